	.target	sm_90a

	.elftype	@"ET_EXEC"


//--------------------- .note.nv.tkinfo           --------------------------
	.section	.note.nv.tkinfo,"",@"SHT_NOTE"
	.sectionflags	@"SHF_NOTE_NV_TKINFO"
	.tkinfo
        /*0018*/ 	.word	0x00000002
        /*0030*/ 	.string	""
        /*0030*/ 	.string	"ptxas"
        /*0030*/ 	.string	"Cuda compilation tools, release 13.0, V13.0.88"
        /*0030*/ 	.string	"Build cuda_13.0.r13.0/compiler.36424714_0"
        /*0030*/ 	.string	"-arch sm_90a -m 64 "



//--------------------- .note.nv.cuinfo           --------------------------
	.section	.note.nv.cuinfo,"",@"SHT_NOTE"
	.sectionflags	@"SHF_NOTE_NV_CUINFO"
        /*0018*/ 	.short	0x0002
        /*001a*/ 	.short	0x005a
        /*001c*/ 	.short	0x0082
	.zero		2


//--------------------- .nv.info                  --------------------------
	.section	.nv.info,"",@"SHT_CUDA_INFO"
	.align	4


	//----- nvinfo : EIATTR_REGCOUNT
	.align		4
        /*0000*/ 	.byte	0x04, 0x2f
        /*0002*/ 	.short	(.L_39 - .L_38)
	.align		4
.L_38:
        /*0004*/ 	.word	index@(_ZN2at6native29vectorized_elementwise_kernelILi8EZZZNS0_12prelu_kernelERNS_14TensorIteratorEENKUlvE_clEvENKUlvE_clEvEUlddE_St5arrayIPcLm3EEEEviT0_T1_)
        /*0008*/ 	.word	0x00000028


	//----- nvinfo : EIATTR_FRAME_SIZE
	.align		4
.L_39:
        /*000c*/ 	.byte	0x04, 0x11
        /*000e*/ 	.short	(.L_41 - .L_40)
	.align		4
.L_40:
        /*0010*/ 	.word	index@(_ZN2at6native29vectorized_elementwise_kernelILi8EZZZNS0_12prelu_kernelERNS_14TensorIteratorEENKUlvE_clEvENKUlvE_clEvEUlddE_St5arrayIPcLm3EEEEviT0_T1_)
        /*0014*/ 	.word	0x00000000


	//----- nvinfo : EIATTR_REGCOUNT
	.align		4
.L_41:
        /*0018*/ 	.byte	0x04, 0x2f
        /*001a*/ 	.short	(.L_43 - .L_42)
	.align		4
.L_42:
        /*001c*/ 	.word	index@(_ZN2at6native29vectorized_elementwise_kernelILi4EZZZNS0_12prelu_kernelERNS_14TensorIteratorEENKUlvE_clEvENKUlvE_clEvEUlddE_St5arrayIPcLm3EEEEviT0_T1_)
        /*0020*/ 	.word	0x00000028


	//----- nvinfo : EIATTR_FRAME_SIZE
	.align		4
.L_43:
        /*0024*/ 	.byte	0x04, 0x11
        /*0026*/ 	.short	(.L_45 - .L_44)
	.align		4
.L_44:
        /*0028*/ 	.word	index@(_ZN2at6native29vectorized_elementwise_kernelILi4EZZZNS0_12prelu_kernelERNS_14TensorIteratorEENKUlvE_clEvENKUlvE_clEvEUlddE_St5arrayIPcLm3EEEEviT0_T1_)
        /*002c*/ 	.word	0x00000000


	//----- nvinfo : EIATTR_REGCOUNT
	.align		4
.L_45:
        /*0030*/ 	.byte	0x04, 0x2f
        /*0032*/ 	.short	(.L_47 - .L_46)
	.align		4
.L_46:
        /*0034*/ 	.word	index@(_ZN2at6native29vectorized_elementwise_kernelILi2EZZZNS0_12prelu_kernelERNS_14TensorIteratorEENKUlvE_clEvENKUlvE_clEvEUlddE_St5arrayIPcLm3EEEEviT0_T1_)
        /*0038*/ 	.word	0x00000028


	//----- nvinfo : EIATTR_FRAME_SIZE
	.align		4
.L_47:
        /*003c*/ 	.byte	0x04, 0x11
        /*003e*/ 	.short	(.L_49 - .L_48)
	.align		4
.L_48:
        /*0040*/ 	.word	index@(_ZN2at6native29vectorized_elementwise_kernelILi2EZZZNS0_12prelu_kernelERNS_14TensorIteratorEENKUlvE_clEvENKUlvE_clEvEUlddE_St5arrayIPcLm3EEEEviT0_T1_)
        /*0044*/ 	.word	0x00000000


	//----- nvinfo : EIATTR_REGCOUNT
	.align		4
.L_49:
        /*0048*/ 	.byte	0x04, 0x2f
        /*004a*/ 	.short	(.L_51 - .L_50)
	.align		4
.L_50:
        /*004c*/ 	.word	index@(_ZN2at6native27unrolled_elementwise_kernelIZZZNS0_12prelu_kernelERNS_14TensorIteratorEENKUlvE_clEvENKUlvE_clEvEUlddE_St5arrayIPcLm3EELi4E23TrivialOffsetCalculatorILi2EjESA_ILi1EjENS0_6memory15LoadWithoutCastENSD_16StoreWithoutCastEEEviT_T0_T2_T3_T4_T5_)
        /*0050*/ 	.word	0x00000020


	//----- nvinfo : EIATTR_FRAME_SIZE
	.align		4
.L_51:
        /*0054*/ 	.byte	0x04, 0x11
        /*0056*/ 	.short	(.L_53 - .L_52)
	.align		4
.L_52:
        /*0058*/ 	.word	index@(_ZN2at6native27unrolled_elementwise_kernelIZZZNS0_12prelu_kernelERNS_14TensorIteratorEENKUlvE_clEvENKUlvE_clEvEUlddE_St5arrayIPcLm3EELi4E23TrivialOffsetCalculatorILi2EjESA_ILi1EjENS0_6memory15LoadWithoutCastENSD_16StoreWithoutCastEEEviT_T0_T2_T3_T4_T5_)
        /*005c*/ 	.word	0x00000000


	//----- nvinfo : EIATTR_REGCOUNT
	.align		4
.L_53:
        /*0060*/ 	.byte	0x04, 0x2f
        /*0062*/ 	.short	(.L_55 - .L_54)
	.align		4
.L_54:
        /*0064*/ 	.word	index@(_ZN2at6native18elementwise_kernelILi128ELi2EZNS0_22gpu_kernel_impl_nocastIZZZNS0_12prelu_kernelERNS_14TensorIteratorEENKUlvE_clEvENKUlvE_clEvEUlddE_EEvRNS_18TensorIteratorBaseERKT_EUliE_EEviT1_)
        /*0068*/ 	.word	0x00000012


	//----- nvinfo : EIATTR_FRAME_SIZE
	.align		4
.L_55:
        /*006c*/ 	.byte	0x04, 0x11
        /*006e*/ 	.short	(.L_57 - .L_56)
	.align		4
.L_56:
        /*0070*/ 	.word	index@(_ZN2at6native18elementwise_kernelILi128ELi2EZNS0_22gpu_kernel_impl_nocastIZZZNS0_12prelu_kernelERNS_14TensorIteratorEENKUlvE_clEvENKUlvE_clEvEUlddE_EEvRNS_18TensorIteratorBaseERKT_EUliE_EEviT1_)
        /*0074*/ 	.word	0x00000000


	//----- nvinfo : EIATTR_REGCOUNT
	.align		4
.L_57:
        /*0078*/ 	.byte	0x04, 0x2f
        /*007a*/ 	.short	(.L_59 - .L_58)
	.align		4
.L_58:
        /*007c*/ 	.word	index@(_ZN2at6native27unrolled_elementwise_kernelIZZZNS0_12prelu_kernelERNS_14TensorIteratorEENKUlvE_clEvENKUlvE_clEvEUlddE_St5arrayIPcLm3EELi4E23TrivialOffsetCalculatorILi2EjESA_ILi1EjENS0_6memory12LoadWithCastILi2EEENSD_13StoreWithCastILi1EEEEEviT_T0_T2_T3_T4_T5_)
        /*0080*/ 	.word	0x00000028


	//----- nvinfo : EIATTR_FRAME_SIZE
	.align		4
.L_59:
        /*0084*/ 	.byte	0x04, 0x11
        /*0086*/ 	.short	(.L_61 - .L_60)
	.align		4
.L_60:
        /*0088*/ 	.word	index@(_ZN2at6native27unrolled_elementwise_kernelIZZZNS0_12prelu_kernelERNS_14TensorIteratorEENKUlvE_clEvENKUlvE_clEvEUlddE_St5arrayIPcLm3EELi4E23TrivialOffsetCalculatorILi2EjESA_ILi1EjENS0_6memory12LoadWithCastILi2EEENSD_13StoreWithCastILi1EEEEEviT_T0_T2_T3_T4_T5_)
        /*008c*/ 	.word	0x00000000


	//----- nvinfo : EIATTR_REGCOUNT
	.align		4
.L_61:
        /*0090*/ 	.byte	0x04, 0x2f
        /*0092*/ 	.short	(.L_63 - .L_62)
	.align		4
.L_62:
        /*0094*/ 	.word	index@(_ZN2at6native18elementwise_kernelILi128ELi4EZNS0_15gpu_kernel_implIZZZNS0_12prelu_kernelERNS_14TensorIteratorEENKUlvE_clEvENKUlvE_clEvEUlddE_EEvRNS_18TensorIteratorBaseERKT_EUliE_EEviT1_)
        /*0098*/ 	.word	0x0000001c


	//----- nvinfo : EIATTR_FRAME_SIZE
	.align		4
.L_63:
        /*009c*/ 	.byte	0x04, 0x11
        /*009e*/ 	.short	(.L_65 - .L_64)
	.align		4
.L_64:
        /*00a0*/ 	.word	index@(_ZN2at6native18elementwise_kernelILi128ELi4EZNS0_15gpu_kernel_implIZZZNS0_12prelu_kernelERNS_14TensorIteratorEENKUlvE_clEvENKUlvE_clEvEUlddE_EEvRNS_18TensorIteratorBaseERKT_EUliE_EEviT1_)
        /*00a4*/ 	.word	0x00000000


	//----- nvinfo : EIATTR_REGCOUNT
	.align		4
.L_65:
        /*00a8*/ 	.byte	0x04, 0x2f
        /*00aa*/ 	.short	(.L_67 - .L_66)
	.align		4
.L_66:
        /*00ac*/ 	.word	index@(_ZN2at6native29vectorized_elementwise_kernelILi8EZZZNS0_12prelu_kernelERNS_14TensorIteratorEENKUlvE_clEvENKUlvE0_clEvEUlffE_St5arrayIPcLm3EEEEviT0_T1_)
        /*00b0*/ 	.word	0x00000020


	//----- nvinfo : EIATTR_FRAME_SIZE
	.align		4
.L_67:
        /*00b4*/ 	.byte	0x04, 0x11
        /*00b6*/ 	.short	(.L_69 - .L_68)
	.align		4
.L_68:
        /*00b8*/ 	.word	index@(_ZN2at6native29vectorized_elementwise_kernelILi8EZZZNS0_12prelu_kernelERNS_14TensorIteratorEENKUlvE_clEvENKUlvE0_clEvEUlffE_St5arrayIPcLm3EEEEviT0_T1_)
        /*00bc*/ 	.word	0x00000000


	//----- nvinfo : EIATTR_REGCOUNT
	.align		4
.L_69:
        /*00c0*/ 	.byte	0x04, 0x2f
        /*00c2*/ 	.short	(.L_71 - .L_70)
	.align		4
.L_70:
        /*00c4*/ 	.word	index@(_ZN2at6native29vectorized_elementwise_kernelILi4EZZZNS0_12prelu_kernelERNS_14TensorIteratorEENKUlvE_clEvENKUlvE0_clEvEUlffE_St5arrayIPcLm3EEEEviT0_T1_)
        /*00c8*/ 	.word	0x00000020


	//----- nvinfo : EIATTR_FRAME_SIZE
	.align		4
.L_71:
        /*00cc*/ 	.byte	0x04, 0x11
        /*00ce*/ 	.short	(.L_73 - .L_72)
	.align		4
.L_72:
        /*00d0*/ 	.word	index@(_ZN2at6native29vectorized_elementwise_kernelILi4EZZZNS0_12prelu_kernelERNS_14TensorIteratorEENKUlvE_clEvENKUlvE0_clEvEUlffE_St5arrayIPcLm3EEEEviT0_T1_)
        /*00d4*/ 	.word	0x00000000


	//----- nvinfo : EIATTR_REGCOUNT
	.align		4
.L_73:
        /*00d8*/ 	.byte	0x04, 0x2f
        /*00da*/ 	.short	(.L_75 - .L_74)
	.align		4
.L_74:
        /*00dc*/ 	.word	index@(_ZN2at6native29vectorized_elementwise_kernelILi2EZZZNS0_12prelu_kernelERNS_14TensorIteratorEENKUlvE_clEvENKUlvE0_clEvEUlffE_St5arrayIPcLm3EEEEviT0_T1_)
        /*00e0*/ 	.word	0x00000020


	//----- nvinfo : EIATTR_FRAME_SIZE
	.align		4
.L_75:
        /*00e4*/ 	.byte	0x04, 0x11
        /*00e6*/ 	.short	(.L_77 - .L_76)
	.align		4
.L_76:
        /*00e8*/ 	.word	index@(_ZN2at6native29vectorized_elementwise_kernelILi2EZZZNS0_12prelu_kernelERNS_14TensorIteratorEENKUlvE_clEvENKUlvE0_clEvEUlffE_St5arrayIPcLm3EEEEviT0_T1_)
        /*00ec*/ 	.word	0x00000000


	//----- nvinfo : EIATTR_REGCOUNT
	.align		4
.L_77:
        /*00f0*/ 	.byte	0x04, 0x2f
        /*00f2*/ 	.short	(.L_79 - .L_78)
	.align		4
.L_78:
        /*00f4*/ 	.word	index@(_ZN2at6native27unrolled_elementwise_kernelIZZZNS0_12prelu_kernelERNS_14TensorIteratorEENKUlvE_clEvENKUlvE0_clEvEUlffE_St5arrayIPcLm3EELi4E23TrivialOffsetCalculatorILi2EjESA_ILi1EjENS0_6memory15LoadWithoutCastENSD_16StoreWithoutCastEEEviT_T0_T2_T3_T4_T5_)
        /*00f8*/ 	.word	0x0000001c


	//----- nvinfo : EIATTR_FRAME_SIZE
	.align		4
.L_79:
        /*00fc*/ 	.byte	0x04, 0x11
        /*00fe*/ 	.short	(.L_81 - .L_80)
	.align		4
.L_80:
        /*0100*/ 	.word	index@(_ZN2at6native27unrolled_elementwise_kernelIZZZNS0_12prelu_kernelERNS_14TensorIteratorEENKUlvE_clEvENKUlvE0_clEvEUlffE_St5arrayIPcLm3EELi4E23TrivialOffsetCalculatorILi2EjESA_ILi1EjENS0_6memory15LoadWithoutCastENSD_16StoreWithoutCastEEEviT_T0_T2_T3_T4_T5_)
        /*0104*/ 	.word	0x00000000


	//----- nvinfo : EIATTR_REGCOUNT
	.align		4
.L_81:
        /*0108*/ 	.byte	0x04, 0x2f
        /*010a*/ 	.short	(.L_83 - .L_82)
	.align		4
.L_82:
        /*010c*/ 	.word	index@(_ZN2at6native18elementwise_kernelILi128ELi2EZNS0_22gpu_kernel_impl_nocastIZZZNS0_12prelu_kernelERNS_14TensorIteratorEENKUlvE_clEvENKUlvE0_clEvEUlffE_EEvRNS_18TensorIteratorBaseERKT_EUliE_EEviT1_)
        /*0110*/ 	.word	0x00000012


	//----- nvinfo : EIATTR_FRAME_SIZE
	.align		4
.L_83:
        /*0114*/ 	.byte	0x04, 0x11
        /*0116*/ 	.short	(.L_85 - .L_84)
	.align		4
.L_84:
        /*0118*/ 	.word	index@(_ZN2at6native18elementwise_kernelILi128ELi2EZNS0_22gpu_kernel_impl_nocastIZZZNS0_12prelu_kernelERNS_14TensorIteratorEENKUlvE_clEvENKUlvE0_clEvEUlffE_EEvRNS_18TensorIteratorBaseERKT_EUliE_EEviT1_)
        /*011c*/ 	.word	0x00000000


	//----- nvinfo : EIATTR_REGCOUNT
	.align		4
.L_85:
        /*0120*/ 	.byte	0x04, 0x2f
        /*0122*/ 	.short	(.L_87 - .L_86)
	.align		4
.L_86:
        /*0124*/ 	.word	index@(_ZN2at6native27unrolled_elementwise_kernelIZZZNS0_12prelu_kernelERNS_14TensorIteratorEENKUlvE_clEvENKUlvE0_clEvEUlffE_St5arrayIPcLm3EELi4E23TrivialOffsetCalculatorILi2EjESA_ILi1EjENS0_6memory12LoadWithCastILi2EEENSD_13StoreWithCastILi1EEEEEviT_T0_T2_T3_T4_T5_)
        /*0128*/ 	.word	0x00000020


	//----- nvinfo : EIATTR_FRAME_SIZE
	.align		4
.L_87:
        /*012c*/ 	.byte	0x04, 0x11
        /*012e*/ 	.short	(.L_89 - .L_88)
	.align		4
.L_88:
        /*0130*/ 	.word	index@(_ZN2at6native27unrolled_elementwise_kernelIZZZNS0_12prelu_kernelERNS_14TensorIteratorEENKUlvE_clEvENKUlvE0_clEvEUlffE_St5arrayIPcLm3EELi4E23TrivialOffsetCalculatorILi2EjESA_ILi1EjENS0_6memory12LoadWithCastILi2EEENSD_13StoreWithCastILi1EEEEEviT_T0_T2_T3_T4_T5_)
        /*0134*/ 	.word	0x00000000


	//----- nvinfo : EIATTR_REGCOUNT
	.align		4
.L_89:
        /*0138*/ 	.byte	0x04, 0x2f
        /*013a*/ 	.short	(.L_91 - .L_90)
	.align		4
.L_90:
        /*013c*/ 	.word	index@(_ZN2at6native18elementwise_kernelILi128ELi4EZNS0_15gpu_kernel_implIZZZNS0_12prelu_kernelERNS_14TensorIteratorEENKUlvE_clEvENKUlvE0_clEvEUlffE_EEvRNS_18TensorIteratorBaseERKT_EUliE_EEviT1_)
        /*0140*/ 	.word	0x0000001c


	//----- nvinfo : EIATTR_FRAME_SIZE
	.align		4
.L_91:
        /*0144*/ 	.byte	0x04, 0x11
        /*0146*/ 	.short	(.L_93 - .L_92)
	.align		4
.L_92:
        /*0148*/ 	.word	index@(_ZN2at6native18elementwise_kernelILi128ELi4EZNS0_15gpu_kernel_implIZZZNS0_12prelu_kernelERNS_14TensorIteratorEENKUlvE_clEvENKUlvE0_clEvEUlffE_EEvRNS_18TensorIteratorBaseERKT_EUliE_EEviT1_)
        /*014c*/ 	.word	0x00000000


	//----- nvinfo : EIATTR_REGCOUNT
	.align		4
.L_93:
        /*0150*/ 	.byte	0x04, 0x2f
        /*0152*/ 	.short	(.L_95 - .L_94)
	.align		4
.L_94:
        /*0154*/ 	.word	index@(_ZN2at6native29vectorized_elementwise_kernelILi8EZZZNS0_12prelu_kernelERNS_14TensorIteratorEENKUlvE_clEvENKUlvE1_clEvEUlN3c108BFloat16ES7_E_St5arrayIPcLm3EEEEviT0_T1_)
        /*0158*/ 	.word	0x00000020


	//----- nvinfo : EIATTR_FRAME_SIZE
	.align		4
.L_95:
        /*015c*/ 	.byte	0x04, 0x11
        /*015e*/ 	.short	(.L_97 - .L_96)
	.align		4
.L_96:
        /*0160*/ 	.word	index@(_ZN2at6native29vectorized_elementwise_kernelILi8EZZZNS0_12prelu_kernelERNS_14TensorIteratorEENKUlvE_clEvENKUlvE1_clEvEUlN3c108BFloat16ES7_E_St5arrayIPcLm3EEEEviT0_T1_)
        /*0164*/ 	.word	0x00000000


	//----- nvinfo : EIATTR_REGCOUNT
	.align		4
.L_97:
        /*0168*/ 	.byte	0x04, 0x2f
        /*016a*/ 	.short	(.L_99 - .L_98)
	.align		4
.L_98:
        /*016c*/ 	.word	index@(_ZN2at6native29vectorized_elementwise_kernelILi4EZZZNS0_12prelu_kernelERNS_14TensorIteratorEENKUlvE_clEvENKUlvE1_clEvEUlN3c108BFloat16ES7_E_St5arrayIPcLm3EEEEviT0_T1_)
        /*0170*/ 	.word	0x00000020


	//----- nvinfo : EIATTR_FRAME_SIZE
	.align		4
.L_99:
        /*0174*/ 	.byte	0x04, 0x11
        /*0176*/ 	.short	(.L_101 - .L_100)
	.align		4
.L_100:
        /*0178*/ 	.word	index@(_ZN2at6native29vectorized_elementwise_kernelILi4EZZZNS0_12prelu_kernelERNS_14TensorIteratorEENKUlvE_clEvENKUlvE1_clEvEUlN3c108BFloat16ES7_E_St5arrayIPcLm3EEEEviT0_T1_)
        /*017c*/ 	.word	0x00000000


	//----- nvinfo : EIATTR_REGCOUNT
	.align		4
.L_101:
        /*0180*/ 	.byte	0x04, 0x2f
        /*0182*/ 	.short	(.L_103 - .L_102)
	.align		4
.L_102:
        /*0184*/ 	.word	index@(_ZN2at6native29vectorized_elementwise_kernelILi2EZZZNS0_12prelu_kernelERNS_14TensorIteratorEENKUlvE_clEvENKUlvE1_clEvEUlN3c108BFloat16ES7_E_St5arrayIPcLm3EEEEviT0_T1_)
        /*0188*/ 	.word	0x00000020


	//----- nvinfo : EIATTR_FRAME_SIZE
	.align		4
.L_103:
        /*018c*/ 	.byte	0x04, 0x11
        /*018e*/ 	.short	(.L_105 - .L_104)
	.align		4
.L_104:
        /*0190*/ 	.word	index@(_ZN2at6native29vectorized_elementwise_kernelILi2EZZZNS0_12prelu_kernelERNS_14TensorIteratorEENKUlvE_clEvENKUlvE1_clEvEUlN3c108BFloat16ES7_E_St5arrayIPcLm3EEEEviT0_T1_)
        /*0194*/ 	.word	0x00000000


	//----- nvinfo : EIATTR_REGCOUNT
	.align		4
.L_105:
        /*0198*/ 	.byte	0x04, 0x2f
        /*019a*/ 	.short	(.L_107 - .L_106)
	.align		4
.L_106:
        /*019c*/ 	.word	index@(_ZN2at6native27unrolled_elementwise_kernelIZZZNS0_12prelu_kernelERNS_14TensorIteratorEENKUlvE_clEvENKUlvE1_clEvEUlN3c108BFloat16ES7_E_St5arrayIPcLm3EELi4E23TrivialOffsetCalculatorILi2EjESC_ILi1EjENS0_6memory15LoadWithoutCastENSF_16StoreWithoutCastEEEviT_T0_T2_T3_T4_T5_)
        /*01a0*/ 	.word	0x0000001e


	//----- nvinfo : EIATTR_FRAME_SIZE
	.align		4
.L_107:
        /*01a4*/ 	.byte	0x04, 0x11
        /*01a6*/ 	.short	(.L_109 - .L_108)
	.align		4
.L_108:
        /*01a8*/ 	.word	index@(_ZN2at6native27unrolled_elementwise_kernelIZZZNS0_12prelu_kernelERNS_14TensorIteratorEENKUlvE_clEvENKUlvE1_clEvEUlN3c108BFloat16ES7_E_St5arrayIPcLm3EELi4E23TrivialOffsetCalculatorILi2EjESC_ILi1EjENS0_6memory15LoadWithoutCastENSF_16StoreWithoutCastEEEviT_T0_T2_T3_T4_T5_)
        /*01ac*/ 	.word	0x00000000


	//----- nvinfo : EIATTR_REGCOUNT
	.align		4
.L_109:
        /*01b0*/ 	.byte	0x04, 0x2f
        /*01b2*/ 	.short	(.L_111 - .L_110)
	.align		4
.L_110:
        /*01b4*/ 	.word	index@(_ZN2at6native18elementwise_kernelILi128ELi4EZNS0_22gpu_kernel_impl_nocastIZZZNS0_12prelu_kernelERNS_14TensorIteratorEENKUlvE_clEvENKUlvE1_clEvEUlN3c108BFloat16ES8_E_EEvRNS_18TensorIteratorBaseERKT_EUliE_EEviT1_)
        /*01b8*/ 	.word	0x00000012


	//----- nvinfo : EIATTR_FRAME_SIZE
	.align		4
.L_111:
        /*01bc*/ 	.byte	0x04, 0x11
        /*01be*/ 	.short	(.L_113 - .L_112)
	.align		4
.L_112:
        /*01c0*/ 	.word	index@(_ZN2at6native18elementwise_kernelILi128ELi4EZNS0_22gpu_kernel_impl_nocastIZZZNS0_12prelu_kernelERNS_14TensorIteratorEENKUlvE_clEvENKUlvE1_clEvEUlN3c108BFloat16ES8_E_EEvRNS_18TensorIteratorBaseERKT_EUliE_EEviT1_)
        /*01c4*/ 	.word	0x00000000


	//----- nvinfo : EIATTR_REGCOUNT
	.align		4
.L_113:
        /*01c8*/ 	.byte	0x04, 0x2f
        /*01ca*/ 	.short	(.L_115 - .L_114)
	.align		4
.L_114:
        /*01cc*/ 	.word	index@(_ZN2at6native27unrolled_elementwise_kernelIZZZNS0_12prelu_kernelERNS_14TensorIteratorEENKUlvE_clEvENKUlvE1_clEvEUlN3c108BFloat16ES7_E_St5arrayIPcLm3EELi4E23TrivialOffsetCalculatorILi2EjESC_ILi1EjENS0_6memory12LoadWithCastILi2EEENSF_13StoreWithCastILi1EEEEEviT_T0_T2_T3_T4_T5_)
        /*01d0*/ 	.word	0x00000020


	//----- nvinfo : EIATTR_FRAME_SIZE
	.align		4
.L_115:
        /*01d4*/ 	.byte	0x04, 0x11
        /*01d6*/ 	.short	(.L_117 - .L_116)
	.align		4
.L_116:
        /*01d8*/ 	.word	index@(_ZN2at6native27unrolled_elementwise_kernelIZZZNS0_12prelu_kernelERNS_14TensorIteratorEENKUlvE_clEvENKUlvE1_clEvEUlN3c108BFloat16ES7_E_St5arrayIPcLm3EELi4E23TrivialOffsetCalculatorILi2EjESC_ILi1EjENS0_6memory12LoadWithCastILi2EEENSF_13StoreWithCastILi1EEEEEviT_T0_T2_T3_T4_T5_)
        /*01dc*/ 	.word	0x00000000


	//----- nvinfo : EIATTR_REGCOUNT
	.align		4
.L_117:
        /*01e0*/ 	.byte	0x04, 0x2f
        /*01e2*/ 	.short	(.L_119 - .L_118)
	.align		4
.L_118:
        /*01e4*/ 	.word	index@(_ZN2at6native18elementwise_kernelILi128ELi4EZNS0_15gpu_kernel_implIZZZNS0_12prelu_kernelERNS_14TensorIteratorEENKUlvE_clEvENKUlvE1_clEvEUlN3c108BFloat16ES8_E_EEvRNS_18TensorIteratorBaseERKT_EUliE_EEviT1_)
        /*01e8*/ 	.word	0x0000001a


	//----- nvinfo : EIATTR_FRAME_SIZE
	.align		4
.L_119:
        /*01ec*/ 	.byte	0x04, 0x11
        /*01ee*/ 	.short	(.L_121 - .L_120)
	.align		4
.L_120:
        /*01f0*/ 	.word	index@(_ZN2at6native18elementwise_kernelILi128ELi4EZNS0_15gpu_kernel_implIZZZNS0_12prelu_kernelERNS_14TensorIteratorEENKUlvE_clEvENKUlvE1_clEvEUlN3c108BFloat16ES8_E_EEvRNS_18TensorIteratorBaseERKT_EUliE_EEviT1_)
        /*01f4*/ 	.word	0x00000000


	//----- nvinfo : EIATTR_REGCOUNT
	.align		4
.L_121:
        /*01f8*/ 	.byte	0x04, 0x2f
        /*01fa*/ 	.short	(.L_123 - .L_122)
	.align		4
.L_122:
        /*01fc*/ 	.word	index@(_ZN2at6native29vectorized_elementwise_kernelILi8EZZZNS0_12prelu_kernelERNS_14TensorIteratorEENKUlvE_clEvENKUlvE2_clEvEUlN3c104HalfES7_E_St5arrayIPcLm3EEEEviT0_T1_)
        /*0200*/ 	.word	0x00000020


	//----- nvinfo : EIATTR_FRAME_SIZE
	.align		4
.L_123:
        /*0204*/ 	.byte	0x04, 0x11
        /*0206*/ 	.short	(.L_125 - .L_124)
	.align		4
.L_124:
        /*0208*/ 	.word	index@(_ZN2at6native29vectorized_elementwise_kernelILi8EZZZNS0_12prelu_kernelERNS_14TensorIteratorEENKUlvE_clEvENKUlvE2_clEvEUlN3c104HalfES7_E_St5arrayIPcLm3EEEEviT0_T1_)
        /*020c*/ 	.word	0x00000000


	//----- nvinfo : EIATTR_REGCOUNT
	.align		4
.L_125:
        /*0210*/ 	.byte	0x04, 0x2f
        /*0212*/ 	.short	(.L_127 - .L_126)
	.align		4
.L_126:
        /*0214*/ 	.word	index@(_ZN2at6native29vectorized_elementwise_kernelILi4EZZZNS0_12prelu_kernelERNS_14TensorIteratorEENKUlvE_clEvENKUlvE2_clEvEUlN3c104HalfES7_E_St5arrayIPcLm3EEEEviT0_T1_)
        /*0218*/ 	.word	0x00000020


	//----- nvinfo : EIATTR_FRAME_SIZE
	.align		4
.L_127:
        /*021c*/ 	.byte	0x04, 0x11
        /*021e*/ 	.short	(.L_129 - .L_128)
	.align		4
.L_128:
        /*0220*/ 	.word	index@(_ZN2at6native29vectorized_elementwise_kernelILi4EZZZNS0_12prelu_kernelERNS_14TensorIteratorEENKUlvE_clEvENKUlvE2_clEvEUlN3c104HalfES7_E_St5arrayIPcLm3EEEEviT0_T1_)
        /*0224*/ 	.word	0x00000000


	//----- nvinfo : EIATTR_REGCOUNT
	.align		4
.L_129:
        /*0228*/ 	.byte	0x04, 0x2f
        /*022a*/ 	.short	(.L_131 - .L_130)
	.align		4
.L_130:
        /*022c*/ 	.word	index@(_ZN2at6native29vectorized_elementwise_kernelILi2EZZZNS0_12prelu_kernelERNS_14TensorIteratorEENKUlvE_clEvENKUlvE2_clEvEUlN3c104HalfES7_E_St5arrayIPcLm3EEEEviT0_T1_)
        /*0230*/ 	.word	0x00000020


	//----- nvinfo : EIATTR_FRAME_SIZE
	.align		4
.L_131:
        /*0234*/ 	.byte	0x04, 0x11
        /*0236*/ 	.short	(.L_133 - .L_132)
	.align		4
.L_132:
        /*0238*/ 	.word	index@(_ZN2at6native29vectorized_elementwise_kernelILi2EZZZNS0_12prelu_kernelERNS_14TensorIteratorEENKUlvE_clEvENKUlvE2_clEvEUlN3c104HalfES7_E_St5arrayIPcLm3EEEEviT0_T1_)
        /*023c*/ 	.word	0x00000000


	//----- nvinfo : EIATTR_REGCOUNT
	.align		4
.L_133:
        /*0240*/ 	.byte	0x04, 0x2f
        /*0242*/ 	.short	(.L_135 - .L_134)
	.align		4
.L_134:
        /*0244*/ 	.word	index@(_ZN2at6native27unrolled_elementwise_kernelIZZZNS0_12prelu_kernelERNS_14TensorIteratorEENKUlvE_clEvENKUlvE2_clEvEUlN3c104HalfES7_E_St5arrayIPcLm3EELi4E23TrivialOffsetCalculatorILi2EjESC_ILi1EjENS0_6memory15LoadWithoutCastENSF_16StoreWithoutCastEEEviT_T0_T2_T3_T4_T5_)
        /*0248*/ 	.word	0x0000001e


	//----- nvinfo : EIATTR_FRAME_SIZE
	.align		4
.L_135:
        /*024c*/ 	.byte	0x04, 0x11
        /*024e*/ 	.short	(.L_137 - .L_136)
	.align		4
.L_136:
        /*0250*/ 	.word	index@(_ZN2at6native27unrolled_elementwise_kernelIZZZNS0_12prelu_kernelERNS_14TensorIteratorEENKUlvE_clEvENKUlvE2_clEvEUlN3c104HalfES7_E_St5arrayIPcLm3EELi4E23TrivialOffsetCalculatorILi2EjESC_ILi1EjENS0_6memory15LoadWithoutCastENSF_16StoreWithoutCastEEEviT_T0_T2_T3_T4_T5_)
        /*0254*/ 	.word	0x00000000


	//----- nvinfo : EIATTR_REGCOUNT
	.align		4
.L_137:
        /*0258*/ 	.byte	0x04, 0x2f
        /*025a*/ 	.short	(.L_139 - .L_138)
	.align		4
.L_138:
        /*025c*/ 	.word	index@(_ZN2at6native18elementwise_kernelILi128ELi4EZNS0_22gpu_kernel_impl_nocastIZZZNS0_12prelu_kernelERNS_14TensorIteratorEENKUlvE_clEvENKUlvE2_clEvEUlN3c104HalfES8_E_EEvRNS_18TensorIteratorBaseERKT_EUliE_EEviT1_)
        /*0260*/ 	.word	0x00000012


	//----- nvinfo : EIATTR_FRAME_SIZE
	.align		4
.L_139:
        /*0264*/ 	.byte	0x04, 0x11
        /*0266*/ 	.short	(.L_141 - .L_140)
	.align		4
.L_140:
        /*0268*/ 	.word	index@(_ZN2at6native18elementwise_kernelILi128ELi4EZNS0_22gpu_kernel_impl_nocastIZZZNS0_12prelu_kernelERNS_14TensorIteratorEENKUlvE_clEvENKUlvE2_clEvEUlN3c104HalfES8_E_EEvRNS_18TensorIteratorBaseERKT_EUliE_EEviT1_)
        /*026c*/ 	.word	0x00000000


	//----- nvinfo : EIATTR_REGCOUNT
	.align		4
.L_141:
        /*0270*/ 	.byte	0x04, 0x2f
        /*0272*/ 	.short	(.L_143 - .L_142)
	.align		4
.L_142:
        /*0274*/ 	.word	index@(_ZN2at6native27unrolled_elementwise_kernelIZZZNS0_12prelu_kernelERNS_14TensorIteratorEENKUlvE_clEvENKUlvE2_clEvEUlN3c104HalfES7_E_St5arrayIPcLm3EELi4E23TrivialOffsetCalculatorILi2EjESC_ILi1EjENS0_6memory12LoadWithCastILi2EEENSF_13StoreWithCastILi1EEEEEviT_T0_T2_T3_T4_T5_)
        /*0278*/ 	.word	0x00000020


	//----- nvinfo : EIATTR_FRAME_SIZE
	.align		4
.L_143:
        /*027c*/ 	.byte	0x04, 0x11
        /*027e*/ 	.short	(.L_145 - .L_144)
	.align		4
.L_144:
        /*0280*/ 	.word	index@(_ZN2at6native27unrolled_elementwise_kernelIZZZNS0_12prelu_kernelERNS_14TensorIteratorEENKUlvE_clEvENKUlvE2_clEvEUlN3c104HalfES7_E_St5arrayIPcLm3EELi4E23TrivialOffsetCalculatorILi2EjESC_ILi1EjENS0_6memory12LoadWithCastILi2EEENSF_13StoreWithCastILi1EEEEEviT_T0_T2_T3_T4_T5_)
        /*0284*/ 	.word	0x00000000


	//----- nvinfo : EIATTR_REGCOUNT
	.align		4
.L_145:
        /*0288*/ 	.byte	0x04, 0x2f
        /*028a*/ 	.short	(.L_147 - .L_146)
	.align		4
.L_146:
        /*028c*/ 	.word	index@(_ZN2at6native18elementwise_kernelILi128ELi4EZNS0_15gpu_kernel_implIZZZNS0_12prelu_kernelERNS_14TensorIteratorEENKUlvE_clEvENKUlvE2_clEvEUlN3c104HalfES8_E_EEvRNS_18TensorIteratorBaseERKT_EUliE_EEviT1_)
        /*0290*/ 	.word	0x0000001a


	//----- nvinfo : EIATTR_FRAME_SIZE
	.align		4
.L_147:
        /*0294*/ 	.byte	0x04, 0x11
        /*0296*/ 	.short	(.L_149 - .L_148)
	.align		4
.L_148:
        /*0298*/ 	.word	index@(_ZN2at6native18elementwise_kernelILi128ELi4EZNS0_15gpu_kernel_implIZZZNS0_12prelu_kernelERNS_14TensorIteratorEENKUlvE_clEvENKUlvE2_clEvEUlN3c104HalfES8_E_EEvRNS_18TensorIteratorBaseERKT_EUliE_EEviT1_)
        /*029c*/ 	.word	0x00000000


	//----- nvinfo : EIATTR_REGCOUNT
	.align		4
.L_149:
        /*02a0*/ 	.byte	0x04, 0x2f
        /*02a2*/ 	.short	(.L_151 - .L_150)
	.align		4
.L_150:
        /*02a4*/ 	.word	index@(_ZN2at6native57_GLOBAL__N__416c288b_24_ActivationPreluKernel_cu_bc9ca66845unrolled_elementwise_kernel_for_multi_outputsILi2EZZZNS0_21prelu_backward_kernelERNS_14TensorIteratorEENKUlvE_clEvENKUlvE_clEvEUldddE_St5arrayIPcLm5EE23TrivialOffsetCalculatorILi3EjESB_ILi2EjEEEviT0_T1_T2_T3_)
        /*02a8*/ 	.word	0x00000040


	//----- nvinfo : EIATTR_FRAME_SIZE
	.align		4
.L_151:
        /*02ac*/ 	.byte	0x04, 0x11
        /*02ae*/ 	.short	(.L_153 - .L_152)
	.align		4
.L_152:
        /*02b0*/ 	.word	index@(_ZN2at6native57_GLOBAL__N__416c288b_24_ActivationPreluKernel_cu_bc9ca66845unrolled_elementwise_kernel_for_multi_outputsILi2EZZZNS0_21prelu_backward_kernelERNS_14TensorIteratorEENKUlvE_clEvENKUlvE_clEvEUldddE_St5arrayIPcLm5EE23TrivialOffsetCalculatorILi3EjESB_ILi2EjEEEviT0_T1_T2_T3_)
        /*02b4*/ 	.word	0x00000000


	//----- nvinfo : EIATTR_REGCOUNT
	.align		4
.L_153:
        /*02b8*/ 	.byte	0x04, 0x2f
        /*02ba*/ 	.short	(.L_155 - .L_154)
	.align		4
.L_154:
        /*02bc*/ 	.word	index@(_ZN2at6native57_GLOBAL__N__416c288b_24_ActivationPreluKernel_cu_bc9ca66845unrolled_elementwise_kernel_for_multi_outputsILi2EZZZNS0_21prelu_backward_kernelERNS_14TensorIteratorEENKUlvE_clEvENKUlvE_clEvEUldddE_St5arrayIPcLm5EE16OffsetCalculatorILi3EjLb0EESB_ILi2EjLb0EEEEviT0_T1_T2_T3_)
        /*02c0*/ 	.word	0x00000044


	//----- nvinfo : EIATTR_FRAME_SIZE
	.align		4
.L_155:
        /*02c4*/ 	.byte	0x04, 0x11
        /*02c6*/ 	.short	(.L_157 - .L_156)
	.align		4
.L_156:
        /*02c8*/ 	.word	index@(_ZN2at6native57_GLOBAL__N__416c288b_24_ActivationPreluKernel_cu_bc9ca66845unrolled_elementwise_kernel_for_multi_outputsILi2EZZZNS0_21prelu_backward_kernelERNS_14TensorIteratorEENKUlvE_clEvENKUlvE_clEvEUldddE_St5arrayIPcLm5EE16OffsetCalculatorILi3EjLb0EESB_ILi2EjLb0EEEEviT0_T1_T2_T3_)
        /*02cc*/ 	.word	0x00000000


	//----- nvinfo : EIATTR_REGCOUNT
	.align		4
.L_157:
        /*02d0*/ 	.byte	0x04, 0x2f
        /*02d2*/ 	.short	(.L_159 - .L_158)
	.align		4
.L_158:
        /*02d4*/ 	.word	index@(_ZN2at6native57_GLOBAL__N__416c288b_24_ActivationPreluKernel_cu_bc9ca66845unrolled_elementwise_kernel_for_multi_outputsILi2EZZZNS0_21prelu_backward_kernelERNS_14TensorIteratorEENKUlvE_clEvENKUlvE0_clEvEUlfffE_St5arrayIPcLm5EE23TrivialOffsetCalculatorILi3EjESB_ILi2EjEEEviT0_T1_T2_T3_)
        /*02d8*/ 	.word	0x00000028


	//----- nvinfo : EIATTR_FRAME_SIZE
	.align		4
.L_159:
        /*02dc*/ 	.byte	0x04, 0x11
        /*02de*/ 	.short	(.L_161 - .L_160)
	.align		4
.L_160:
        /*02e0*/ 	.word	index@(_ZN2at6native57_GLOBAL__N__416c288b_24_ActivationPreluKernel_cu_bc9ca66845unrolled_elementwise_kernel_for_multi_outputsILi2EZZZNS0_21prelu_backward_kernelERNS_14TensorIteratorEENKUlvE_clEvENKUlvE0_clEvEUlfffE_St5arrayIPcLm5EE23TrivialOffsetCalculatorILi3EjESB_ILi2EjEEEviT0_T1_T2_T3_)
        /*02e4*/ 	.word	0x00000000


	//----- nvinfo : EIATTR_REGCOUNT
	.align		4
.L_161:
        /*02e8*/ 	.byte	0x04, 0x2f
        /*02ea*/ 	.short	(.L_163 - .L_162)
	.align		4
.L_162:
        /*02ec*/ 	.word	index@(_ZN2at6native57_GLOBAL__N__416c288b_24_ActivationPreluKernel_cu_bc9ca66845unrolled_elementwise_kernel_for_multi_outputsILi2EZZZNS0_21prelu_backward_kernelERNS_14TensorIteratorEENKUlvE_clEvENKUlvE0_clEvEUlfffE_St5arrayIPcLm5EE16OffsetCalculatorILi3EjLb0EESB_ILi2EjLb0EEEEviT0_T1_T2_T3_)
        /*02f0*/ 	.word	0x0000002e


	//----- nvinfo : EIATTR_FRAME_SIZE
	.align		4
.L_163:
        /*02f4*/ 	.byte	0x04, 0x11
        /*02f6*/ 	.short	(.L_165 - .L_164)
	.align		4
.L_164:
        /*02f8*/ 	.word	index@(_ZN2at6native57_GLOBAL__N__416c288b_24_ActivationPreluKernel_cu_bc9ca66845unrolled_elementwise_kernel_for_multi_outputsILi2EZZZNS0_21prelu_backward_kernelERNS_14TensorIteratorEENKUlvE_clEvENKUlvE0_clEvEUlfffE_St5arrayIPcLm5EE16OffsetCalculatorILi3EjLb0EESB_ILi2EjLb0EEEEviT0_T1_T2_T3_)
        /*02fc*/ 	.word	0x00000000


	//----- nvinfo : EIATTR_REGCOUNT
	.align		4
.L_165:
        /*0300*/ 	.byte	0x04, 0x2f
        /*0302*/ 	.short	(.L_167 - .L_166)
	.align		4
.L_166:
        /*0304*/ 	.word	index@(_ZN2at6native57_GLOBAL__N__416c288b_24_ActivationPreluKernel_cu_bc9ca66845unrolled_elementwise_kernel_for_multi_outputsILi2EZZZNS0_21prelu_backward_kernelERNS_14TensorIteratorEENKUlvE_clEvENKUlvE1_clEvEUlN3c108BFloat16ES8_S8_E_St5arrayIPcLm5EE23TrivialOffsetCalculatorILi3EjESD_ILi2EjEEEviT0_T1_T2_T3_)
        /*0308*/ 	.word	0x00000028


	//----- nvinfo : EIATTR_FRAME_SIZE
	.align		4
.L_167:
        /*030c*/ 	.byte	0x04, 0x11
        /*030e*/ 	.short	(.L_169 - .L_168)
	.align		4
.L_168:
        /*0310*/ 	.word	index@(_ZN2at6native57_GLOBAL__N__416c288b_24_ActivationPreluKernel_cu_bc9ca66845unrolled_elementwise_kernel_for_multi_outputsILi2EZZZNS0_21prelu_backward_kernelERNS_14TensorIteratorEENKUlvE_clEvENKUlvE1_clEvEUlN3c108BFloat16ES8_S8_E_St5arrayIPcLm5EE23TrivialOffsetCalculatorILi3EjESD_ILi2EjEEEviT0_T1_T2_T3_)
        /*0314*/ 	.word	0x00000000


	//----- nvinfo : EIATTR_REGCOUNT
	.align		4
.L_169:
        /*0318*/ 	.byte	0x04, 0x2f
        /*031a*/ 	.short	(.L_171 - .L_170)
	.align		4
.L_170:
        /*031c*/ 	.word	index@(_ZN2at6native57_GLOBAL__N__416c288b_24_ActivationPreluKernel_cu_bc9ca66845unrolled_elementwise_kernel_for_multi_outputsILi2EZZZNS0_21prelu_backward_kernelERNS_14TensorIteratorEENKUlvE_clEvENKUlvE1_clEvEUlN3c108BFloat16ES8_S8_E_St5arrayIPcLm5EE16OffsetCalculatorILi3EjLb0EESD_ILi2EjLb0EEEEviT0_T1_T2_T3_)
        /*0320*/ 	.word	0x00000030


	//----- nvinfo : EIATTR_FRAME_SIZE
	.align		4
.L_171:
        /*0324*/ 	.byte	0x04, 0x11
        /*0326*/ 	.short	(.L_173 - .L_172)
	.align		4
.L_172:
        /*0328*/ 	.word	index@(_ZN2at6native57_GLOBAL__N__416c288b_24_ActivationPreluKernel_cu_bc9ca66845unrolled_elementwise_kernel_for_multi_outputsILi2EZZZNS0_21prelu_backward_kernelERNS_14TensorIteratorEENKUlvE_clEvENKUlvE1_clEvEUlN3c108BFloat16ES8_S8_E_St5arrayIPcLm5EE16OffsetCalculatorILi3EjLb0EESD_ILi2EjLb0EEEEviT0_T1_T2_T3_)
        /*032c*/ 	.word	0x00000000


	//----- nvinfo : EIATTR_REGCOUNT
	.align		4
.L_173:
        /*0330*/ 	.byte	0x04, 0x2f
        /*0332*/ 	.short	(.L_175 - .L_174)
	.align		4
.L_174:
        /*0334*/ 	.word	index@(_ZN2at6native57_GLOBAL__N__416c288b_24_ActivationPreluKernel_cu_bc9ca66845unrolled_elementwise_kernel_for_multi_outputsILi2EZZZNS0_21prelu_backward_kernelERNS_14TensorIteratorEENKUlvE_clEvENKUlvE2_clEvEUlN3c104HalfES8_S8_E_St5arrayIPcLm5EE23TrivialOffsetCalculatorILi3EjESD_ILi2EjEEEviT0_T1_T2_T3_)
        /*0338*/ 	.word	0x00000028


	//----- nvinfo : EIATTR_FRAME_SIZE
	.align		4
.L_175:
        /*033c*/ 	.byte	0x04, 0x11
        /*033e*/ 	.short	(.L_177 - .L_176)
	.align		4
.L_176:
        /*0340*/ 	.word	index@(_ZN2at6native57_GLOBAL__N__416c288b_24_ActivationPreluKernel_cu_bc9ca66845unrolled_elementwise_kernel_for_multi_outputsILi2EZZZNS0_21prelu_backward_kernelERNS_14TensorIteratorEENKUlvE_clEvENKUlvE2_clEvEUlN3c104HalfES8_S8_E_St5arrayIPcLm5EE23TrivialOffsetCalculatorILi3EjESD_ILi2EjEEEviT0_T1_T2_T3_)
        /*0344*/ 	.word	0x00000000


	//----- nvinfo : EIATTR_REGCOUNT
	.align		4
.L_177:
        /*0348*/ 	.byte	0x04, 0x2f
        /*034a*/ 	.short	(.L_179 - .L_178)
	.align		4
.L_178:
        /*034c*/ 	.word	index@(_ZN2at6native57_GLOBAL__N__416c288b_24_ActivationPreluKernel_cu_bc9ca66845unrolled_elementwise_kernel_for_multi_outputsILi2EZZZNS0_21prelu_backward_kernelERNS_14TensorIteratorEENKUlvE_clEvENKUlvE2_clEvEUlN3c104HalfES8_S8_E_St5arrayIPcLm5EE16OffsetCalculatorILi3EjLb0EESD_ILi2EjLb0EEEEviT0_T1_T2_T3_)
        /*0350*/ 	.word	0x00000030


	//----- nvinfo : EIATTR_FRAME_SIZE
	.align		4
.L_179:
        /*0354*/ 	.byte	0x04, 0x11
        /*0356*/ 	.short	(.L_181 - .L_180)
	.align		4
.L_180:
        /*0358*/ 	.word	index@(_ZN2at6native57_GLOBAL__N__416c288b_24_ActivationPreluKernel_cu_bc9ca66845unrolled_elementwise_kernel_for_multi_outputsILi2EZZZNS0_21prelu_backward_kernelERNS_14TensorIteratorEENKUlvE_clEvENKUlvE2_clEvEUlN3c104HalfES8_S8_E_St5arrayIPcLm5EE16OffsetCalculatorILi3EjLb0EESD_ILi2EjLb0EEEEviT0_T1_T2_T3_)
        /*035c*/ 	.word	0x00000000


	//----- nvinfo : EIATTR_MIN_STACK_SIZE
	.align		4
.L_181:
        /*0360*/ 	.byte	0x04, 0x12
        /*0362*/ 	.short	(.L_183 - .L_182)
	.align		4
.L_182:
        /*0364*/ 	.word	index@(_ZN2at6native57_GLOBAL__N__416c288b_24_ActivationPreluKernel_cu_bc9ca66845unrolled_elementwise_kernel_for_multi_outputsILi2EZZZNS0_21prelu_backward_kernelERNS_14TensorIteratorEENKUlvE_clEvENKUlvE2_clEvEUlN3c104HalfES8_S8_E_St5arrayIPcLm5EE16OffsetCalculatorILi3EjLb0EESD_ILi2EjLb0EEEEviT0_T1_T2_T3_)
        /*0368*/ 	.word	0x00000000


	//----- nvinfo : EIATTR_MIN_STACK_SIZE
	.align		4
.L_183:
        /*036c*/ 	.byte	0x04, 0x12
        /*036e*/ 	.short	(.L_185 - .L_184)
	.align		4
.L_184:
        /*0370*/ 	.word	index@(_ZN2at6native57_GLOBAL__N__416c288b_24_ActivationPreluKernel_cu_bc9ca66845unrolled_elementwise_kernel_for_multi_outputsILi2EZZZNS0_21prelu_backward_kernelERNS_14TensorIteratorEENKUlvE_clEvENKUlvE2_clEvEUlN3c104HalfES8_S8_E_St5arrayIPcLm5EE23TrivialOffsetCalculatorILi3EjESD_ILi2EjEEEviT0_T1_T2_T3_)
        /*0374*/ 	.word	0x00000000


	//----- nvinfo : EIATTR_MIN_STACK_SIZE
	.align		4
.L_185:
        /*0378*/ 	.byte	0x04, 0x12
        /*037a*/ 	.short	(.L_187 - .L_186)
	.align		4
.L_186:
        /*037c*/ 	.word	index@(_ZN2at6native57_GLOBAL__N__416c288b_24_ActivationPreluKernel_cu_bc9ca66845unrolled_elementwise_kernel_for_multi_outputsILi2EZZZNS0_21prelu_backward_kernelERNS_14TensorIteratorEENKUlvE_clEvENKUlvE1_clEvEUlN3c108BFloat16ES8_S8_E_St5arrayIPcLm5EE16OffsetCalculatorILi3EjLb0EESD_ILi2EjLb0EEEEviT0_T1_T2_T3_)
        /*0380*/ 	.word	0x00000000


	//----- nvinfo : EIATTR_MIN_STACK_SIZE
	.align		4
.L_187:
        /*0384*/ 	.byte	0x04, 0x12
        /*0386*/ 	.short	(.L_189 - .L_188)
	.align		4
.L_188:
        /*0388*/ 	.word	index@(_ZN2at6native57_GLOBAL__N__416c288b_24_ActivationPreluKernel_cu_bc9ca66845unrolled_elementwise_kernel_for_multi_outputsILi2EZZZNS0_21prelu_backward_kernelERNS_14TensorIteratorEENKUlvE_clEvENKUlvE1_clEvEUlN3c108BFloat16ES8_S8_E_St5arrayIPcLm5EE23TrivialOffsetCalculatorILi3EjESD_ILi2EjEEEviT0_T1_T2_T3_)
        /*038c*/ 	.word	0x00000000


	//----- nvinfo : EIATTR_MIN_STACK_SIZE
	.align		4
.L_189:
        /*0390*/ 	.byte	0x04, 0x12
        /*0392*/ 	.short	(.L_191 - .L_190)
	.align		4
.L_190:
        /*0394*/ 	.word	index@(_ZN2at6native57_GLOBAL__N__416c288b_24_ActivationPreluKernel_cu_bc9ca66845unrolled_elementwise_kernel_for_multi_outputsILi2EZZZNS0_21prelu_backward_kernelERNS_14TensorIteratorEENKUlvE_clEvENKUlvE0_clEvEUlfffE_St5arrayIPcLm5EE16OffsetCalculatorILi3EjLb0EESB_ILi2EjLb0EEEEviT0_T1_T2_T3_)
        /*0398*/ 	.word	0x00000000


	//----- nvinfo : EIATTR_MIN_STACK_SIZE
	.align		4
.L_191:
        /*039c*/ 	.byte	0x04, 0x12
        /*039e*/ 	.short	(.L_193 - .L_192)
	.align		4
.L_192:
        /*03a0*/ 	.word	index@(_ZN2at6native57_GLOBAL__N__416c288b_24_ActivationPreluKernel_cu_bc9ca66845unrolled_elementwise_kernel_for_multi_outputsILi2EZZZNS0_21prelu_backward_kernelERNS_14TensorIteratorEENKUlvE_clEvENKUlvE0_clEvEUlfffE_St5arrayIPcLm5EE23TrivialOffsetCalculatorILi3EjESB_ILi2EjEEEviT0_T1_T2_T3_)
        /*03a4*/ 	.word	0x00000000


	//----- nvinfo : EIATTR_MIN_STACK_SIZE
	.align		4
.L_193:
        /*03a8*/ 	.byte	0x04, 0x12
        /*03aa*/ 	.short	(.L_195 - .L_194)
	.align		4
.L_194:
        /*03ac*/ 	.word	index@(_ZN2at6native57_GLOBAL__N__416c288b_24_ActivationPreluKernel_cu_bc9ca66845unrolled_elementwise_kernel_for_multi_outputsILi2EZZZNS0_21prelu_backward_kernelERNS_14TensorIteratorEENKUlvE_clEvENKUlvE_clEvEUldddE_St5arrayIPcLm5EE16OffsetCalculatorILi3EjLb0EESB_ILi2EjLb0EEEEviT0_T1_T2_T3_)
        /*03b0*/ 	.word	0x00000000


	//----- nvinfo : EIATTR_MIN_STACK_SIZE
	.align		4
.L_195:
        /*03b4*/ 	.byte	0x04, 0x12
        /*03b6*/ 	.short	(.L_197 - .L_196)
	.align		4
.L_196:
        /*03b8*/ 	.word	index@(_ZN2at6native57_GLOBAL__N__416c288b_24_ActivationPreluKernel_cu_bc9ca66845unrolled_elementwise_kernel_for_multi_outputsILi2EZZZNS0_21prelu_backward_kernelERNS_14TensorIteratorEENKUlvE_clEvENKUlvE_clEvEUldddE_St5arrayIPcLm5EE23TrivialOffsetCalculatorILi3EjESB_ILi2EjEEEviT0_T1_T2_T3_)
        /*03bc*/ 	.word	0x00000000


	//----- nvinfo : EIATTR_MIN_STACK_SIZE
	.align		4
.L_197:
        /*03c0*/ 	.byte	0x04, 0x12
        /*03c2*/ 	.short	(.L_199 - .L_198)
	.align		4
.L_198:
        /*03c4*/ 	.word	index@(_ZN2at6native18elementwise_kernelILi128ELi4EZNS0_15gpu_kernel_implIZZZNS0_12prelu_kernelERNS_14TensorIteratorEENKUlvE_clEvENKUlvE2_clEvEUlN3c104HalfES8_E_EEvRNS_18TensorIteratorBaseERKT_EUliE_EEviT1_)
        /*03c8*/ 	.word	0x00000000


	//----- nvinfo : EIATTR_MIN_STACK_SIZE
	.align		4
.L_199:
        /*03cc*/ 	.byte	0x04, 0x12
        /*03ce*/ 	.short	(.L_201 - .L_200)
	.align		4
.L_200:
        /*03d0*/ 	.word	index@(_ZN2at6native27unrolled_elementwise_kernelIZZZNS0_12prelu_kernelERNS_14TensorIteratorEENKUlvE_clEvENKUlvE2_clEvEUlN3c104HalfES7_E_St5arrayIPcLm3EELi4E23TrivialOffsetCalculatorILi2EjESC_ILi1EjENS0_6memory12LoadWithCastILi2EEENSF_13StoreWithCastILi1EEEEEviT_T0_T2_T3_T4_T5_)
        /*03d4*/ 	.word	0x00000000


	//----- nvinfo : EIATTR_MIN_STACK_SIZE
	.align		4
.L_201:
        /*03d8*/ 	.byte	0x04, 0x12
        /*03da*/ 	.short	(.L_203 - .L_202)
	.align		4
.L_202:
        /*03dc*/ 	.word	index@(_ZN2at6native18elementwise_kernelILi128ELi4EZNS0_22gpu_kernel_impl_nocastIZZZNS0_12prelu_kernelERNS_14TensorIteratorEENKUlvE_clEvENKUlvE2_clEvEUlN3c104HalfES8_E_EEvRNS_18TensorIteratorBaseERKT_EUliE_EEviT1_)
        /*03e0*/ 	.word	0x00000000


	//----- nvinfo : EIATTR_MIN_STACK_SIZE
	.align		4
.L_203:
        /*03e4*/ 	.byte	0x04, 0x12
        /*03e6*/ 	.short	(.L_205 - .L_204)
	.align		4
.L_204:
        /*03e8*/ 	.word	index@(_ZN2at6native27unrolled_elementwise_kernelIZZZNS0_12prelu_kernelERNS_14TensorIteratorEENKUlvE_clEvENKUlvE2_clEvEUlN3c104HalfES7_E_St5arrayIPcLm3EELi4E23TrivialOffsetCalculatorILi2EjESC_ILi1EjENS0_6memory15LoadWithoutCastENSF_16StoreWithoutCastEEEviT_T0_T2_T3_T4_T5_)
        /*03ec*/ 	.word	0x00000000


	//----- nvinfo : EIATTR_MIN_STACK_SIZE
	.align		4
.L_205:
        /*03f0*/ 	.byte	0x04, 0x12
        /*03f2*/ 	.short	(.L_207 - .L_206)
	.align		4
.L_206:
        /*03f4*/ 	.word	index@(_ZN2at6native29vectorized_elementwise_kernelILi2EZZZNS0_12prelu_kernelERNS_14TensorIteratorEENKUlvE_clEvENKUlvE2_clEvEUlN3c104HalfES7_E_St5arrayIPcLm3EEEEviT0_T1_)
        /*03f8*/ 	.word	0x00000000


	//----- nvinfo : EIATTR_MIN_STACK_SIZE
	.align		4
.L_207:
        /*03fc*/ 	.byte	0x04, 0x12
        /*03fe*/ 	.short	(.L_209 - .L_208)
	.align		4
.L_208:
        /*0400*/ 	.word	index@(_ZN2at6native29vectorized_elementwise_kernelILi4EZZZNS0_12prelu_kernelERNS_14TensorIteratorEENKUlvE_clEvENKUlvE2_clEvEUlN3c104HalfES7_E_St5arrayIPcLm3EEEEviT0_T1_)
        /*0404*/ 	.word	0x00000000


	//----- nvinfo : EIATTR_MIN_STACK_SIZE
	.align		4
.L_209:
        /*0408*/ 	.byte	0x04, 0x12
        /*040a*/ 	.short	(.L_211 - .L_210)
	.align		4
.L_210:
        /*040c*/ 	.word	index@(_ZN2at6native29vectorized_elementwise_kernelILi8EZZZNS0_12prelu_kernelERNS_14TensorIteratorEENKUlvE_clEvENKUlvE2_clEvEUlN3c104HalfES7_E_St5arrayIPcLm3EEEEviT0_T1_)
        /*0410*/ 	.word	0x00000000


	//----- nvinfo : EIATTR_MIN_STACK_SIZE
	.align		4
.L_211:
        /*0414*/ 	.byte	0x04, 0x12
        /*0416*/ 	.short	(.L_213 - .L_212)
	.align		4
.L_212:
        /*0418*/ 	.word	index@(_ZN2at6native18elementwise_kernelILi128ELi4EZNS0_15gpu_kernel_implIZZZNS0_12prelu_kernelERNS_14TensorIteratorEENKUlvE_clEvENKUlvE1_clEvEUlN3c108BFloat16ES8_E_EEvRNS_18TensorIteratorBaseERKT_EUliE_EEviT1_)
        /*041c*/ 	.word	0x00000000


	//----- nvinfo : EIATTR_MIN_STACK_SIZE
	.align		4
.L_213:
        /*0420*/ 	.byte	0x04, 0x12
        /*0422*/ 	.short	(.L_215 - .L_214)
	.align		4
.L_214:
        /*0424*/ 	.word	index@(_ZN2at6native27unrolled_elementwise_kernelIZZZNS0_12prelu_kernelERNS_14TensorIteratorEENKUlvE_clEvENKUlvE1_clEvEUlN3c108BFloat16ES7_E_St5arrayIPcLm3EELi4E23TrivialOffsetCalculatorILi2EjESC_ILi1EjENS0_6memory12LoadWithCastILi2EEENSF_13StoreWithCastILi1EEEEEviT_T0_T2_T3_T4_T5_)
        /*0428*/ 	.word	0x00000000


	//----- nvinfo : EIATTR_MIN_STACK_SIZE
	.align		4
.L_215:
        /*042c*/ 	.byte	0x04, 0x12
        /*042e*/ 	.short	(.L_217 - .L_216)
	.align		4
.L_216:
        /*0430*/ 	.word	index@(_ZN2at6native18elementwise_kernelILi128ELi4EZNS0_22gpu_kernel_impl_nocastIZZZNS0_12prelu_kernelERNS_14TensorIteratorEENKUlvE_clEvENKUlvE1_clEvEUlN3c108BFloat16ES8_E_EEvRNS_18TensorIteratorBaseERKT_EUliE_EEviT1_)
        /*0434*/ 	.word	0x00000000


	//----- nvinfo : EIATTR_MIN_STACK_SIZE
	.align		4
.L_217:
        /*0438*/ 	.byte	0x04, 0x12
        /*043a*/ 	.short	(.L_219 - .L_218)
	.align		4
.L_218:
        /*043c*/ 	.word	index@(_ZN2at6native27unrolled_elementwise_kernelIZZZNS0_12prelu_kernelERNS_14TensorIteratorEENKUlvE_clEvENKUlvE1_clEvEUlN3c108BFloat16ES7_E_St5arrayIPcLm3EELi4E23TrivialOffsetCalculatorILi2EjESC_ILi1EjENS0_6memory15LoadWithoutCastENSF_16StoreWithoutCastEEEviT_T0_T2_T3_T4_T5_)
        /*0440*/ 	.word	0x00000000


	//----- nvinfo : EIATTR_MIN_STACK_SIZE
	.align		4
.L_219:
        /*0444*/ 	.byte	0x04, 0x12
        /*0446*/ 	.short	(.L_221 - .L_220)
	.align		4
.L_220:
        /*0448*/ 	.word	index@(_ZN2at6native29vectorized_elementwise_kernelILi2EZZZNS0_12prelu_kernelERNS_14TensorIteratorEENKUlvE_clEvENKUlvE1_clEvEUlN3c108BFloat16ES7_E_St5arrayIPcLm3EEEEviT0_T1_)
        /*044c*/ 	.word	0x00000000


	//----- nvinfo : EIATTR_MIN_STACK_SIZE
	.align		4
.L_221:
        /*0450*/ 	.byte	0x04, 0x12
        /*0452*/ 	.short	(.L_223 - .L_222)
	.align		4
.L_222:
        /*0454*/ 	.word	index@(_ZN2at6native29vectorized_elementwise_kernelILi4EZZZNS0_12prelu_kernelERNS_14TensorIteratorEENKUlvE_clEvENKUlvE1_clEvEUlN3c108BFloat16ES7_E_St5arrayIPcLm3EEEEviT0_T1_)
        /*0458*/ 	.word	0x00000000


	//----- nvinfo : EIATTR_MIN_STACK_SIZE
	.align		4
.L_223:
        /*045c*/ 	.byte	0x04, 0x12
        /*045e*/ 	.short	(.L_225 - .L_224)
	.align		4
.L_224:
        /*0460*/ 	.word	index@(_ZN2at6native29vectorized_elementwise_kernelILi8EZZZNS0_12prelu_kernelERNS_14TensorIteratorEENKUlvE_clEvENKUlvE1_clEvEUlN3c108BFloat16ES7_E_St5arrayIPcLm3EEEEviT0_T1_)
        /*0464*/ 	.word	0x00000000


	//----- nvinfo : EIATTR_MIN_STACK_SIZE
	.align		4
.L_225:
        /*0468*/ 	.byte	0x04, 0x12
        /*046a*/ 	.short	(.L_227 - .L_226)
	.align		4
.L_226:
        /*046c*/ 	.word	index@(_ZN2at6native18elementwise_kernelILi128ELi4EZNS0_15gpu_kernel_implIZZZNS0_12prelu_kernelERNS_14TensorIteratorEENKUlvE_clEvENKUlvE0_clEvEUlffE_EEvRNS_18TensorIteratorBaseERKT_EUliE_EEviT1_)
        /*0470*/ 	.word	0x00000000


	//----- nvinfo : EIATTR_MIN_STACK_SIZE
	.align		4
.L_227:
        /*0474*/ 	.byte	0x04, 0x12
        /*0476*/ 	.short	(.L_229 - .L_228)
	.align		4
.L_228:
        /*0478*/ 	.word	index@(_ZN2at6native27unrolled_elementwise_kernelIZZZNS0_12prelu_kernelERNS_14TensorIteratorEENKUlvE_clEvENKUlvE0_clEvEUlffE_St5arrayIPcLm3EELi4E23TrivialOffsetCalculatorILi2EjESA_ILi1EjENS0_6memory12LoadWithCastILi2EEENSD_13StoreWithCastILi1EEEEEviT_T0_T2_T3_T4_T5_)
        /*047c*/ 	.word	0x00000000


	//----- nvinfo : EIATTR_MIN_STACK_SIZE
	.align		4
.L_229:
        /*0480*/ 	.byte	0x04, 0x12
        /*0482*/ 	.short	(.L_231 - .L_230)
	.align		4
.L_230:
        /*0484*/ 	.word	index@(_ZN2at6native18elementwise_kernelILi128ELi2EZNS0_22gpu_kernel_impl_nocastIZZZNS0_12prelu_kernelERNS_14TensorIteratorEENKUlvE_clEvENKUlvE0_clEvEUlffE_EEvRNS_18TensorIteratorBaseERKT_EUliE_EEviT1_)
        /*0488*/ 	.word	0x00000000


	//----- nvinfo : EIATTR_MIN_STACK_SIZE
	.align		4
.L_231:
        /*048c*/ 	.byte	0x04, 0x12
        /*048e*/ 	.short	(.L_233 - .L_232)
	.align		4
.L_232:
        /*0490*/ 	.word	index@(_ZN2at6native27unrolled_elementwise_kernelIZZZNS0_12prelu_kernelERNS_14TensorIteratorEENKUlvE_clEvENKUlvE0_clEvEUlffE_St5arrayIPcLm3EELi4E23TrivialOffsetCalculatorILi2EjESA_ILi1EjENS0_6memory15LoadWithoutCastENSD_16StoreWithoutCastEEEviT_T0_T2_T3_T4_T5_)
        /*0494*/ 	.word	0x00000000


	//----- nvinfo : EIATTR_MIN_STACK_SIZE
	.align		4
.L_233:
        /*0498*/ 	.byte	0x04, 0x12
        /*049a*/ 	.short	(.L_235 - .L_234)
	.align		4
.L_234:
        /*049c*/ 	.word	index@(_ZN2at6native29vectorized_elementwise_kernelILi2EZZZNS0_12prelu_kernelERNS_14TensorIteratorEENKUlvE_clEvENKUlvE0_clEvEUlffE_St5arrayIPcLm3EEEEviT0_T1_)
        /*04a0*/ 	.word	0x00000000


	//----- nvinfo : EIATTR_MIN_STACK_SIZE
	.align		4
.L_235:
        /*04a4*/ 	.byte	0x04, 0x12
        /*04a6*/ 	.short	(.L_237 - .L_236)
	.align		4
.L_236:
        /*04a8*/ 	.word	index@(_ZN2at6native29vectorized_elementwise_kernelILi4EZZZNS0_12prelu_kernelERNS_14TensorIteratorEENKUlvE_clEvENKUlvE0_clEvEUlffE_St5arrayIPcLm3EEEEviT0_T1_)
        /*04ac*/ 	.word	0x00000000


	//----- nvinfo : EIATTR_MIN_STACK_SIZE
	.align		4
.L_237:
        /*04b0*/ 	.byte	0x04, 0x12
        /*04b2*/ 	.short	(.L_239 - .L_238)
	.align		4
.L_238:
        /*04b4*/ 	.word	index@(_ZN2at6native29vectorized_elementwise_kernelILi8EZZZNS0_12prelu_kernelERNS_14TensorIteratorEENKUlvE_clEvENKUlvE0_clEvEUlffE_St5arrayIPcLm3EEEEviT0_T1_)
        /*04b8*/ 	.word	0x00000000


	//----- nvinfo : EIATTR_MIN_STACK_SIZE
	.align		4
.L_239:
        /*04bc*/ 	.byte	0x04, 0x12
        /*04be*/ 	.short	(.L_241 - .L_240)
	.align		4
.L_240:
        /*04c0*/ 	.word	index@(_ZN2at6native18elementwise_kernelILi128ELi4EZNS0_15gpu_kernel_implIZZZNS0_12prelu_kernelERNS_14TensorIteratorEENKUlvE_clEvENKUlvE_clEvEUlddE_EEvRNS_18TensorIteratorBaseERKT_EUliE_EEviT1_)
        /*04c4*/ 	.word	0x00000000


	//----- nvinfo : EIATTR_MIN_STACK_SIZE
	.align		4
.L_241:
        /*04c8*/ 	.byte	0x04, 0x12
        /*04ca*/ 	.short	(.L_243 - .L_242)
	.align		4
.L_242:
        /*04cc*/ 	.word	index@(_ZN2at6native27unrolled_elementwise_kernelIZZZNS0_12prelu_kernelERNS_14TensorIteratorEENKUlvE_clEvENKUlvE_clEvEUlddE_St5arrayIPcLm3EELi4E23TrivialOffsetCalculatorILi2EjESA_ILi1EjENS0_6memory12LoadWithCastILi2EEENSD_13StoreWithCastILi1EEEEEviT_T0_T2_T3_T4_T5_)
        /*04d0*/ 	.word	0x00000000


	//----- nvinfo : EIATTR_MIN_STACK_SIZE
	.align		4
.L_243:
        /*04d4*/ 	.byte	0x04, 0x12
        /*04d6*/ 	.short	(.L_245 - .L_244)
	.align		4
.L_244:
        /*04d8*/ 	.word	index@(_ZN2at6native18elementwise_kernelILi128ELi2EZNS0_22gpu_kernel_impl_nocastIZZZNS0_12prelu_kernelERNS_14TensorIteratorEENKUlvE_clEvENKUlvE_clEvEUlddE_EEvRNS_18TensorIteratorBaseERKT_EUliE_EEviT1_)
        /*04dc*/ 	.word	0x00000000


	//----- nvinfo : EIATTR_MIN_STACK_SIZE
	.align		4
.L_245:
        /*04e0*/ 	.byte	0x04, 0x12
        /*04e2*/ 	.short	(.L_247 - .L_246)
	.align		4
.L_246:
        /*04e4*/ 	.word	index@(_ZN2at6native27unrolled_elementwise_kernelIZZZNS0_12prelu_kernelERNS_14TensorIteratorEENKUlvE_clEvENKUlvE_clEvEUlddE_St5arrayIPcLm3EELi4E23TrivialOffsetCalculatorILi2EjESA_ILi1EjENS0_6memory15LoadWithoutCastENSD_16StoreWithoutCastEEEviT_T0_T2_T3_T4_T5_)
        /*04e8*/ 	.word	0x00000000


	//----- nvinfo : EIATTR_MIN_STACK_SIZE
	.align		4
.L_247:
        /*04ec*/ 	.byte	0x04, 0x12
        /*04ee*/ 	.short	(.L_249 - .L_248)
	.align		4
.L_248:
        /*04f0*/ 	.word	index@(_ZN2at6native29vectorized_elementwise_kernelILi2EZZZNS0_12prelu_kernelERNS_14TensorIteratorEENKUlvE_clEvENKUlvE_clEvEUlddE_St5arrayIPcLm3EEEEviT0_T1_)
        /*04f4*/ 	.word	0x00000000


	//----- nvinfo : EIATTR_MIN_STACK_SIZE
	.align		4
.L_249:
        /*04f8*/ 	.byte	0x04, 0x12
        /*04fa*/ 	.short	(.L_251 - .L_250)
	.align		4
.L_250:
        /*04fc*/ 	.word	index@(_ZN2at6native29vectorized_elementwise_kernelILi4EZZZNS0_12prelu_kernelERNS_14TensorIteratorEENKUlvE_clEvENKUlvE_clEvEUlddE_St5arrayIPcLm3EEEEviT0_T1_)
        /*0500*/ 	.word	0x00000000


	//----- nvinfo : EIATTR_MIN_STACK_SIZE
	.align		4
.L_251:
        /*0504*/ 	.byte	0x04, 0x12
        /*0506*/ 	.short	(.L_253 - .L_252)
	.align		4
.L_252:
        /*0508*/ 	.word	index@(_ZN2at6native29vectorized_elementwise_kernelILi8EZZZNS0_12prelu_kernelERNS_14TensorIteratorEENKUlvE_clEvENKUlvE_clEvEUlddE_St5arrayIPcLm3EEEEviT0_T1_)
        /*050c*/ 	.word	0x00000000
.L_253:


//--------------------- .nv.compat                --------------------------
	.section	.nv.compat,"",@"SHT_CUDA_COMPAT_INFO"
	.align	4
        /*0000*/ 	.byte	0x02, 0x09, 0x01, 0x00, 0x02, 0x02, 0x01, 0x00, 0x02, 0x05, 0x05, 0x00, 0x03, 0x07, 0x01, 0x01
        /*0010*/ 	.byte	0x02, 0x03, 0x00, 0x00, 0x02, 0x06, 0x01, 0x00, 0x04, 0x0b, 0x08, 0x00, 0x00, 0x00, 0x00, 0x00
        /*0020*/ 	.byte	0x00, 0x00, 0x00, 0x00


//--------------------- .nv.info._ZN2at6native57_GLOBAL__N__416c288b_24_ActivationPreluKernel_cu_bc9ca66845unrolled_elementwise_kernel_for_multi_outputsILi2EZZZNS0_21prelu_backward_kernelERNS_14TensorIteratorEENKUlvE_clEvENKUlvE2_clEvEUlN3c104HalfES8_S8_E_St5arrayIPcLm5EE16OffsetCalculatorILi3EjLb0EESD_ILi2EjLb0EEEEviT0_T1_T2_T3_ --------------------------
	.section	.nv.info._ZN2at6native57_GLOBAL__N__416c288b_24_ActivationPreluKernel_cu_bc9ca66845unrolled_elementwise_kernel_for_multi_outputsILi2EZZZNS0_21prelu_backward_kernelERNS_14TensorIteratorEENKUlvE_clEvENKUlvE2_clEvEUlN3c104HalfES8_S8_E_St5arrayIPcLm5EE16OffsetCalculatorILi3EjLb0EESD_ILi2EjLb0EEEEviT0_T1_T2_T3_,"",@"SHT_CUDA_INFO"
	.sectionflags	@""
	.align	4


	//----- nvinfo : EIATTR_CUDA_API_VERSION
	.align		4
        /*0000*/ 	.byte	0x04, 0x37
        /*0002*/ 	.short	(.L_255 - .L_254)
.L_254:
        /*0004*/ 	.word	0x00000082


	//----- nvinfo : EIATTR_KPARAM_INFO
	.align		4
.L_255:
        /*0008*/ 	.byte	0x04, 0x17
        /*000a*/ 	.short	(.L_257 - .L_256)
.L_256:
        /*000c*/ 	.word	0x00000000
        /*0010*/ 	.short	0x0004
        /*0012*/ 	.short	0x028c
        /*0014*/ 	.byte	0x00, 0xf0, 0xe1, 0x07


	//----- nvinfo : EIATTR_KPARAM_INFO
	.align		4
.L_257:
        /*0018*/ 	.byte	0x04, 0x17
        /*001a*/ 	.short	(.L_259 - .L_258)
.L_258:
        /*001c*/ 	.word	0x00000000
        /*0020*/ 	.short	0x0003
        /*0022*/ 	.short	0x0030
        /*0024*/ 	.byte	0x00, 0xf0, 0x71, 0x09


	//----- nvinfo : EIATTR_KPARAM_INFO
	.align		4
.L_259:
        /*0028*/ 	.byte	0x04, 0x17
        /*002a*/ 	.short	(.L_261 - .L_260)
.L_260:
        /*002c*/ 	.word	0x00000000
        /*0030*/ 	.short	0x0002
        /*0032*/ 	.short	0x0008
        /*0034*/ 	.byte	0x00, 0xf0, 0xa1, 0x00


	//----- nvinfo : EIATTR_KPARAM_INFO
	.align		4
.L_261:
        /*0038*/ 	.byte	0x04, 0x17
        /*003a*/ 	.short	(.L_263 - .L_262)
.L_262:
        /*003c*/ 	.word	0x00000000
        /*0040*/ 	.short	0x0001
        /*0042*/ 	.short	0x0004
        /*0044*/ 	.byte	0x00, 0xf0, 0x05, 0x00


	//----- nvinfo : EIATTR_KPARAM_INFO
	.align		4
.L_263:
        /*0048*/ 	.byte	0x04, 0x17
        /*004a*/ 	.short	(.L_265 - .L_264)
.L_264:
        /*004c*/ 	.word	0x00000000
        /*0050*/ 	.short	0x0000
        /*0052*/ 	.short	0x0000
        /*0054*/ 	.byte	0x00, 0xf0, 0x11, 0x00


	//----- nvinfo : EIATTR_SPARSE_MMA_MASK
	.align		4
.L_265:
        /*0058*/ 	.byte	0x03, 0x50
        /*005a*/ 	.short	0x0000


	//----- nvinfo : EIATTR_MAXREG_COUNT
	.align		4
        /*005c*/ 	.byte	0x03, 0x1b
        /*005e*/ 	.short	0x00ff


	//----- nvinfo : EIATTR_MERCURY_ISA_VERSION
	.align		4
        /*0060*/ 	.byte	0x03, 0x5f
        /*0062*/ 	.short	0x0101


	//----- nvinfo : EIATTR_EXIT_INSTR_OFFSETS
	.align		4
        /*0064*/ 	.byte	0x04, 0x1c
        /*0066*/ 	.short	(.L_267 - .L_266)


	//   ....[0]....
.L_266:
        /*0068*/ 	.word	0x0000bf70


	//   ....[1]....
        /*006c*/ 	.word	0x0000d480


	//   ....[2]....
        /*0070*/ 	.word	0x0000e980


	//   ....[3]....
        /*0074*/ 	.word	0x0000fe70


	//   ....[4]....
        /*0078*/ 	.word	0x00011350


	//   ....[5]....
        /*007c*/ 	.word	0x00012810


	//   ....[6]....
        /*0080*/ 	.word	0x00013cd0


	//   ....[7]....
        /*0084*/ 	.word	0x00015190


	//   ....[8]....
        /*0088*/ 	.word	0x00016650


	//----- nvinfo : EIATTR_MAX_THREADS
	.align		4
.L_267:
        /*008c*/ 	.byte	0x04, 0x05
        /*008e*/ 	.short	(.L_269 - .L_268)
.L_268:
        /*0090*/ 	.word	0x00000080
        /*0094*/ 	.word	0x00000001
        /*0098*/ 	.word	0x00000001


	//----- nvinfo : EIATTR_CRS_STACK_SIZE
	.align		4
.L_269:
        /*009c*/ 	.byte	0x04, 0x1e
        /*009e*/ 	.short	(.L_271 - .L_270)
.L_270:
        /*00a0*/ 	.word	0x00000000


	//----- nvinfo : EIATTR_CBANK_PARAM_SIZE
	.align		4
.L_271:
        /*00a4*/ 	.byte	0x03, 0x19
        /*00a6*/ 	.short	0x0484


	//----- nvinfo : EIATTR_PARAM_CBANK
	.align		4
        /*00a8*/ 	.byte	0x04, 0x0a
        /*00aa*/ 	.short	(.L_273 - .L_272)
	.align		4
.L_272:
        /*00ac*/ 	.word	index@(.nv.constant0._ZN2at6native57_GLOBAL__N__416c288b_24_ActivationPreluKernel_cu_bc9ca66845unrolled_elementwise_kernel_for_multi_outputsILi2EZZZNS0_21prelu_backward_kernelERNS_14TensorIteratorEENKUlvE_clEvENKUlvE2_clEvEUlN3c104HalfES8_S8_E_St5arrayIPcLm5EE16OffsetCalculatorILi3EjLb0EESD_ILi2EjLb0EEEEviT0_T1_T2_T3_)
        /*00b0*/ 	.short	0x0210
        /*00b2*/ 	.short	0x0484


	//----- nvinfo : EIATTR_SW_WAR
	.align		4
.L_273:
        /*00b4*/ 	.byte	0x04, 0x36
        /*00b6*/ 	.short	(.L_275 - .L_274)
.L_274:
        /*00b8*/ 	.word	0x00000008
.L_275:


//--------------------- .nv.info._ZN2at6native57_GLOBAL__N__416c288b_24_ActivationPreluKernel_cu_bc9ca66845unrolled_elementwise_kernel_for_multi_outputsILi2EZZZNS0_21prelu_backward_kernelERNS_14TensorIteratorEENKUlvE_clEvENKUlvE2_clEvEUlN3c104HalfES8_S8_E_St5arrayIPcLm5EE23TrivialOffsetCalculatorILi3EjESD_ILi2EjEEEviT0_T1_T2_T3_ --------------------------
	.section	.nv.info._ZN2at6native57_GLOBAL__N__416c288b_24_ActivationPreluKernel_cu_bc9ca66845unrolled_elementwise_kernel_for_multi_outputsILi2EZZZNS0_21prelu_backward_kernelERNS_14TensorIteratorEENKUlvE_clEvENKUlvE2_clEvEUlN3c104HalfES8_S8_E_St5arrayIPcLm5EE23TrivialOffsetCalculatorILi3EjESD_ILi2EjEEEviT0_T1_T2_T3_,"",@"SHT_CUDA_INFO"
	.sectionflags	@""
	.align	4


	//----- nvinfo : EIATTR_CUDA_API_VERSION
	.align		4
        /*0000*/ 	.byte	0x04, 0x37
        /*0002*/ 	.short	(.L_277 - .L_276)
.L_276:
        /*0004*/ 	.word	0x00000082


	//----- nvinfo : EIATTR_KPARAM_INFO
	.align		4
.L_277:
        /*0008*/ 	.byte	0x04, 0x17
        /*000a*/ 	.short	(.L_279 - .L_278)
.L_278:
        /*000c*/ 	.word	0x00000000
        /*0010*/ 	.short	0x0004
        /*0012*/ 	.short	0x0031
        /*0014*/ 	.byte	0x00, 0xf0, 0x05, 0x00


	//----- nvinfo : EIATTR_KPARAM_INFO
	.align		4
.L_279:
        /*0018*/ 	.byte	0x04, 0x17
        /*001a*/ 	.short	(.L_281 - .L_280)
.L_280:
        /*001c*/ 	.word	0x00000000
        /*0020*/ 	.short	0x0003
        /*0022*/ 	.short	0x0030
        /*0024*/ 	.byte	0x00, 0xf0, 0x05, 0x00


	//----- nvinfo : EIATTR_KPARAM_INFO
	.align		4
.L_281:
        /*0028*/ 	.byte	0x04, 0x17
        /*002a*/ 	.short	(.L_283 - .L_282)
.L_282:
        /*002c*/ 	.word	0x00000000
        /*0030*/ 	.short	0x0002
        /*0032*/ 	.short	0x0008
        /*0034*/ 	.byte	0x00, 0xf0, 0xa1, 0x00


	//----- nvinfo : EIATTR_KPARAM_INFO
	.align		4
.L_283:
        /*0038*/ 	.byte	0x04, 0x17
        /*003a*/ 	.short	(.L_285 - .L_284)
.L_284:
        /*003c*/ 	.word	0x00000000
        /*0040*/ 	.short	0x0001
        /*0042*/ 	.short	0x0004
        /*0044*/ 	.byte	0x00, 0xf0, 0x05, 0x00


	//----- nvinfo : EIATTR_KPARAM_INFO
	.align		4
.L_285:
        /*0048*/ 	.byte	0x04, 0x17
        /*004a*/ 	.short	(.L_287 - .L_286)
.L_286:
        /*004c*/ 	.word	0x00000000
        /*0050*/ 	.short	0x0000
        /*0052*/ 	.short	0x0000
        /*0054*/ 	.byte	0x00, 0xf0, 0x11, 0x00


	//----- nvinfo : EIATTR_SPARSE_MMA_MASK
	.align		4
.L_287:
        /*0058*/ 	.byte	0x03, 0x50
        /*005a*/ 	.short	0x0000


	//----- nvinfo : EIATTR_MAXREG_COUNT
	.align		4
        /*005c*/ 	.byte	0x03, 0x1b
        /*005e*/ 	.short	0x00ff


	//----- nvinfo : EIATTR_MERCURY_ISA_VERSION
	.align		4
        /*0060*/ 	.byte	0x03, 0x5f
        /*0062*/ 	.short	0x0101


	//----- nvinfo : EIATTR_EXIT_INSTR_OFFSETS
	.align		4
        /*0064*/ 	.byte	0x04, 0x1c
        /*0066*/ 	.short	(.L_289 - .L_288)


	//   ....[0]....
.L_288:
        /*0068*/ 	.word	0x00000fa0


	//   ....[1]....
        /*006c*/ 	.word	0x00001040


	//   ....[2]....
        /*0070*/ 	.word	0x000010b0


	//   ....[3]....
        /*0074*/ 	.word	0x00001110


	//   ....[4]....
        /*0078*/ 	.word	0x00001170


	//   ....[5]....
        /*007c*/ 	.word	0x000011d0


	//   ....[6]....
        /*0080*/ 	.word	0x00001230


	//   ....[7]....
        /*0084*/ 	.word	0x00001290


	//   ....[8]....
        /*0088*/ 	.word	0x000012f0


	//----- nvinfo : EIATTR_MAX_THREADS
	.align		4
.L_289:
        /*008c*/ 	.byte	0x04, 0x05
        /*008e*/ 	.short	(.L_291 - .L_290)
.L_290:
        /*0090*/ 	.word	0x00000080
        /*0094*/ 	.word	0x00000001
        /*0098*/ 	.word	0x00000001


	//----- nvinfo : EIATTR_CRS_STACK_SIZE
	.align		4
.L_291:
        /*009c*/ 	.byte	0x04, 0x1e
        /*009e*/ 	.short	(.L_293 - .L_292)
.L_292:
        /*00a0*/ 	.word	0x00000000


	//----- nvinfo : EIATTR_CBANK_PARAM_SIZE
	.align		4
.L_293:
        /*00a4*/ 	.byte	0x03, 0x19
        /*00a6*/ 	.short	0x0032


	//----- nvinfo : EIATTR_PARAM_CBANK
	.align		4
        /*00a8*/ 	.byte	0x04, 0x0a
        /*00aa*/ 	.short	(.L_295 - .L_294)
	.align		4
.L_294:
        /*00ac*/ 	.word	index@(.nv.constant0._ZN2at6native57_GLOBAL__N__416c288b_24_ActivationPreluKernel_cu_bc9ca66845unrolled_elementwise_kernel_for_multi_outputsILi2EZZZNS0_21prelu_backward_kernelERNS_14TensorIteratorEENKUlvE_clEvENKUlvE2_clEvEUlN3c104HalfES8_S8_E_St5arrayIPcLm5EE23TrivialOffsetCalculatorILi3EjESD_ILi2EjEEEviT0_T1_T2_T3_)
        /*00b0*/ 	.short	0x0210
        /*00b2*/ 	.short	0x0032


	//----- nvinfo : EIATTR_SW_WAR
	.align		4
.L_295:
        /*00b4*/ 	.byte	0x04, 0x36
        /*00b6*/ 	.short	(.L_297 - .L_296)
.L_296:
        /*00b8*/ 	.word	0x00000008
.L_297:


//--------------------- .nv.info._ZN2at6native57_GLOBAL__N__416c288b_24_ActivationPreluKernel_cu_bc9ca66845unrolled_elementwise_kernel_for_multi_outputsILi2EZZZNS0_21prelu_backward_kernelERNS_14TensorIteratorEENKUlvE_clEvENKUlvE1_clEvEUlN3c108BFloat16ES8_S8_E_St5arrayIPcLm5EE16OffsetCalculatorILi3EjLb0EESD_ILi2EjLb0EEEEviT0_T1_T2_T3_ --------------------------
	.section	.nv.info._ZN2at6native57_GLOBAL__N__416c288b_24_ActivationPreluKernel_cu_bc9ca66845unrolled_elementwise_kernel_for_multi_outputsILi2EZZZNS0_21prelu_backward_kernelERNS_14TensorIteratorEENKUlvE_clEvENKUlvE1_clEvEUlN3c108BFloat16ES8_S8_E_St5arrayIPcLm5EE16OffsetCalculatorILi3EjLb0EESD_ILi2EjLb0EEEEviT0_T1_T2_T3_,"",@"SHT_CUDA_INFO"
	.sectionflags	@""
	.align	4


	//----- nvinfo : EIATTR_CUDA_API_VERSION
	.align		4
        /*0000*/ 	.byte	0x04, 0x37
        /*0002*/ 	.short	(.L_299 - .L_298)
.L_298:
        /*0004*/ 	.word	0x00000082


	//----- nvinfo : EIATTR_KPARAM_INFO
	.align		4
.L_299:
        /*0008*/ 	.byte	0x04, 0x17
        /*000a*/ 	.short	(.L_301 - .L_300)
.L_300:
        /*000c*/ 	.word	0x00000000
        /*0010*/ 	.short	0x0004
        /*0012*/ 	.short	0x028c
        /*0014*/ 	.byte	0x00, 0xf0, 0xe1, 0x07


	//----- nvinfo : EIATTR_KPARAM_INFO
	.align		4
.L_301:
        /*0018*/ 	.byte	0x04, 0x17
        /*001a*/ 	.short	(.L_303 - .L_302)
.L_302:
        /*001c*/ 	.word	0x00000000
        /*0020*/ 	.short	0x0003
        /*0022*/ 	.short	0x0030
        /*0024*/ 	.byte	0x00, 0xf0, 0x71, 0x09


	//----- nvinfo : EIATTR_KPARAM_INFO
	.align		4
.L_303:
        /*0028*/ 	.byte	0x04, 0x17
        /*002a*/ 	.short	(.L_305 - .L_304)
.L_304:
        /*002c*/ 	.word	0x00000000
        /*0030*/ 	.short	0x0002
        /*0032*/ 	.short	0x0008
        /*0034*/ 	.byte	0x00, 0xf0, 0xa1, 0x00


	//----- nvinfo : EIATTR_KPARAM_INFO
	.align		4
.L_305:
        /*0038*/ 	.byte	0x04, 0x17
        /*003a*/ 	.short	(.L_307 - .L_306)
.L_306:
        /*003c*/ 	.word	0x00000000
        /*0040*/ 	.short	0x0001
        /*0042*/ 	.short	0x0004
        /*0044*/ 	.byte	0x00, 0xf0, 0x05, 0x00


	//----- nvinfo : EIATTR_KPARAM_INFO
	.align		4
.L_307:
        /*0048*/ 	.byte	0x04, 0x17
        /*004a*/ 	.short	(.L_309 - .L_308)
.L_308:
        /*004c*/ 	.word	0x00000000
        /*0050*/ 	.short	0x0000
        /*0052*/ 	.short	0x0000
        /*0054*/ 	.byte	0x00, 0xf0, 0x11, 0x00


	//----- nvinfo : EIATTR_SPARSE_MMA_MASK
	.align		4
.L_309:
        /*0058*/ 	.byte	0x03, 0x50
        /*005a*/ 	.short	0x0000


	//----- nvinfo : EIATTR_MAXREG_COUNT
	.align		4
        /*005c*/ 	.byte	0x03, 0x1b
        /*005e*/ 	.short	0x00ff


	//----- nvinfo : EIATTR_MERCURY_ISA_VERSION
	.align		4
        /*0060*/ 	.byte	0x03, 0x5f
        /*0062*/ 	.short	0x0101


	//----- nvinfo : EIATTR_EXIT_INSTR_OFFSETS
	.align		4
        /*0064*/ 	.byte	0x04, 0x1c
        /*0066*/ 	.short	(.L_311 - .L_310)


	//   ....[0]....
.L_310:
        /*0068*/ 	.word	0x0000bf70


	//   ....[1]....
        /*006c*/ 	.word	0x0000d480


	//   ....[2]....
        /*0070*/ 	.word	0x0000e980


	//   ....[3]....
        /*0074*/ 	.word	0x0000fe70


	//   ....[4]....
        /*0078*/ 	.word	0x00011350


	//   ....[5]....
        /*007c*/ 	.word	0x00012810


	//   ....[6]....
        /*0080*/ 	.word	0x00013cd0


	//   ....[7]....
        /*0084*/ 	.word	0x00015190


	//   ....[8]....
        /*0088*/ 	.word	0x00016650


	//----- nvinfo : EIATTR_MAX_THREADS
	.align		4
.L_311:
        /*008c*/ 	.byte	0x04, 0x05
        /*008e*/ 	.short	(.L_313 - .L_312)
.L_312:
        /*0090*/ 	.word	0x00000080
        /*0094*/ 	.word	0x00000001
        /*0098*/ 	.word	0x00000001


	//----- nvinfo : EIATTR_CRS_STACK_SIZE
	.align		4
.L_313:
        /*009c*/ 	.byte	0x04, 0x1e
        /*009e*/ 	.short	(.L_315 - .L_314)
.L_314:
        /*00a0*/ 	.word	0x00000000


	//----- nvinfo : EIATTR_CBANK_PARAM_SIZE
	.align		4
.L_315:
        /*00a4*/ 	.byte	0x03, 0x19
        /*00a6*/ 	.short	0x0484


	//----- nvinfo : EIATTR_PARAM_CBANK
	.align		4
        /*00a8*/ 	.byte	0x04, 0x0a
        /*00aa*/ 	.short	(.L_317 - .L_316)
	.align		4
.L_316:
        /*00ac*/ 	.word	index@(.nv.constant0._ZN2at6native57_GLOBAL__N__416c288b_24_ActivationPreluKernel_cu_bc9ca66845unrolled_elementwise_kernel_for_multi_outputsILi2EZZZNS0_21prelu_backward_kernelERNS_14TensorIteratorEENKUlvE_clEvENKUlvE1_clEvEUlN3c108BFloat16ES8_S8_E_St5arrayIPcLm5EE16OffsetCalculatorILi3EjLb0EESD_ILi2EjLb0EEEEviT0_T1_T2_T3_)
        /*00b0*/ 	.short	0x0210
        /*00b2*/ 	.short	0x0484


	//----- nvinfo : EIATTR_SW_WAR
	.align		4
.L_317:
        /*00b4*/ 	.byte	0x04, 0x36
        /*00b6*/ 	.short	(.L_319 - .L_318)
.L_318:
        /*00b8*/ 	.word	0x00000008
.L_319:


//--------------------- .nv.info._ZN2at6native57_GLOBAL__N__416c288b_24_ActivationPreluKernel_cu_bc9ca66845unrolled_elementwise_kernel_for_multi_outputsILi2EZZZNS0_21prelu_backward_kernelERNS_14TensorIteratorEENKUlvE_clEvENKUlvE1_clEvEUlN3c108BFloat16ES8_S8_E_St5arrayIPcLm5EE23TrivialOffsetCalculatorILi3EjESD_ILi2EjEEEviT0_T1_T2_T3_ --------------------------
	.section	.nv.info._ZN2at6native57_GLOBAL__N__416c288b_24_ActivationPreluKernel_cu_bc9ca66845unrolled_elementwise_kernel_for_multi_outputsILi2EZZZNS0_21prelu_backward_kernelERNS_14TensorIteratorEENKUlvE_clEvENKUlvE1_clEvEUlN3c108BFloat16ES8_S8_E_St5arrayIPcLm5EE23TrivialOffsetCalculatorILi3EjESD_ILi2EjEEEviT0_T1_T2_T3_,"",@"SHT_CUDA_INFO"
	.sectionflags	@""
	.align	4


	//----- nvinfo : EIATTR_CUDA_API_VERSION
	.align		4
        /*0000*/ 	.byte	0x04, 0x37
        /*0002*/ 	.short	(.L_321 - .L_320)
.L_320:
        /*0004*/ 	.word	0x00000082


	//----- nvinfo : EIATTR_KPARAM_INFO
	.align		4
.L_321:
        /*0008*/ 	.byte	0x04, 0x17
        /*000a*/ 	.short	(.L_323 - .L_322)
.L_322:
        /*000c*/ 	.word	0x00000000
        /*0010*/ 	.short	0x0004
        /*0012*/ 	.short	0x0031
        /*0014*/ 	.byte	0x00, 0xf0, 0x05, 0x00


	//----- nvinfo : EIATTR_KPARAM_INFO
	.align		4
.L_323:
        /*0018*/ 	.byte	0x04, 0x17
        /*001a*/ 	.short	(.L_325 - .L_324)
.L_324:
        /*001c*/ 	.word	0x00000000
        /*0020*/ 	.short	0x0003
        /*0022*/ 	.short	0x0030
        /*0024*/ 	.byte	0x00, 0xf0, 0x05, 0x00


	//----- nvinfo : EIATTR_KPARAM_INFO
	.align		4
.L_325:
        /*0028*/ 	.byte	0x04, 0x17
        /*002a*/ 	.short	(.L_327 - .L_326)
.L_326:
        /*002c*/ 	.word	0x00000000
        /*0030*/ 	.short	0x0002
        /*0032*/ 	.short	0x0008
        /*0034*/ 	.byte	0x00, 0xf0, 0xa1, 0x00


	//----- nvinfo : EIATTR_KPARAM_INFO
	.align		4
.L_327:
        /*0038*/ 	.byte	0x04, 0x17
        /*003a*/ 	.short	(.L_329 - .L_328)
.L_328:
        /*003c*/ 	.word	0x00000000
        /*0040*/ 	.short	0x0001
        /*0042*/ 	.short	0x0004
        /*0044*/ 	.byte	0x00, 0xf0, 0x05, 0x00


	//----- nvinfo : EIATTR_KPARAM_INFO
	.align		4
.L_329:
        /*0048*/ 	.byte	0x04, 0x17
        /*004a*/ 	.short	(.L_331 - .L_330)
.L_330:
        /*004c*/ 	.word	0x00000000
        /*0050*/ 	.short	0x0000
        /*0052*/ 	.short	0x0000
        /*0054*/ 	.byte	0x00, 0xf0, 0x11, 0x00


	//----- nvinfo : EIATTR_SPARSE_MMA_MASK
	.align		4
.L_331:
        /*0058*/ 	.byte	0x03, 0x50
        /*005a*/ 	.short	0x0000


	//----- nvinfo : EIATTR_MAXREG_COUNT
	.align		4
        /*005c*/ 	.byte	0x03, 0x1b
        /*005e*/ 	.short	0x00ff


	//----- nvinfo : EIATTR_MERCURY_ISA_VERSION
	.align		4
        /*0060*/ 	.byte	0x03, 0x5f
        /*0062*/ 	.short	0x0101


	//----- nvinfo : EIATTR_EXIT_INSTR_OFFSETS
	.align		4
        /*0064*/ 	.byte	0x04, 0x1c
        /*0066*/ 	.short	(.L_333 - .L_332)


	//   ....[0]....
.L_332:
        /*0068*/ 	.word	0x00000fa0


	//   ....[1]....
        /*006c*/ 	.word	0x00001040


	//   ....[2]....
        /*0070*/ 	.word	0x000010b0


	//   ....[3]....
        /*0074*/ 	.word	0x00001110


	//   ....[4]....
        /*0078*/ 	.word	0x00001170


	//   ....[5]....
        /*007c*/ 	.word	0x000011d0


	//   ....[6]....
        /*0080*/ 	.word	0x00001230


	//   ....[7]....
        /*0084*/ 	.word	0x00001290


	//   ....[8]....
        /*0088*/ 	.word	0x000012f0


	//----- nvinfo : EIATTR_MAX_THREADS
	.align		4
.L_333:
        /*008c*/ 	.byte	0x04, 0x05
        /*008e*/ 	.short	(.L_335 - .L_334)
.L_334:
        /*0090*/ 	.word	0x00000080
        /*0094*/ 	.word	0x00000001
        /*0098*/ 	.word	0x00000001


	//----- nvinfo : EIATTR_CRS_STACK_SIZE
	.align		4
.L_335:
        /*009c*/ 	.byte	0x04, 0x1e
        /*009e*/ 	.short	(.L_337 - .L_336)
.L_336:
        /*00a0*/ 	.word	0x00000000


	//----- nvinfo : EIATTR_CBANK_PARAM_SIZE
	.align		4
.L_337:
        /*00a4*/ 	.byte	0x03, 0x19
        /*00a6*/ 	.short	0x0032


	//----- nvinfo : EIATTR_PARAM_CBANK
	.align		4
        /*00a8*/ 	.byte	0x04, 0x0a
        /*00aa*/ 	.short	(.L_339 - .L_338)
	.align		4
.L_338:
        /*00ac*/ 	.word	index@(.nv.constant0._ZN2at6native57_GLOBAL__N__416c288b_24_ActivationPreluKernel_cu_bc9ca66845unrolled_elementwise_kernel_for_multi_outputsILi2EZZZNS0_21prelu_backward_kernelERNS_14TensorIteratorEENKUlvE_clEvENKUlvE1_clEvEUlN3c108BFloat16ES8_S8_E_St5arrayIPcLm5EE23TrivialOffsetCalculatorILi3EjESD_ILi2EjEEEviT0_T1_T2_T3_)
        /*00b0*/ 	.short	0x0210
        /*00b2*/ 	.short	0x0032


	//----- nvinfo : EIATTR_SW_WAR
	.align		4
.L_339:
        /*00b4*/ 	.byte	0x04, 0x36
        /*00b6*/ 	.short	(.L_341 - .L_340)
.L_340:
        /*00b8*/ 	.word	0x00000008
.L_341:


//--------------------- .nv.info._ZN2at6native57_GLOBAL__N__416c288b_24_ActivationPreluKernel_cu_bc9ca66845unrolled_elementwise_kernel_for_multi_outputsILi2EZZZNS0_21prelu_backward_kernelERNS_14TensorIteratorEENKUlvE_clEvENKUlvE0_clEvEUlfffE_St5arrayIPcLm5EE16OffsetCalculatorILi3EjLb0EESB_ILi2EjLb0EEEEviT0_T1_T2_T3_ --------------------------
	.section	.nv.info._ZN2at6native57_GLOBAL__N__416c288b_24_ActivationPreluKernel_cu_bc9ca66845unrolled_elementwise_kernel_for_multi_outputsILi2EZZZNS0_21prelu_backward_kernelERNS_14TensorIteratorEENKUlvE_clEvENKUlvE0_clEvEUlfffE_St5arrayIPcLm5EE16OffsetCalculatorILi3EjLb0EESB_ILi2EjLb0EEEEviT0_T1_T2_T3_,"",@"SHT_CUDA_INFO"
	.sectionflags	@""
	.align	4


	//----- nvinfo : EIATTR_CUDA_API_VERSION
	.align		4
        /*0000*/ 	.byte	0x04, 0x37
        /*0002*/ 	.short	(.L_343 - .L_342)
.L_342:
        /*0004*/ 	.word	0x00000082


	//----- nvinfo : EIATTR_KPARAM_INFO
	.align		4
.L_343:
        /*0008*/ 	.byte	0x04, 0x17
        /*000a*/ 	.short	(.L_345 - .L_344)
.L_344:
        /*000c*/ 	.word	0x00000000
        /*0010*/ 	.short	0x0004
        /*0012*/ 	.short	0x028c
        /*0014*/ 	.byte	0x00, 0xf0, 0xe1, 0x07


	//----- nvinfo : EIATTR_KPARAM_INFO
	.align		4
.L_345:
        /*0018*/ 	.byte	0x04, 0x17
        /*001a*/ 	.short	(.L_347 - .L_346)
.L_346:
        /*001c*/ 	.word	0x00000000
        /*0020*/ 	.short	0x0003
        /*0022*/ 	.short	0x0030
        /*0024*/ 	.byte	0x00, 0xf0, 0x71, 0x09


	//----- nvinfo : EIATTR_KPARAM_INFO
	.align		4
.L_347:
        /*0028*/ 	.byte	0x04, 0x17
        /*002a*/ 	.short	(.L_349 - .L_348)
.L_348:
        /*002c*/ 	.word	0x00000000
        /*0030*/ 	.short	0x0002
        /*0032*/ 	.short	0x0008
        /*0034*/ 	.byte	0x00, 0xf0, 0xa1, 0x00


	//----- nvinfo : EIATTR_KPARAM_INFO
	.align		4
.L_349:
        /*0038*/ 	.byte	0x04, 0x17
        /*003a*/ 	.short	(.L_351 - .L_350)
.L_350:
        /*003c*/ 	.word	0x00000000
        /*0040*/ 	.short	0x0001
        /*0042*/ 	.short	0x0004
        /*0044*/ 	.byte	0x00, 0xf0, 0x05, 0x00


	//----- nvinfo : EIATTR_KPARAM_INFO
	.align		4
.L_351:
        /*0048*/ 	.byte	0x04, 0x17
        /*004a*/ 	.short	(.L_353 - .L_352)
.L_352:
        /*004c*/ 	.word	0x00000000
        /*0050*/ 	.short	0x0000
        /*0052*/ 	.short	0x0000
        /*0054*/ 	.byte	0x00, 0xf0, 0x11, 0x00


	//----- nvinfo : EIATTR_SPARSE_MMA_MASK
	.align		4
.L_353:
        /*0058*/ 	.byte	0x03, 0x50
        /*005a*/ 	.short	0x0000


	//----- nvinfo : EIATTR_MAXREG_COUNT
	.align		4
        /*005c*/ 	.byte	0x03, 0x1b
        /*005e*/ 	.short	0x00ff


	//----- nvinfo : EIATTR_MERCURY_ISA_VERSION
	.align		4
        /*0060*/ 	.byte	0x03, 0x5f
        /*0062*/ 	.short	0x0101


	//----- nvinfo : EIATTR_EXIT_INSTR_OFFSETS
	.align		4
        /*0064*/ 	.byte	0x04, 0x1c
        /*0066*/ 	.short	(.L_355 - .L_354)


	//   ....[0]....
.L_354:
        /*0068*/ 	.word	0x0000ba40


	//   ....[1]....
        /*006c*/ 	.word	0x0000d110


	//   ....[2]....
        /*0070*/ 	.word	0x0000e5e0


	//   ....[3]....
        /*0074*/ 	.word	0x0000fac0


	//   ....[4]....
        /*0078*/ 	.word	0x00010fa0


	//   ....[5]....
        /*007c*/ 	.word	0x00012480


	//   ....[6]....
        /*0080*/ 	.word	0x00013960


	//   ....[7]....
        /*0084*/ 	.word	0x00014e40


	//   ....[8]....
        /*0088*/ 	.word	0x00016310


	//----- nvinfo : EIATTR_MAX_THREADS
	.align		4
.L_355:
        /*008c*/ 	.byte	0x04, 0x05
        /*008e*/ 	.short	(.L_357 - .L_356)
.L_356:
        /*0090*/ 	.word	0x00000080
        /*0094*/ 	.word	0x00000001
        /*0098*/ 	.word	0x00000001


	//----- nvinfo : EIATTR_CRS_STACK_SIZE
	.align		4
.L_357:
        /*009c*/ 	.byte	0x04, 0x1e
        /*009e*/ 	.short	(.L_359 - .L_358)
.L_358:
        /*00a0*/ 	.word	0x00000000


	//----- nvinfo : EIATTR_CBANK_PARAM_SIZE
	.align		4
.L_359:
        /*00a4*/ 	.byte	0x03, 0x19
        /*00a6*/ 	.short	0x0484


	//----- nvinfo : EIATTR_PARAM_CBANK
	.align		4
        /*00a8*/ 	.byte	0x04, 0x0a
        /*00aa*/ 	.short	(.L_361 - .L_360)
	.align		4
.L_360:
        /*00ac*/ 	.word	index@(.nv.constant0._ZN2at6native57_GLOBAL__N__416c288b_24_ActivationPreluKernel_cu_bc9ca66845unrolled_elementwise_kernel_for_multi_outputsILi2EZZZNS0_21prelu_backward_kernelERNS_14TensorIteratorEENKUlvE_clEvENKUlvE0_clEvEUlfffE_St5arrayIPcLm5EE16OffsetCalculatorILi3EjLb0EESB_ILi2EjLb0EEEEviT0_T1_T2_T3_)
        /*00b0*/ 	.short	0x0210
        /*00b2*/ 	.short	0x0484


	//----- nvinfo : EIATTR_SW_WAR
	.align		4
.L_361:
        /*00b4*/ 	.byte	0x04, 0x36
        /*00b6*/ 	.short	(.L_363 - .L_362)
.L_362:
        /*00b8*/ 	.word	0x00000008
.L_363:


//--------------------- .nv.info._ZN2at6native57_GLOBAL__N__416c288b_24_ActivationPreluKernel_cu_bc9ca66845unrolled_elementwise_kernel_for_multi_outputsILi2EZZZNS0_21prelu_backward_kernelERNS_14TensorIteratorEENKUlvE_clEvENKUlvE0_clEvEUlfffE_St5arrayIPcLm5EE23TrivialOffsetCalculatorILi3EjESB_ILi2EjEEEviT0_T1_T2_T3_ --------------------------
	.section	.nv.info._ZN2at6native57_GLOBAL__N__416c288b_24_ActivationPreluKernel_cu_bc9ca66845unrolled_elementwise_kernel_for_multi_outputsILi2EZZZNS0_21prelu_backward_kernelERNS_14TensorIteratorEENKUlvE_clEvENKUlvE0_clEvEUlfffE_St5arrayIPcLm5EE23TrivialOffsetCalculatorILi3EjESB_ILi2EjEEEviT0_T1_T2_T3_,"",@"SHT_CUDA_INFO"
	.sectionflags	@""
	.align	4


	//----- nvinfo : EIATTR_CUDA_API_VERSION
	.align		4
        /*0000*/ 	.byte	0x04, 0x37
        /*0002*/ 	.short	(.L_365 - .L_364)
.L_364:
        /*0004*/ 	.word	0x00000082


	//----- nvinfo : EIATTR_KPARAM_INFO
	.align		4
.L_365:
        /*0008*/ 	.byte	0x04, 0x17
        /*000a*/ 	.short	(.L_367 - .L_366)
.L_366:
        /*000c*/ 	.word	0x00000000
        /*0010*/ 	.short	0x0004
        /*0012*/ 	.short	0x0031
        /*0014*/ 	.byte	0x00, 0xf0, 0x05, 0x00


	//----- nvinfo : EIATTR_KPARAM_INFO
	.align		4
.L_367:
        /*0018*/ 	.byte	0x04, 0x17
        /*001a*/ 	.short	(.L_369 - .L_368)
.L_368:
        /*001c*/ 	.word	0x00000000
        /*0020*/ 	.short	0x0003
        /*0022*/ 	.short	0x0030
        /*0024*/ 	.byte	0x00, 0xf0, 0x05, 0x00


	//----- nvinfo : EIATTR_KPARAM_INFO
	.align		4
.L_369:
        /*0028*/ 	.byte	0x04, 0x17
        /*002a*/ 	.short	(.L_371 - .L_370)
.L_370:
        /*002c*/ 	.word	0x00000000
        /*0030*/ 	.short	0x0002
        /*0032*/ 	.short	0x0008
        /*0034*/ 	.byte	0x00, 0xf0, 0xa1, 0x00


	//----- nvinfo : EIATTR_KPARAM_INFO
	.align		4
.L_371:
        /*0038*/ 	.byte	0x04, 0x17
        /*003a*/ 	.short	(.L_373 - .L_372)
.L_372:
        /*003c*/ 	.word	0x00000000
        /*0040*/ 	.short	0x0001
        /*0042*/ 	.short	0x0004
        /*0044*/ 	.byte	0x00, 0xf0, 0x05, 0x00


	//----- nvinfo : EIATTR_KPARAM_INFO
	.align		4
.L_373:
        /*0048*/ 	.byte	0x04, 0x17
        /*004a*/ 	.short	(.L_375 - .L_374)
.L_374:
        /*004c*/ 	.word	0x00000000
        /*0050*/ 	.short	0x0000
        /*0052*/ 	.short	0x0000
        /*0054*/ 	.byte	0x00, 0xf0, 0x11, 0x00


	//----- nvinfo : EIATTR_SPARSE_MMA_MASK
	.align		4
.L_375:
        /*0058*/ 	.byte	0x03, 0x50
        /*005a*/ 	.short	0x0000


	//----- nvinfo : EIATTR_MAXREG_COUNT
	.align		4
        /*005c*/ 	.byte	0x03, 0x1b
        /*005e*/ 	.short	0x00ff


	//----- nvinfo : EIATTR_MERCURY_ISA_VERSION
	.align		4
        /*0060*/ 	.byte	0x03, 0x5f
        /*0062*/ 	.short	0x0101


	//----- nvinfo : EIATTR_EXIT_INSTR_OFFSETS
	.align		4
        /*0064*/ 	.byte	0x04, 0x1c
        /*0066*/ 	.short	(.L_377 - .L_376)


	//   ....[0]....
.L_376:
        /*0068*/ 	.word	0x00000a60


	//   ....[1]....
        /*006c*/ 	.word	0x00000b00


	//   ....[2]....
        /*0070*/ 	.word	0x00000b70


	//   ....[3]....
        /*0074*/ 	.word	0x00000be0


	//   ....[4]....
        /*0078*/ 	.word	0x00000c50


	//   ....[5]....
        /*007c*/ 	.word	0x00000cc0


	//   ....[6]....
        /*0080*/ 	.word	0x00000d60


	//   ....[7]....
        /*0084*/ 	.word	0x00000e20


	//   ....[8]....
        /*0088*/ 	.word	0x00000ec0


	//----- nvinfo : EIATTR_MAX_THREADS
	.align		4
.L_377:
        /*008c*/ 	.byte	0x04, 0x05
        /*008e*/ 	.short	(.L_379 - .L_378)
.L_378:
        /*0090*/ 	.word	0x00000080
        /*0094*/ 	.word	0x00000001
        /*0098*/ 	.word	0x00000001


	//----- nvinfo : EIATTR_CRS_STACK_SIZE
	.align		4
.L_379:
        /*009c*/ 	.byte	0x04, 0x1e
        /*009e*/ 	.short	(.L_381 - .L_380)
.L_380:
        /*00a0*/ 	.word	0x00000000


	//----- nvinfo : EIATTR_CBANK_PARAM_SIZE
	.align		4
.L_381:
        /*00a4*/ 	.byte	0x03, 0x19
        /*00a6*/ 	.short	0x0032


	//----- nvinfo : EIATTR_PARAM_CBANK
	.align		4
        /*00a8*/ 	.byte	0x04, 0x0a
        /*00aa*/ 	.short	(.L_383 - .L_382)
	.align		4
.L_382:
        /*00ac*/ 	.word	index@(.nv.constant0._ZN2at6native57_GLOBAL__N__416c288b_24_ActivationPreluKernel_cu_bc9ca66845unrolled_elementwise_kernel_for_multi_outputsILi2EZZZNS0_21prelu_backward_kernelERNS_14TensorIteratorEENKUlvE_clEvENKUlvE0_clEvEUlfffE_St5arrayIPcLm5EE23TrivialOffsetCalculatorILi3EjESB_ILi2EjEEEviT0_T1_T2_T3_)
        /*00b0*/ 	.short	0x0210
        /*00b2*/ 	.short	0x0032


	//----- nvinfo : EIATTR_SW_WAR
	.align		4
.L_383:
        /*00b4*/ 	.byte	0x04, 0x36
        /*00b6*/ 	.short	(.L_385 - .L_384)
.L_384:
        /*00b8*/ 	.word	0x00000008
.L_385:


//--------------------- .nv.info._ZN2at6native57_GLOBAL__N__416c288b_24_ActivationPreluKernel_cu_bc9ca66845unrolled_elementwise_kernel_for_multi_outputsILi2EZZZNS0_21prelu_backward_kernelERNS_14TensorIteratorEENKUlvE_clEvENKUlvE_clEvEUldddE_St5arrayIPcLm5EE16OffsetCalculatorILi3EjLb0EESB_ILi2EjLb0EEEEviT0_T1_T2_T3_ --------------------------
	.section	.nv.info._ZN2at6native57_GLOBAL__N__416c288b_24_ActivationPreluKernel_cu_bc9ca66845unrolled_elementwise_kernel_for_multi_outputsILi2EZZZNS0_21prelu_backward_kernelERNS_14TensorIteratorEENKUlvE_clEvENKUlvE_clEvEUldddE_St5arrayIPcLm5EE16OffsetCalculatorILi3EjLb0EESB_ILi2EjLb0EEEEviT0_T1_T2_T3_,"",@"SHT_CUDA_INFO"
	.sectionflags	@""
	.align	4


	//----- nvinfo : EIATTR_CUDA_API_VERSION
	.align		4
        /*0000*/ 	.byte	0x04, 0x37
        /*0002*/ 	.short	(.L_387 - .L_386)
.L_386:
        /*0004*/ 	.word	0x00000082


	//----- nvinfo : EIATTR_KPARAM_INFO
	.align		4
.L_387:
        /*0008*/ 	.byte	0x04, 0x17
        /*000a*/ 	.short	(.L_389 - .L_388)
.L_388:
        /*000c*/ 	.word	0x00000000
        /*0010*/ 	.short	0x0004
        /*0012*/ 	.short	0x028c
        /*0014*/ 	.byte	0x00, 0xf0, 0xe1, 0x07


	//----- nvinfo : EIATTR_KPARAM_INFO
	.align		4
.L_389:
        /*0018*/ 	.byte	0x04, 0x17
        /*001a*/ 	.short	(.L_391 - .L_390)
.L_390:
        /*001c*/ 	.word	0x00000000
        /*0020*/ 	.short	0x0003
        /*0022*/ 	.short	0x0030
        /*0024*/ 	.byte	0x00, 0xf0, 0x71, 0x09


	//----- nvinfo : EIATTR_KPARAM_INFO
	.align		4
.L_391:
        /*0028*/ 	.byte	0x04, 0x17
        /*002a*/ 	.short	(.L_393 - .L_392)
.L_392:
        /*002c*/ 	.word	0x00000000
        /*0030*/ 	.short	0x0002
        /*0032*/ 	.short	0x0008
        /*0034*/ 	.byte	0x00, 0xf0, 0xa1, 0x00


	//----- nvinfo : EIATTR_KPARAM_INFO
	.align		4
.L_393:
        /*0038*/ 	.byte	0x04, 0x17
        /*003a*/ 	.short	(.L_395 - .L_394)
.L_394:
        /*003c*/ 	.word	0x00000000
        /*0040*/ 	.short	0x0001
        /*0042*/ 	.short	0x0004
        /*0044*/ 	.byte	0x00, 0xf0, 0x05, 0x00


	//----- nvinfo : EIATTR_KPARAM_INFO
	.align		4
.L_395:
        /*0048*/ 	.byte	0x04, 0x17
        /*004a*/ 	.short	(.L_397 - .L_396)
.L_396:
        /*004c*/ 	.word	0x00000000
        /*0050*/ 	.short	0x0000
        /*0052*/ 	.short	0x0000
        /*0054*/ 	.byte	0x00, 0xf0, 0x11, 0x00


	//----- nvinfo : EIATTR_SPARSE_MMA_MASK
	.align		4
.L_397:
        /*0058*/ 	.byte	0x03, 0x50
        /*005a*/ 	.short	0x0000


	//----- nvinfo : EIATTR_MAXREG_COUNT
	.align		4
        /*005c*/ 	.byte	0x03, 0x1b
        /*005e*/ 	.short	0x00ff


	//----- nvinfo : EIATTR_MERCURY_ISA_VERSION
	.align		4
        /*0060*/ 	.byte	0x03, 0x5f
        /*0062*/ 	.short	0x0101


	//----- nvinfo : EIATTR_EXIT_INSTR_OFFSETS
	.align		4
        /*0064*/ 	.byte	0x04, 0x1c
        /*0066*/ 	.short	(.L_399 - .L_398)


	//   ....[0]....
.L_398:
        /*0068*/ 	.word	0x0000bd00


	//   ....[1]....
        /*006c*/ 	.word	0x0000d340


	//   ....[2]....
        /*0070*/ 	.word	0x0000e810


	//   ....[3]....
        /*0074*/ 	.word	0x0000fcf0


	//   ....[4]....
        /*0078*/ 	.word	0x000111d0


	//   ....[5]....
        /*007c*/ 	.word	0x000126b0


	//   ....[6]....
        /*0080*/ 	.word	0x00013b90


	//   ....[7]....
        /*0084*/ 	.word	0x00015070


	//   ....[8]....
        /*0088*/ 	.word	0x00016540


	//----- nvinfo : EIATTR_MAX_THREADS
	.align		4
.L_399:
        /*008c*/ 	.byte	0x04, 0x05
        /*008e*/ 	.short	(.L_401 - .L_400)
.L_400:
        /*0090*/ 	.word	0x00000080
        /*0094*/ 	.word	0x00000001
        /*0098*/ 	.word	0x00000001


	//----- nvinfo : EIATTR_CRS_STACK_SIZE
	.align		4
.L_401:
        /*009c*/ 	.byte	0x04, 0x1e
        /*009e*/ 	.short	(.L_403 - .L_402)
.L_402:
        /*00a0*/ 	.word	0x00000000


	//----- nvinfo : EIATTR_CBANK_PARAM_SIZE
	.align		4
.L_403:
        /*00a4*/ 	.byte	0x03, 0x19
        /*00a6*/ 	.short	0x0484


	//----- nvinfo : EIATTR_PARAM_CBANK
	.align		4
        /*00a8*/ 	.byte	0x04, 0x0a
        /*00aa*/ 	.short	(.L_405 - .L_404)
	.align		4
.L_404:
        /*00ac*/ 	.word	index@(.nv.constant0._ZN2at6native57_GLOBAL__N__416c288b_24_ActivationPreluKernel_cu_bc9ca66845unrolled_elementwise_kernel_for_multi_outputsILi2EZZZNS0_21prelu_backward_kernelERNS_14TensorIteratorEENKUlvE_clEvENKUlvE_clEvEUldddE_St5arrayIPcLm5EE16OffsetCalculatorILi3EjLb0EESB_ILi2EjLb0EEEEviT0_T1_T2_T3_)
        /*00b0*/ 	.short	0x0210
        /*00b2*/ 	.short	0x0484


	//----- nvinfo : EIATTR_SW_WAR
	.align		4
.L_405:
        /*00b4*/ 	.byte	0x04, 0x36
        /*00b6*/ 	.short	(.L_407 - .L_406)
.L_406:
        /*00b8*/ 	.word	0x00000008
.L_407:


//--------------------- .nv.info._ZN2at6native57_GLOBAL__N__416c288b_24_ActivationPreluKernel_cu_bc9ca66845unrolled_elementwise_kernel_for_multi_outputsILi2EZZZNS0_21prelu_backward_kernelERNS_14TensorIteratorEENKUlvE_clEvENKUlvE_clEvEUldddE_St5arrayIPcLm5EE23TrivialOffsetCalculatorILi3EjESB_ILi2EjEEEviT0_T1_T2_T3_ --------------------------
	.section	.nv.info._ZN2at6native57_GLOBAL__N__416c288b_24_ActivationPreluKernel_cu_bc9ca66845unrolled_elementwise_kernel_for_multi_outputsILi2EZZZNS0_21prelu_backward_kernelERNS_14TensorIteratorEENKUlvE_clEvENKUlvE_clEvEUldddE_St5arrayIPcLm5EE23TrivialOffsetCalculatorILi3EjESB_ILi2EjEEEviT0_T1_T2_T3_,"",@"SHT_CUDA_INFO"
	.sectionflags	@""
	.align	4


	//----- nvinfo : EIATTR_CUDA_API_VERSION
	.align		4
        /*0000*/ 	.byte	0x04, 0x37
        /*0002*/ 	.short	(.L_409 - .L_408)
.L_408:
        /*0004*/ 	.word	0x00000082


	//----- nvinfo : EIATTR_KPARAM_INFO
	.align		4
.L_409:
        /*0008*/ 	.byte	0x04, 0x17
        /*000a*/ 	.short	(.L_411 - .L_410)
.L_410:
        /*000c*/ 	.word	0x00000000
        /*0010*/ 	.short	0x0004
        /*0012*/ 	.short	0x0031
        /*0014*/ 	.byte	0x00, 0xf0, 0x05, 0x00


	//----- nvinfo : EIATTR_KPARAM_INFO
	.align		4
.L_411:
        /*0018*/ 	.byte	0x04, 0x17
        /*001a*/ 	.short	(.L_413 - .L_412)
.L_412:
        /*001c*/ 	.word	0x00000000
        /*0020*/ 	.short	0x0003
        /*0022*/ 	.short	0x0030
        /*0024*/ 	.byte	0x00, 0xf0, 0x05, 0x00


	//----- nvinfo : EIATTR_KPARAM_INFO
	.align		4
.L_413:
        /*0028*/ 	.byte	0x04, 0x17
        /*002a*/ 	.short	(.L_415 - .L_414)
.L_414:
        /*002c*/ 	.word	0x00000000
        /*0030*/ 	.short	0x0002
        /*0032*/ 	.short	0x0008
        /*0034*/ 	.byte	0x00, 0xf0, 0xa1, 0x00


	//----- nvinfo : EIATTR_KPARAM_INFO
	.align		4
.L_415:
        /*0038*/ 	.byte	0x04, 0x17
        /*003a*/ 	.short	(.L_417 - .L_416)
.L_416:
        /*003c*/ 	.word	0x00000000
        /*0040*/ 	.short	0x0001
        /*0042*/ 	.short	0x0004
        /*0044*/ 	.byte	0x00, 0xf0, 0x05, 0x00


	//----- nvinfo : EIATTR_KPARAM_INFO
	.align		4
.L_417:
        /*0048*/ 	.byte	0x04, 0x17
        /*004a*/ 	.short	(.L_419 - .L_418)
.L_418:
        /*004c*/ 	.word	0x00000000
        /*0050*/ 	.short	0x0000
        /*0052*/ 	.short	0x0000
        /*0054*/ 	.byte	0x00, 0xf0, 0x11, 0x00


	//----- nvinfo : EIATTR_SPARSE_MMA_MASK
	.align		4
.L_419:
        /*0058*/ 	.byte	0x03, 0x50
        /*005a*/ 	.short	0x0000


	//----- nvinfo : EIATTR_MAXREG_COUNT
	.align		4
        /*005c*/ 	.byte	0x03, 0x1b
        /*005e*/ 	.short	0x00ff


	//----- nvinfo : EIATTR_MERCURY_ISA_VERSION
	.align		4
        /*0060*/ 	.byte	0x03, 0x5f
        /*0062*/ 	.short	0x0101


	//----- nvinfo : EIATTR_EXIT_INSTR_OFFSETS
	.align		4
        /*0064*/ 	.byte	0x04, 0x1c
        /*0066*/ 	.short	(.L_421 - .L_420)


	//   ....[0]....
.L_420:
        /*0068*/ 	.word	0x00000920


	//   ....[1]....
        /*006c*/ 	.word	0x00000af0


	//   ....[2]....
        /*0070*/ 	.word	0x00000bf0


	//   ....[3]....
        /*0074*/ 	.word	0x00000cb0


	//   ....[4]....
        /*0078*/ 	.word	0x00000d90


	//   ....[5]....
        /*007c*/ 	.word	0x00000e50


	//   ....[6]....
        /*0080*/ 	.word	0x00000f30


	//   ....[7]....
        /*0084*/ 	.word	0x00000ff0


	//   ....[8]....
        /*0088*/ 	.word	0x00001090


	//----- nvinfo : EIATTR_MAX_THREADS
	.align		4
.L_421:
        /*008c*/ 	.byte	0x04, 0x05
        /*008e*/ 	.short	(.L_423 - .L_422)
.L_422:
        /*0090*/ 	.word	0x00000080
        /*0094*/ 	.word	0x00000001
        /*0098*/ 	.word	0x00000001


	//----- nvinfo : EIATTR_CRS_STACK_SIZE
	.align		4
.L_423:
        /*009c*/ 	.byte	0x04, 0x1e
        /*009e*/ 	.short	(.L_425 - .L_424)
.L_424:
        /*00a0*/ 	.word	0x00000000


	//----- nvinfo : EIATTR_CBANK_PARAM_SIZE
	.align		4
.L_425:
        /*00a4*/ 	.byte	0x03, 0x19
        /*00a6*/ 	.short	0x0032


	//----- nvinfo : EIATTR_PARAM_CBANK
	.align		4
        /*00a8*/ 	.byte	0x04, 0x0a
        /*00aa*/ 	.short	(.L_427 - .L_426)
	.align		4
.L_426:
        /*00ac*/ 	.word	index@(.nv.constant0._ZN2at6native57_GLOBAL__N__416c288b_24_ActivationPreluKernel_cu_bc9ca66845unrolled_elementwise_kernel_for_multi_outputsILi2EZZZNS0_21prelu_backward_kernelERNS_14TensorIteratorEENKUlvE_clEvENKUlvE_clEvEUldddE_St5arrayIPcLm5EE23TrivialOffsetCalculatorILi3EjESB_ILi2EjEEEviT0_T1_T2_T3_)
        /*00b0*/ 	.short	0x0210
        /*00b2*/ 	.short	0x0032


	//----- nvinfo : EIATTR_SW_WAR
	.align		4
.L_427:
        /*00b4*/ 	.byte	0x04, 0x36
        /*00b6*/ 	.short	(.L_429 - .L_428)
.L_428:
        /*00b8*/ 	.word	0x00000008
.L_429:


//--------------------- .nv.info._ZN2at6native18elementwise_kernelILi128ELi4EZNS0_15gpu_kernel_implIZZZNS0_12prelu_kernelERNS_14TensorIteratorEENKUlvE_clEvENKUlvE2_clEvEUlN3c104HalfES8_E_EEvRNS_18TensorIteratorBaseERKT_EUliE_EEviT1_ --------------------------
	.section	.nv.info._ZN2at6native18elementwise_kernelILi128ELi4EZNS0_15gpu_kernel_implIZZZNS0_12prelu_kernelERNS_14TensorIteratorEENKUlvE_clEvENKUlvE2_clEvEUlN3c104HalfES8_E_EEvRNS_18TensorIteratorBaseERKT_EUliE_EEviT1_,"",@"SHT_CUDA_INFO"
	.sectionflags	@""
	.align	4


	//----- nvinfo : EIATTR_CUDA_API_VERSION
	.align		4
        /*0000*/ 	.byte	0x04, 0x37
        /*0002*/ 	.short	(.L_431 - .L_430)
.L_430:
        /*0004*/ 	.word	0x00000082


	//----- nvinfo : EIATTR_KPARAM_INFO
	.align		4
.L_431:
        /*0008*/ 	.byte	0x04, 0x17
        /*000a*/ 	.short	(.L_433 - .L_432)
.L_432:
        /*000c*/ 	.word	0x00000000
        /*0010*/ 	.short	0x0001
        /*0012*/ 	.short	0x0008
        /*0014*/ 	.byte	0x00, 0xf0, 0x21, 0x0a


	//----- nvinfo : EIATTR_KPARAM_INFO
	.align		4
.L_433:
        /*0018*/ 	.byte	0x04, 0x17
        /*001a*/ 	.short	(.L_435 - .L_434)
.L_434:
        /*001c*/ 	.word	0x00000000
        /*0020*/ 	.short	0x0000
        /*0022*/ 	.short	0x0000
        /*0024*/ 	.byte	0x00, 0xf0, 0x11, 0x00


	//----- nvinfo : EIATTR_SPARSE_MMA_MASK
	.align		4
.L_435:
        /*0028*/ 	.byte	0x03, 0x50
        /*002a*/ 	.short	0x0000


	//----- nvinfo : EIATTR_MAXREG_COUNT
	.align		4
        /*002c*/ 	.byte	0x03, 0x1b
        /*002e*/ 	.short	0x0080


	//----- nvinfo : EIATTR_EXTERNS
	.align		4
        /*0030*/ 	.byte	0x04, 0x0f
        /*0032*/ 	.short	(.L_437 - .L_436)


	//   ....[0]....
	.align		4
.L_436:
        /*0034*/ 	.word	index@(__assertfail)


	//----- nvinfo : EIATTR_MERCURY_ISA_VERSION
	.align		4
.L_437:
        /*0038*/ 	.byte	0x03, 0x5f
        /*003a*/ 	.short	0x0101


	//----- nvinfo : EIATTR_SYSCALL_OFFSETS
	.align		4
        /*003c*/ 	.byte	0x04, 0x46
        /*003e*/ 	.short	(.L_439 - .L_438)


	//   ....[0]....
.L_438:
        /*0040*/ 	.word	0x000026c0


	//   ....[1]....
        /*0044*/ 	.word	0x00003670


	//   ....[2]....
        /*0048*/ 	.word	0x00004640


	//   ....[3]....
        /*004c*/ 	.word	0x00006d50


	//   ....[4]....
        /*0050*/ 	.word	0x00007d00


	//   ....[5]....
        /*0054*/ 	.word	0x00008cd0


	//   ....[6]....
        /*0058*/ 	.word	0x0000b3d0


	//   ....[7]....
        /*005c*/ 	.word	0x0000c380


	//   ....[8]....
        /*0060*/ 	.word	0x0000d350


	//   ....[9]....
        /*0064*/ 	.word	0x0000fa40


	//   ....[10]....
        /*0068*/ 	.word	0x000109f0


	//   ....[11]....
        /*006c*/ 	.word	0x000119c0


	//----- nvinfo : EIATTR_EXIT_INSTR_OFFSETS
	.align		4
.L_439:
        /*0070*/ 	.byte	0x04, 0x1c
        /*0072*/ 	.short	(.L_441 - .L_440)


	//   ....[0]....
.L_440:
        /*0074*/ 	.word	0x0000d420


	//   ....[1]....
        /*0078*/ 	.word	0x00010bf0


	//   ....[2]....
        /*007c*/ 	.word	0x00010c30


	//   ....[3]....
        /*0080*/ 	.word	0x00010cd0


	//   ....[4]....
        /*0084*/ 	.word	0x00010d10


	//   ....[5]....
        /*0088*/ 	.word	0x00010d50


	//   ....[6]....
        /*008c*/ 	.word	0x00010de0


	//   ....[7]....
        /*0090*/ 	.word	0x00010e00


	//   ....[8]....
        /*0094*/ 	.word	0x00010ea0


	//   ....[9]....
        /*0098*/ 	.word	0x00010ef0


	//   ....[10]....
        /*009c*/ 	.word	0x00010f40


	//   ....[11]....
        /*00a0*/ 	.word	0x00011010


	//   ....[12]....
        /*00a4*/ 	.word	0x00011070


	//   ....[13]....
        /*00a8*/ 	.word	0x00011200


	//   ....[14]....
        /*00ac*/ 	.word	0x00011360


	//   ....[15]....
        /*00b0*/ 	.word	0x000113a0


	//   ....[16]....
        /*00b4*/ 	.word	0x00011460


	//   ....[17]....
        /*00b8*/ 	.word	0x000115e0


	//   ....[18]....
        /*00bc*/ 	.word	0x00011760


	//   ....[19]....
        /*00c0*/ 	.word	0x000118c0


	//   ....[20]....
        /*00c4*/ 	.word	0x000119d0


	//   ....[21]....
        /*00c8*/ 	.word	0x00011a10


	//   ....[22]....
        /*00cc*/ 	.word	0x00011a50


	//----- nvinfo : EIATTR_MAX_THREADS
	.align		4
.L_441:
        /*00d0*/ 	.byte	0x04, 0x05
        /*00d2*/ 	.short	(.L_443 - .L_442)
.L_442:
        /*00d4*/ 	.word	0x00000080
        /*00d8*/ 	.word	0x00000001
        /*00dc*/ 	.word	0x00000001


	//----- nvinfo : EIATTR_CRS_STACK_SIZE
	.align		4
.L_443:
        /*00e0*/ 	.byte	0x04, 0x1e
        /*00e2*/ 	.short	(.L_445 - .L_444)
.L_444:
        /*00e4*/ 	.word	0x00000000


	//----- nvinfo : EIATTR_CBANK_PARAM_SIZE
	.align		4
.L_445:
        /*00e8*/ 	.byte	0x03, 0x19
        /*00ea*/ 	.short	0x0290


	//----- nvinfo : EIATTR_PARAM_CBANK
	.align		4
        /*00ec*/ 	.byte	0x04, 0x0a
        /*00ee*/ 	.short	(.L_447 - .L_446)
	.align		4
.L_446:
        /*00f0*/ 	.word	index@(.nv.constant0._ZN2at6native18elementwise_kernelILi128ELi4EZNS0_15gpu_kernel_implIZZZNS0_12prelu_kernelERNS_14TensorIteratorEENKUlvE_clEvENKUlvE2_clEvEUlN3c104HalfES8_E_EEvRNS_18TensorIteratorBaseERKT_EUliE_EEviT1_)
        /*00f4*/ 	.short	0x0210
        /*00f6*/ 	.short	0x0290


	//----- nvinfo : EIATTR_SW_WAR
	.align		4
.L_447:
        /*00f8*/ 	.byte	0x04, 0x36
        /*00fa*/ 	.short	(.L_449 - .L_448)
.L_448:
        /*00fc*/ 	.word	0x00000008
.L_449:


//--------------------- .nv.info._ZN2at6native27unrolled_elementwise_kernelIZZZNS0_12prelu_kernelERNS_14TensorIteratorEENKUlvE_clEvENKUlvE2_clEvEUlN3c104HalfES7_E_St5arrayIPcLm3EELi4E23TrivialOffsetCalculatorILi2EjESC_ILi1EjENS0_6memory12LoadWithCastILi2EEENSF_13StoreWithCastILi1EEEEEviT_T0_T2_T3_T4_T5_ --------------------------
	.section	.nv.info._ZN2at6native27unrolled_elementwise_kernelIZZZNS0_12prelu_kernelERNS_14TensorIteratorEENKUlvE_clEvENKUlvE2_clEvEUlN3c104HalfES7_E_St5arrayIPcLm3EELi4E23TrivialOffsetCalculatorILi2EjESC_ILi1EjENS0_6memory12LoadWithCastILi2EEENSF_13StoreWithCastILi1EEEEEviT_T0_T2_T3_T4_T5_,"",@"SHT_CUDA_INFO"
	.sectionflags	@""
	.align	4


	//----- nvinfo : EIATTR_CUDA_API_VERSION
	.align		4
        /*0000*/ 	.byte	0x04, 0x37
        /*0002*/ 	.short	(.L_451 - .L_450)
.L_450:
        /*0004*/ 	.word	0x00000082


	//----- nvinfo : EIATTR_KPARAM_INFO
	.align		4
.L_451:
        /*0008*/ 	.byte	0x04, 0x17
        /*000a*/ 	.short	(.L_453 - .L_452)
.L_452:
        /*000c*/ 	.word	0x00000000
        /*0010*/ 	.short	0x0006
        /*0012*/ 	.short	0x0030
        /*0014*/ 	.byte	0x00, 0xf0, 0x21, 0x00


	//----- nvinfo : EIATTR_KPARAM_INFO
	.align		4
.L_453:
        /*0018*/ 	.byte	0x04, 0x17
        /*001a*/ 	.short	(.L_455 - .L_454)
.L_454:
        /*001c*/ 	.word	0x00000000
        /*0020*/ 	.short	0x0005
        /*0022*/ 	.short	0x0024
        /*0024*/ 	.byte	0x00, 0xf0, 0x31, 0x00


	//----- nvinfo : EIATTR_KPARAM_INFO
	.align		4
.L_455:
        /*0028*/ 	.byte	0x04, 0x17
        /*002a*/ 	.short	(.L_457 - .L_456)
.L_456:
        /*002c*/ 	.word	0x00000000
        /*0030*/ 	.short	0x0004
        /*0032*/ 	.short	0x0021
        /*0034*/ 	.byte	0x00, 0xf0, 0x05, 0x00


	//----- nvinfo : EIATTR_KPARAM_INFO
	.align		4
.L_457:
        /*0038*/ 	.byte	0x04, 0x17
        /*003a*/ 	.short	(.L_459 - .L_458)
.L_458:
        /*003c*/ 	.word	0x00000000
        /*0040*/ 	.short	0x0003
        /*0042*/ 	.short	0x0020
        /*0044*/ 	.byte	0x00, 0xf0, 0x05, 0x00


	//----- nvinfo : EIATTR_KPARAM_INFO
	.align		4
.L_459:
        /*0048*/ 	.byte	0x04, 0x17
        /*004a*/ 	.short	(.L_461 - .L_460)
.L_460:
        /*004c*/ 	.word	0x00000000
        /*0050*/ 	.short	0x0002
        /*0052*/ 	.short	0x0008
        /*0054*/ 	.byte	0x00, 0xf0, 0x61, 0x00


	//----- nvinfo : EIATTR_KPARAM_INFO
	.align		4
.L_461:
        /*0058*/ 	.byte	0x04, 0x17
        /*005a*/ 	.short	(.L_463 - .L_462)
.L_462:
        /*005c*/ 	.word	0x00000000
        /*0060*/ 	.short	0x0001
        /*0062*/ 	.short	0x0004
        /*0064*/ 	.byte	0x00, 0xf0, 0x05, 0x00


	//----- nvinfo : EIATTR_KPARAM_INFO
	.align		4
.L_463:
        /*0068*/ 	.byte	0x04, 0x17
        /*006a*/ 	.short	(.L_465 - .L_464)
.L_464:
        /*006c*/ 	.word	0x00000000
        /*0070*/ 	.short	0x0000
        /*0072*/ 	.short	0x0000
        /*0074*/ 	.byte	0x00, 0xf0, 0x11, 0x00


	//----- nvinfo : EIATTR_SPARSE_MMA_MASK
	.align		4
.L_465:
        /*0078*/ 	.byte	0x03, 0x50
        /*007a*/ 	.short	0x0000


	//----- nvinfo : EIATTR_MAXREG_COUNT
	.align		4
        /*007c*/ 	.byte	0x03, 0x1b
        /*007e*/ 	.short	0x00ff


	//----- nvinfo : EIATTR_EXTERNS
	.align		4
        /*0080*/ 	.byte	0x04, 0x0f
        /*0082*/ 	.short	(.L_467 - .L_466)


	//   ....[0]....
	.align		4
.L_466:
        /*0084*/ 	.word	index@(__assertfail)


	//----- nvinfo : EIATTR_MERCURY_ISA_VERSION
	.align		4
.L_467:
        /*0088*/ 	.byte	0x03, 0x5f
        /*008a*/ 	.short	0x0101


	//----- nvinfo : EIATTR_SYSCALL_OFFSETS
	.align		4
        /*008c*/ 	.byte	0x04, 0x46
        /*008e*/ 	.short	(.L_469 - .L_468)


	//   ....[0]....
.L_468:
        /*0090*/ 	.word	0x000010c0


	//   ....[1]....
        /*0094*/ 	.word	0x00002150


	//   ....[2]....
        /*0098*/ 	.word	0x00003260


	//   ....[3]....
        /*009c*/ 	.word	0x000042f0


	//   ....[4]....
        /*00a0*/ 	.word	0x00005410


	//   ....[5]....
        /*00a4*/ 	.word	0x000064b0


	//   ....[6]....
        /*00a8*/ 	.word	0x000075b0


	//   ....[7]....
        /*00ac*/ 	.word	0x00008570


	//   ....[8]....
        /*00b0*/ 	.word	0x000098a0


	//   ....[9]....
        /*00b4*/ 	.word	0x0000a8c0


	//   ....[10]....
        /*00b8*/ 	.word	0x0000b8a0


	//   ....[11]....
        /*00bc*/ 	.word	0x0000c880


	//----- nvinfo : EIATTR_EXIT_INSTR_OFFSETS
	.align		4
.L_469:
        /*00c0*/ 	.byte	0x04, 0x1c
        /*00c2*/ 	.short	(.L_471 - .L_470)


	//   ....[0]....
.L_470:
        /*00c4*/ 	.word	0x0000b960


	//   ....[1]....
        /*00c8*/ 	.word	0x0000bab0


	//   ....[2]....
        /*00cc*/ 	.word	0x0000baf0


	//   ....[3]....
        /*00d0*/ 	.word	0x0000bb90


	//   ....[4]....
        /*00d4*/ 	.word	0x0000bbd0


	//   ....[5]....
        /*00d8*/ 	.word	0x0000bc10


	//   ....[6]....
        /*00dc*/ 	.word	0x0000bca0


	//   ....[7]....
        /*00e0*/ 	.word	0x0000bcc0


	//   ....[8]....
        /*00e4*/ 	.word	0x0000bd60


	//   ....[9]....
        /*00e8*/ 	.word	0x0000bdb0


	//   ....[10]....
        /*00ec*/ 	.word	0x0000be00


	//   ....[11]....
        /*00f0*/ 	.word	0x0000bed0


	//   ....[12]....
        /*00f4*/ 	.word	0x0000bf30


	//   ....[13]....
        /*00f8*/ 	.word	0x0000c0c0


	//   ....[14]....
        /*00fc*/ 	.word	0x0000c220


	//   ....[15]....
        /*0100*/ 	.word	0x0000c260


	//   ....[16]....
        /*0104*/ 	.word	0x0000c320


	//   ....[17]....
        /*0108*/ 	.word	0x0000c4a0


	//   ....[18]....
        /*010c*/ 	.word	0x0000c620


	//   ....[19]....
        /*0110*/ 	.word	0x0000c780


	//   ....[20]....
        /*0114*/ 	.word	0x0000c890


	//   ....[21]....
        /*0118*/ 	.word	0x0000c8d0


	//   ....[22]....
        /*011c*/ 	.word	0x0000c910


	//----- nvinfo : EIATTR_MAX_THREADS
	.align		4
.L_471:
        /*0120*/ 	.byte	0x04, 0x05
        /*0122*/ 	.short	(.L_473 - .L_472)
.L_472:
        /*0124*/ 	.word	0x00000080
        /*0128*/ 	.word	0x00000001
        /*012c*/ 	.word	0x00000001


	//----- nvinfo : EIATTR_CRS_STACK_SIZE
	.align		4
.L_473:
        /*0130*/ 	.byte	0x04, 0x1e
        /*0132*/ 	.short	(.L_475 - .L_474)
.L_474:
        /*0134*/ 	.word	0x00000000


	//----- nvinfo : EIATTR_CBANK_PARAM_SIZE
	.align		4
.L_475:
        /*0138*/ 	.byte	0x03, 0x19
        /*013a*/ 	.short	0x0038


	//----- nvinfo : EIATTR_PARAM_CBANK
	.align		4
        /*013c*/ 	.byte	0x04, 0x0a
        /*013e*/ 	.short	(.L_477 - .L_476)
	.align		4
.L_476:
        /*0140*/ 	.word	index@(.nv.constant0._ZN2at6native27unrolled_elementwise_kernelIZZZNS0_12prelu_kernelERNS_14TensorIteratorEENKUlvE_clEvENKUlvE2_clEvEUlN3c104HalfES7_E_St5arrayIPcLm3EELi4E23TrivialOffsetCalculatorILi2EjESC_ILi1EjENS0_6memory12LoadWithCastILi2EEENSF_13StoreWithCastILi1EEEEEviT_T0_T2_T3_T4_T5_)
        /*0144*/ 	.short	0x0210
        /*0146*/ 	.short	0x0038


	//----- nvinfo : EIATTR_SW_WAR
	.align		4
.L_477:
        /*0148*/ 	.byte	0x04, 0x36
        /*014a*/ 	.short	(.L_479 - .L_478)
.L_478:
        /*014c*/ 	.word	0x00000008
.L_479:


//--------------------- .nv.info._ZN2at6native18elementwise_kernelILi128ELi4EZNS0_22gpu_kernel_impl_nocastIZZZNS0_12prelu_kernelERNS_14TensorIteratorEENKUlvE_clEvENKUlvE2_clEvEUlN3c104HalfES8_E_EEvRNS_18TensorIteratorBaseERKT_EUliE_EEviT1_ --------------------------
	.section	.nv.info._ZN2at6native18elementwise_kernelILi128ELi4EZNS0_22gpu_kernel_impl_nocastIZZZNS0_12prelu_kernelERNS_14TensorIteratorEENKUlvE_clEvENKUlvE2_clEvEUlN3c104HalfES8_E_EEvRNS_18TensorIteratorBaseERKT_EUliE_EEviT1_,"",@"SHT_CUDA_INFO"
	.sectionflags	@""
	.align	4


	//----- nvinfo : EIATTR_CUDA_API_VERSION
	.align		4
        /*0000*/ 	.byte	0x04, 0x37
        /*0002*/ 	.short	(.L_481 - .L_480)
.L_480:
        /*0004*/ 	.word	0x00000082


	//----- nvinfo : EIATTR_KPARAM_INFO
	.align		4
.L_481:
        /*0008*/ 	.byte	0x04, 0x17
        /*000a*/ 	.short	(.L_483 - .L_482)
.L_482:
        /*000c*/ 	.word	0x00000000
        /*0010*/ 	.short	0x0001
        /*0012*/ 	.short	0x0008
        /*0014*/ 	.byte	0x00, 0xf0, 0x21, 0x0a


	//----- nvinfo : EIATTR_KPARAM_INFO
	.align		4
.L_483:
        /*0018*/ 	.byte	0x04, 0x17
        /*001a*/ 	.short	(.L_485 - .L_484)
.L_484:
        /*001c*/ 	.word	0x00000000
        /*0020*/ 	.short	0x0000
        /*0022*/ 	.short	0x0000
        /*0024*/ 	.byte	0x00, 0xf0, 0x11, 0x00


	//----- nvinfo : EIATTR_SPARSE_MMA_MASK
	.align		4
.L_485:
        /*0028*/ 	.byte	0x03, 0x50
        /*002a*/ 	.short	0x0000


	//----- nvinfo : EIATTR_MAXREG_COUNT
	.align		4
        /*002c*/ 	.byte	0x03, 0x1b
        /*002e*/ 	.short	0x0080


	//----- nvinfo : EIATTR_MERCURY_ISA_VERSION
	.align		4
        /*0030*/ 	.byte	0x03, 0x5f
        /*0032*/ 	.short	0x0101


	//----- nvinfo : EIATTR_EXIT_INSTR_OFFSETS
	.align		4
        /*0034*/ 	.byte	0x04, 0x1c
        /*0036*/ 	.short	(.L_487 - .L_486)


	//   ....[0]....
.L_486:
        /*0038*/ 	.word	0x00004710


	//   ....[1]....
        /*003c*/ 	.word	0x00005e60


	//----- nvinfo : EIATTR_MAX_THREADS
	.align		4
.L_487:
        /*0040*/ 	.byte	0x04, 0x05
        /*0042*/ 	.short	(.L_489 - .L_488)
.L_488:
        /*0044*/ 	.word	0x00000080
        /*0048*/ 	.word	0x00000001
        /*004c*/ 	.word	0x00000001


	//----- nvinfo : EIATTR_CRS_STACK_SIZE
	.align		4
.L_489:
        /*0050*/ 	.byte	0x04, 0x1e
        /*0052*/ 	.short	(.L_491 - .L_490)
.L_490:
        /*0054*/ 	.word	0x00000000


	//----- nvinfo : EIATTR_CBANK_PARAM_SIZE
	.align		4
.L_491:
        /*0058*/ 	.byte	0x03, 0x19
        /*005a*/ 	.short	0x0290


	//----- nvinfo : EIATTR_PARAM_CBANK
	.align		4
        /*005c*/ 	.byte	0x04, 0x0a
        /*005e*/ 	.short	(.L_493 - .L_492)
	.align		4
.L_492:
        /*0060*/ 	.word	index@(.nv.constant0._ZN2at6native18elementwise_kernelILi128ELi4EZNS0_22gpu_kernel_impl_nocastIZZZNS0_12prelu_kernelERNS_14TensorIteratorEENKUlvE_clEvENKUlvE2_clEvEUlN3c104HalfES8_E_EEvRNS_18TensorIteratorBaseERKT_EUliE_EEviT1_)
        /*0064*/ 	.short	0x0210
        /*0066*/ 	.short	0x0290


	//----- nvinfo : EIATTR_SW_WAR
	.align		4
.L_493:
        /*0068*/ 	.byte	0x04, 0x36
        /*006a*/ 	.short	(.L_495 - .L_494)
.L_494:
        /*006c*/ 	.word	0x00000008
.L_495:


//--------------------- .nv.info._ZN2at6native27unrolled_elementwise_kernelIZZZNS0_12prelu_kernelERNS_14TensorIteratorEENKUlvE_clEvENKUlvE2_clEvEUlN3c104HalfES7_E_St5arrayIPcLm3EELi4E23TrivialOffsetCalculatorILi2EjESC_ILi1EjENS0_6memory15LoadWithoutCastENSF_16StoreWithoutCastEEEviT_T0_T2_T3_T4_T5_ --------------------------
	.section	.nv.info._ZN2at6native27unrolled_elementwise_kernelIZZZNS0_12prelu_kernelERNS_14TensorIteratorEENKUlvE_clEvENKUlvE2_clEvEUlN3c104HalfES7_E_St5arrayIPcLm3EELi4E23TrivialOffsetCalculatorILi2EjESC_ILi1EjENS0_6memory15LoadWithoutCastENSF_16StoreWithoutCastEEEviT_T0_T2_T3_T4_T5_,"",@"SHT_CUDA_INFO"
	.sectionflags	@""
	.align	4


	//----- nvinfo : EIATTR_CUDA_API_VERSION
	.align		4
        /*0000*/ 	.byte	0x04, 0x37
        /*0002*/ 	.short	(.L_497 - .L_496)
.L_496:
        /*0004*/ 	.word	0x00000082


	//----- nvinfo : EIATTR_KPARAM_INFO
	.align		4
.L_497:
        /*0008*/ 	.byte	0x04, 0x17
        /*000a*/ 	.short	(.L_499 - .L_498)
.L_498:
        /*000c*/ 	.word	0x00000000
        /*0010*/ 	.short	0x0006
        /*0012*/ 	.short	0x0023
        /*0014*/ 	.byte	0x00, 0xf0, 0x05, 0x00


	//----- nvinfo : EIATTR_KPARAM_INFO
	.align		4
.L_499:
        /*0018*/ 	.byte	0x04, 0x17
        /*001a*/ 	.short	(.L_501 - .L_500)
.L_500:
        /*001c*/ 	.word	0x00000000
        /*0020*/ 	.short	0x0005
        /*0022*/ 	.short	0x0022
        /*0024*/ 	.byte	0x00, 0xf0, 0x05, 0x00


	//----- nvinfo : EIATTR_KPARAM_INFO
	.align		4
.L_501:
        /*0028*/ 	.byte	0x04, 0x17
        /*002a*/ 	.short	(.L_503 - .L_502)
.L_502:
        /*002c*/ 	.word	0x00000000
        /*0030*/ 	.short	0x0004
        /*0032*/ 	.short	0x0021
        /*0034*/ 	.byte	0x00, 0xf0, 0x05, 0x00


	//----- nvinfo : EIATTR_KPARAM_INFO
	.align		4
.L_503:
        /*0038*/ 	.byte	0x04, 0x17
        /*003a*/ 	.short	(.L_505 - .L_504)
.L_504:
        /*003c*/ 	.word	0x00000000
        /*0040*/ 	.short	0x0003
        /*0042*/ 	.short	0x0020
        /*0044*/ 	.byte	0x00, 0xf0, 0x05, 0x00


	//----- nvinfo : EIATTR_KPARAM_INFO
	.align		4
.L_505:
        /*0048*/ 	.byte	0x04, 0x17
        /*004a*/ 	.short	(.L_507 - .L_506)
.L_506:
        /*004c*/ 	.word	0x00000000
        /*0050*/ 	.short	0x0002
        /*0052*/ 	.short	0x0008
        /*0054*/ 	.byte	0x00, 0xf0, 0x61, 0x00


	//----- nvinfo : EIATTR_KPARAM_INFO
	.align		4
.L_507:
        /*0058*/ 	.byte	0x04, 0x17
        /*005a*/ 	.short	(.L_509 - .L_508)
.L_508:
        /*005c*/ 	.word	0x00000000
        /*0060*/ 	.short	0x0001
        /*0062*/ 	.short	0x0004
        /*0064*/ 	.byte	0x00, 0xf0, 0x05, 0x00


	//----- nvinfo : EIATTR_KPARAM_INFO
	.align		4
.L_509:
        /*0068*/ 	.byte	0x04, 0x17
        /*006a*/ 	.short	(.L_511 - .L_510)
.L_510:
        /*006c*/ 	.word	0x00000000
        /*0070*/ 	.short	0x0000
        /*0072*/ 	.short	0x0000
        /*0074*/ 	.byte	0x00, 0xf0, 0x11, 0x00


	//----- nvinfo : EIATTR_SPARSE_MMA_MASK
	.align		4
.L_511:
        /*0078*/ 	.byte	0x03, 0x50
        /*007a*/ 	.short	0x0000


	//----- nvinfo : EIATTR_MAXREG_COUNT
	.align		4
        /*007c*/ 	.byte	0x03, 0x1b
        /*007e*/ 	.short	0x00ff


	//----- nvinfo : EIATTR_MERCURY_ISA_VERSION
	.align		4
        /*0080*/ 	.byte	0x03, 0x5f
        /*0082*/ 	.short	0x0101


	//----- nvinfo : EIATTR_EXIT_INSTR_OFFSETS
	.align		4
        /*0084*/ 	.byte	0x04, 0x1c
        /*0086*/ 	.short	(.L_513 - .L_512)


	//   ....[0]....
.L_512:
        /*0088*/ 	.word	0x00000620


	//   ....[1]....
        /*008c*/ 	.word	0x000006b0


	//----- nvinfo : EIATTR_MAX_THREADS
	.align		4
.L_513:
        /*0090*/ 	.byte	0x04, 0x05
        /*0092*/ 	.short	(.L_515 - .L_514)
.L_514:
        /*0094*/ 	.word	0x00000080
        /*0098*/ 	.word	0x00000001
        /*009c*/ 	.word	0x00000001


	//----- nvinfo : EIATTR_CRS_STACK_SIZE
	.align		4
.L_515:
        /*00a0*/ 	.byte	0x04, 0x1e
        /*00a2*/ 	.short	(.L_517 - .L_516)
.L_516:
        /*00a4*/ 	.word	0x00000000


	//----- nvinfo : EIATTR_CBANK_PARAM_SIZE
	.align		4
.L_517:
        /*00a8*/ 	.byte	0x03, 0x19
        /*00aa*/ 	.short	0x0024


	//----- nvinfo : EIATTR_PARAM_CBANK
	.align		4
        /*00ac*/ 	.byte	0x04, 0x0a
        /*00ae*/ 	.short	(.L_519 - .L_518)
	.align		4
.L_518:
        /*00b0*/ 	.word	index@(.nv.constant0._ZN2at6native27unrolled_elementwise_kernelIZZZNS0_12prelu_kernelERNS_14TensorIteratorEENKUlvE_clEvENKUlvE2_clEvEUlN3c104HalfES7_E_St5arrayIPcLm3EELi4E23TrivialOffsetCalculatorILi2EjESC_ILi1EjENS0_6memory15LoadWithoutCastENSF_16StoreWithoutCastEEEviT_T0_T2_T3_T4_T5_)
        /*00b4*/ 	.short	0x0210
        /*00b6*/ 	.short	0x0024


	//----- nvinfo : EIATTR_SW_WAR
	.align		4
.L_519:
        /*00b8*/ 	.byte	0x04, 0x36
        /*00ba*/ 	.short	(.L_521 - .L_520)
.L_520:
        /*00bc*/ 	.word	0x00000008
.L_521:


//--------------------- .nv.info._ZN2at6native29vectorized_elementwise_kernelILi2EZZZNS0_12prelu_kernelERNS_14TensorIteratorEENKUlvE_clEvENKUlvE2_clEvEUlN3c104HalfES7_E_St5arrayIPcLm3EEEEviT0_T1_ --------------------------
	.section	.nv.info._ZN2at6native29vectorized_elementwise_kernelILi2EZZZNS0_12prelu_kernelERNS_14TensorIteratorEENKUlvE_clEvENKUlvE2_clEvEUlN3c104HalfES7_E_St5arrayIPcLm3EEEEviT0_T1_,"",@"SHT_CUDA_INFO"
	.sectionflags	@""
	.align	4


	//----- nvinfo : EIATTR_CUDA_API_VERSION
	.align		4
        /*0000*/ 	.byte	0x04, 0x37
        /*0002*/ 	.short	(.L_523 - .L_522)
.L_522:
        /*0004*/ 	.word	0x00000082


	//----- nvinfo : EIATTR_KPARAM_INFO
	.align		4
.L_523:
        /*0008*/ 	.byte	0x04, 0x17
        /*000a*/ 	.short	(.L_525 - .L_524)
.L_524:
        /*000c*/ 	.word	0x00000000
        /*0010*/ 	.short	0x0002
        /*0012*/ 	.short	0x0008
        /*0014*/ 	.byte	0x00, 0xf0, 0x61, 0x00


	//----- nvinfo : EIATTR_KPARAM_INFO
	.align		4
.L_525:
        /*0018*/ 	.byte	0x04, 0x17
        /*001a*/ 	.short	(.L_527 - .L_526)
.L_526:
        /*001c*/ 	.word	0x00000000
        /*0020*/ 	.short	0x0001
        /*0022*/ 	.short	0x0004
        /*0024*/ 	.byte	0x00, 0xf0, 0x05, 0x00


	//----- nvinfo : EIATTR_KPARAM_INFO
	.align		4
.L_527:
        /*0028*/ 	.byte	0x04, 0x17
        /*002a*/ 	.short	(.L_529 - .L_528)
.L_528:
        /*002c*/ 	.word	0x00000000
        /*0030*/ 	.short	0x0000
        /*0032*/ 	.short	0x0000
        /*0034*/ 	.byte	0x00, 0xf0, 0x11, 0x00


	//----- nvinfo : EIATTR_SPARSE_MMA_MASK
	.align		4
.L_529:
        /*0038*/ 	.byte	0x03, 0x50
        /*003a*/ 	.short	0x0000


	//----- nvinfo : EIATTR_MAXREG_COUNT
	.align		4
        /*003c*/ 	.byte	0x03, 0x1b
        /*003e*/ 	.short	0x00ff


	//----- nvinfo : EIATTR_MERCURY_ISA_VERSION
	.align		4
        /*0040*/ 	.byte	0x03, 0x5f
        /*0042*/ 	.short	0x0101


	//----- nvinfo : EIATTR_EXIT_INSTR_OFFSETS
	.align		4
        /*0044*/ 	.byte	0x04, 0x1c
        /*0046*/ 	.short	(.L_531 - .L_530)


	//   ....[0]....
.L_530:
        /*0048*/ 	.word	0x00000530


	//   ....[1]....
        /*004c*/ 	.word	0x00001210


	//   ....[2]....
        /*0050*/ 	.word	0x00001260


	//----- nvinfo : EIATTR_MAX_THREADS
	.align		4
.L_531:
        /*0054*/ 	.byte	0x04, 0x05
        /*0056*/ 	.short	(.L_533 - .L_532)
.L_532:
        /*0058*/ 	.word	0x00000080
        /*005c*/ 	.word	0x00000001
        /*0060*/ 	.word	0x00000001


	//----- nvinfo : EIATTR_CRS_STACK_SIZE
	.align		4
.L_533:
        /*0064*/ 	.byte	0x04, 0x1e
        /*0066*/ 	.short	(.L_535 - .L_534)
.L_534:
        /*0068*/ 	.word	0x00000000


	//----- nvinfo : EIATTR_CBANK_PARAM_SIZE
	.align		4
.L_535:
        /*006c*/ 	.byte	0x03, 0x19
        /*006e*/ 	.short	0x0020


	//----- nvinfo : EIATTR_PARAM_CBANK
	.align		4
        /*0070*/ 	.byte	0x04, 0x0a
        /*0072*/ 	.short	(.L_537 - .L_536)
	.align		4
.L_536:
        /*0074*/ 	.word	index@(.nv.constant0._ZN2at6native29vectorized_elementwise_kernelILi2EZZZNS0_12prelu_kernelERNS_14TensorIteratorEENKUlvE_clEvENKUlvE2_clEvEUlN3c104HalfES7_E_St5arrayIPcLm3EEEEviT0_T1_)
        /*0078*/ 	.short	0x0210
        /*007a*/ 	.short	0x0020


	//----- nvinfo : EIATTR_SW_WAR
	.align		4
.L_537:
        /*007c*/ 	.byte	0x04, 0x36
        /*007e*/ 	.short	(.L_539 - .L_538)
.L_538:
        /*0080*/ 	.word	0x00000008
.L_539:


//--------------------- .nv.info._ZN2at6native29vectorized_elementwise_kernelILi4EZZZNS0_12prelu_kernelERNS_14TensorIteratorEENKUlvE_clEvENKUlvE2_clEvEUlN3c104HalfES7_E_St5arrayIPcLm3EEEEviT0_T1_ --------------------------
	.section	.nv.info._ZN2at6native29vectorized_elementwise_kernelILi4EZZZNS0_12prelu_kernelERNS_14TensorIteratorEENKUlvE_clEvENKUlvE2_clEvEUlN3c104HalfES7_E_St5arrayIPcLm3EEEEviT0_T1_,"",@"SHT_CUDA_INFO"
	.sectionflags	@""
	.align	4


	//----- nvinfo : EIATTR_CUDA_API_VERSION
	.align		4
        /*0000*/ 	.byte	0x04, 0x37
        /*0002*/ 	.short	(.L_541 - .L_540)
.L_540:
        /*0004*/ 	.word	0x00000082


	//----- nvinfo : EIATTR_KPARAM_INFO
	.align		4
.L_541:
        /*0008*/ 	.byte	0x04, 0x17
        /*000a*/ 	.short	(.L_543 - .L_542)
.L_542:
        /*000c*/ 	.word	0x00000000
        /*0010*/ 	.short	0x0002
        /*0012*/ 	.short	0x0008
        /*0014*/ 	.byte	0x00, 0xf0, 0x61, 0x00


	//----- nvinfo : EIATTR_KPARAM_INFO
	.align		4
.L_543:
        /*0018*/ 	.byte	0x04, 0x17
        /*001a*/ 	.short	(.L_545 - .L_544)
.L_544:
        /*001c*/ 	.word	0x00000000
        /*0020*/ 	.short	0x0001
        /*0022*/ 	.short	0x0004
        /*0024*/ 	.byte	0x00, 0xf0, 0x05, 0x00


	//----- nvinfo : EIATTR_KPARAM_INFO
	.align		4
.L_545:
        /*0028*/ 	.byte	0x04, 0x17
        /*002a*/ 	.short	(.L_547 - .L_546)
.L_546:
        /*002c*/ 	.word	0x00000000
        /*0030*/ 	.short	0x0000
        /*0032*/ 	.short	0x0000
        /*0034*/ 	.byte	0x00, 0xf0, 0x11, 0x00


	//----- nvinfo : EIATTR_SPARSE_MMA_MASK
	.align		4
.L_547:
        /*0038*/ 	.byte	0x03, 0x50
        /*003a*/ 	.short	0x0000


	//----- nvinfo : EIATTR_MAXREG_COUNT
	.align		4
        /*003c*/ 	.byte	0x03, 0x1b
        /*003e*/ 	.short	0x00ff


	//----- nvinfo : EIATTR_MERCURY_ISA_VERSION
	.align		4
        /*0040*/ 	.byte	0x03, 0x5f
        /*0042*/ 	.short	0x0101


	//----- nvinfo : EIATTR_EXIT_INSTR_OFFSETS
	.align		4
        /*0044*/ 	.byte	0x04, 0x1c
        /*0046*/ 	.short	(.L_549 - .L_548)


	//   ....[0]....
.L_548:
        /*0048*/ 	.word	0x000004d0


	//   ....[1]....
        /*004c*/ 	.word	0x000011b0


	//   ....[2]....
        /*0050*/ 	.word	0x00001200


	//----- nvinfo : EIATTR_MAX_THREADS
	.align		4
.L_549:
        /*0054*/ 	.byte	0x04, 0x05
        /*0056*/ 	.short	(.L_551 - .L_550)
.L_550:
        /*0058*/ 	.word	0x00000080
        /*005c*/ 	.word	0x00000001
        /*0060*/ 	.word	0x00000001


	//----- nvinfo : EIATTR_CRS_STACK_SIZE
	.align		4
.L_551:
        /*0064*/ 	.byte	0x04, 0x1e
        /*0066*/ 	.short	(.L_553 - .L_552)
.L_552:
        /*0068*/ 	.word	0x00000000


	//----- nvinfo : EIATTR_CBANK_PARAM_SIZE
	.align		4
.L_553:
        /*006c*/ 	.byte	0x03, 0x19
        /*006e*/ 	.short	0x0020


	//----- nvinfo : EIATTR_PARAM_CBANK
	.align		4
        /*0070*/ 	.byte	0x04, 0x0a
        /*0072*/ 	.short	(.L_555 - .L_554)
	.align		4
.L_554:
        /*0074*/ 	.word	index@(.nv.constant0._ZN2at6native29vectorized_elementwise_kernelILi4EZZZNS0_12prelu_kernelERNS_14TensorIteratorEENKUlvE_clEvENKUlvE2_clEvEUlN3c104HalfES7_E_St5arrayIPcLm3EEEEviT0_T1_)
        /*0078*/ 	.short	0x0210
        /*007a*/ 	.short	0x0020


	//----- nvinfo : EIATTR_SW_WAR
	.align		4
.L_555:
        /*007c*/ 	.byte	0x04, 0x36
        /*007e*/ 	.short	(.L_557 - .L_556)
.L_556:
        /*0080*/ 	.word	0x00000008
.L_557:


//--------------------- .nv.info._ZN2at6native29vectorized_elementwise_kernelILi8EZZZNS0_12prelu_kernelERNS_14TensorIteratorEENKUlvE_clEvENKUlvE2_clEvEUlN3c104HalfES7_E_St5arrayIPcLm3EEEEviT0_T1_ --------------------------
	.section	.nv.info._ZN2at6native29vectorized_elementwise_kernelILi8EZZZNS0_12prelu_kernelERNS_14TensorIteratorEENKUlvE_clEvENKUlvE2_clEvEUlN3c104HalfES7_E_St5arrayIPcLm3EEEEviT0_T1_,"",@"SHT_CUDA_INFO"
	.sectionflags	@""
	.align	4


	//----- nvinfo : EIATTR_CUDA_API_VERSION
	.align		4
        /*0000*/ 	.byte	0x04, 0x37
        /*0002*/ 	.short	(.L_559 - .L_558)
.L_558:
        /*0004*/ 	.word	0x00000082


	//----- nvinfo : EIATTR_KPARAM_INFO
	.align		4
.L_559:
        /*0008*/ 	.byte	0x04, 0x17
        /*000a*/ 	.short	(.L_561 - .L_560)
.L_560:
        /*000c*/ 	.word	0x00000000
        /*0010*/ 	.short	0x0002
        /*0012*/ 	.short	0x0008
        /*0014*/ 	.byte	0x00, 0xf0, 0x61, 0x00


	//----- nvinfo : EIATTR_KPARAM_INFO
	.align		4
.L_561:
        /*0018*/ 	.byte	0x04, 0x17
        /*001a*/ 	.short	(.L_563 - .L_562)
.L_562:
        /*001c*/ 	.word	0x00000000
        /*0020*/ 	.short	0x0001
        /*0022*/ 	.short	0x0004
        /*0024*/ 	.byte	0x00, 0xf0, 0x05, 0x00


	//----- nvinfo : EIATTR_KPARAM_INFO
	.align		4
.L_563:
        /*0028*/ 	.byte	0x04, 0x17
        /*002a*/ 	.short	(.L_565 - .L_564)
.L_564:
        /*002c*/ 	.word	0x00000000
        /*0030*/ 	.short	0x0000
        /*0032*/ 	.short	0x0000
        /*0034*/ 	.byte	0x00, 0xf0, 0x11, 0x00


	//----- nvinfo : EIATTR_SPARSE_MMA_MASK
	.align		4
.L_565:
        /*0038*/ 	.byte	0x03, 0x50
        /*003a*/ 	.short	0x0000


	//----- nvinfo : EIATTR_MAXREG_COUNT
	.align		4
        /*003c*/ 	.byte	0x03, 0x1b
        /*003e*/ 	.short	0x00ff


	//----- nvinfo : EIATTR_MERCURY_ISA_VERSION
	.align		4
        /*0040*/ 	.byte	0x03, 0x5f
        /*0042*/ 	.short	0x0101


	//----- nvinfo : EIATTR_EXIT_INSTR_OFFSETS
	.align		4
        /*0044*/ 	.byte	0x04, 0x1c
        /*0046*/ 	.short	(.L_567 - .L_566)


	//   ....[0]....
.L_566:
        /*0048*/ 	.word	0x00000490


	//   ....[1]....
        /*004c*/ 	.word	0x00001170


	//   ....[2]....
        /*0050*/ 	.word	0x000011c0


	//----- nvinfo : EIATTR_MAX_THREADS
	.align		4
.L_567:
        /*0054*/ 	.byte	0x04, 0x05
        /*0056*/ 	.short	(.L_569 - .L_568)
.L_568:
        /*0058*/ 	.word	0x00000080
        /*005c*/ 	.word	0x00000001
        /*0060*/ 	.word	0x00000001


	//----- nvinfo : EIATTR_CRS_STACK_SIZE
	.align		4
.L_569:
        /*0064*/ 	.byte	0x04, 0x1e
        /*0066*/ 	.short	(.L_571 - .L_570)
.L_570:
        /*0068*/ 	.word	0x00000000


	//----- nvinfo : EIATTR_CBANK_PARAM_SIZE
	.align		4
.L_571:
        /*006c*/ 	.byte	0x03, 0x19
        /*006e*/ 	.short	0x0020


	//----- nvinfo : EIATTR_PARAM_CBANK
	.align		4
        /*0070*/ 	.byte	0x04, 0x0a
        /*0072*/ 	.short	(.L_573 - .L_572)
	.align		4
.L_572:
        /*0074*/ 	.word	index@(.nv.constant0._ZN2at6native29vectorized_elementwise_kernelILi8EZZZNS0_12prelu_kernelERNS_14TensorIteratorEENKUlvE_clEvENKUlvE2_clEvEUlN3c104HalfES7_E_St5arrayIPcLm3EEEEviT0_T1_)
        /*0078*/ 	.short	0x0210
        /*007a*/ 	.short	0x0020


	//----- nvinfo : EIATTR_SW_WAR
	.align		4
.L_573:
        /*007c*/ 	.byte	0x04, 0x36
        /*007e*/ 	.short	(.L_575 - .L_574)
.L_574:
        /*0080*/ 	.word	0x00000008
.L_575:


//--------------------- .nv.info._ZN2at6native18elementwise_kernelILi128ELi4EZNS0_15gpu_kernel_implIZZZNS0_12prelu_kernelERNS_14TensorIteratorEENKUlvE_clEvENKUlvE1_clEvEUlN3c108BFloat16ES8_E_EEvRNS_18TensorIteratorBaseERKT_EUliE_EEviT1_ --------------------------
	.section	.nv.info._ZN2at6native18elementwise_kernelILi128ELi4EZNS0_15gpu_kernel_implIZZZNS0_12prelu_kernelERNS_14TensorIteratorEENKUlvE_clEvENKUlvE1_clEvEUlN3c108BFloat16ES8_E_EEvRNS_18TensorIteratorBaseERKT_EUliE_EEviT1_,"",@"SHT_CUDA_INFO"
	.sectionflags	@""
	.align	4


	//----- nvinfo : EIATTR_CUDA_API_VERSION
	.align		4
        /*0000*/ 	.byte	0x04, 0x37
        /*0002*/ 	.short	(.L_577 - .L_576)
.L_576:
        /*0004*/ 	.word	0x00000082


	//----- nvinfo : EIATTR_KPARAM_INFO
	.align		4
.L_577:
        /*0008*/ 	.byte	0x04, 0x17
        /*000a*/ 	.short	(.L_579 - .L_578)
.L_578:
        /*000c*/ 	.word	0x00000000
        /*0010*/ 	.short	0x0001
        /*0012*/ 	.short	0x0008
        /*0014*/ 	.byte	0x00, 0xf0, 0x21, 0x0a


	//----- nvinfo : EIATTR_KPARAM_INFO
	.align		4
.L_579:
        /*0018*/ 	.byte	0x04, 0x17
        /*001a*/ 	.short	(.L_581 - .L_580)
.L_580:
        /*001c*/ 	.word	0x00000000
        /*0020*/ 	.short	0x0000
        /*0022*/ 	.short	0x0000
        /*0024*/ 	.byte	0x00, 0xf0, 0x11, 0x00


	//----- nvinfo : EIATTR_SPARSE_MMA_MASK
	.align		4
.L_581:
        /*0028*/ 	.byte	0x03, 0x50
        /*002a*/ 	.short	0x0000


	//----- nvinfo : EIATTR_MAXREG_COUNT
	.align		4
        /*002c*/ 	.byte	0x03, 0x1b
        /*002e*/ 	.short	0x0080


	//----- nvinfo : EIATTR_EXTERNS
	.align		4
        /*0030*/ 	.byte	0x04, 0x0f
        /*0032*/ 	.short	(.L_583 - .L_582)


	//   ....[0]....
	.align		4
.L_582:
        /*0034*/ 	.word	index@(__assertfail)


	//----- nvinfo : EIATTR_MERCURY_ISA_VERSION
	.align		4
.L_583:
        /*0038*/ 	.byte	0x03, 0x5f
        /*003a*/ 	.short	0x0101


	//----- nvinfo : EIATTR_SYSCALL_OFFSETS
	.align		4
        /*003c*/ 	.byte	0x04, 0x46
        /*003e*/ 	.short	(.L_585 - .L_584)


	//   ....[0]....
.L_584:
        /*0040*/ 	.word	0x000026f0


	//   ....[1]....
        /*0044*/ 	.word	0x000036c0


	//   ....[2]....
        /*0048*/ 	.word	0x00004690


	//   ....[3]....
        /*004c*/ 	.word	0x00006dd0


	//   ....[4]....
        /*0050*/ 	.word	0x00007da0


	//   ....[5]....
        /*0054*/ 	.word	0x00008d70


	//   ....[6]....
        /*0058*/ 	.word	0x0000b4a0


	//   ....[7]....
        /*005c*/ 	.word	0x0000c470


	//   ....[8]....
        /*0060*/ 	.word	0x0000d440


	//   ....[9]....
        /*0064*/ 	.word	0x0000fb60


	//   ....[10]....
        /*0068*/ 	.word	0x00010b30


	//   ....[11]....
        /*006c*/ 	.word	0x00011b00


	//----- nvinfo : EIATTR_EXIT_INSTR_OFFSETS
	.align		4
.L_585:
        /*0070*/ 	.byte	0x04, 0x1c
        /*0072*/ 	.short	(.L_587 - .L_586)


	//   ....[0]....
.L_586:
        /*0074*/ 	.word	0x0000d510


	//   ....[1]....
        /*0078*/ 	.word	0x00010d30


	//   ....[2]....
        /*007c*/ 	.word	0x00010d70


	//   ....[3]....
        /*0080*/ 	.word	0x00010e10


	//   ....[4]....
        /*0084*/ 	.word	0x00010e50


	//   ....[5]....
        /*0088*/ 	.word	0x00010e90


	//   ....[6]....
        /*008c*/ 	.word	0x00010f20


	//   ....[7]....
        /*0090*/ 	.word	0x00010f60


	//   ....[8]....
        /*0094*/ 	.word	0x00011000


	//   ....[9]....
        /*0098*/ 	.word	0x00011050


	//   ....[10]....
        /*009c*/ 	.word	0x000110a0


	//   ....[11]....
        /*00a0*/ 	.word	0x00011170


	//   ....[12]....
        /*00a4*/ 	.word	0x000111d0


	//   ....[13]....
        /*00a8*/ 	.word	0x00011360


	//   ....[14]....
        /*00ac*/ 	.word	0x000114c0


	//   ....[15]....
        /*00b0*/ 	.word	0x000114e0


	//   ....[16]....
        /*00b4*/ 	.word	0x000115a0


	//   ....[17]....
        /*00b8*/ 	.word	0x00011720


	//   ....[18]....
        /*00bc*/ 	.word	0x000118a0


	//   ....[19]....
        /*00c0*/ 	.word	0x00011a00


	//   ....[20]....
        /*00c4*/ 	.word	0x00011b10


	//   ....[21]....
        /*00c8*/ 	.word	0x00011b50


	//   ....[22]....
        /*00cc*/ 	.word	0x00011b90


	//----- nvinfo : EIATTR_MAX_THREADS
	.align		4
.L_587:
        /*00d0*/ 	.byte	0x04, 0x05
        /*00d2*/ 	.short	(.L_589 - .L_588)
.L_588:
        /*00d4*/ 	.word	0x00000080
        /*00d8*/ 	.word	0x00000001
        /*00dc*/ 	.word	0x00000001


	//----- nvinfo : EIATTR_CRS_STACK_SIZE
	.align		4
.L_589:
        /*00e0*/ 	.byte	0x04, 0x1e
        /*00e2*/ 	.short	(.L_591 - .L_590)
.L_590:
        /*00e4*/ 	.word	0x00000000


	//----- nvinfo : EIATTR_CBANK_PARAM_SIZE
	.align		4
.L_591:
        /*00e8*/ 	.byte	0x03, 0x19
        /*00ea*/ 	.short	0x0290


	//----- nvinfo : EIATTR_PARAM_CBANK
	.align		4
        /*00ec*/ 	.byte	0x04, 0x0a
        /*00ee*/ 	.short	(.L_593 - .L_592)
	.align		4
.L_592:
        /*00f0*/ 	.word	index@(.nv.constant0._ZN2at6native18elementwise_kernelILi128ELi4EZNS0_15gpu_kernel_implIZZZNS0_12prelu_kernelERNS_14TensorIteratorEENKUlvE_clEvENKUlvE1_clEvEUlN3c108BFloat16ES8_E_EEvRNS_18TensorIteratorBaseERKT_EUliE_EEviT1_)
        /*00f4*/ 	.short	0x0210
        /*00f6*/ 	.short	0x0290


	//----- nvinfo : EIATTR_SW_WAR
	.align		4
.L_593:
        /*00f8*/ 	.byte	0x04, 0x36
        /*00fa*/ 	.short	(.L_595 - .L_594)
.L_594:
        /*00fc*/ 	.word	0x00000008
.L_595:


//--------------------- .nv.info._ZN2at6native27unrolled_elementwise_kernelIZZZNS0_12prelu_kernelERNS_14TensorIteratorEENKUlvE_clEvENKUlvE1_clEvEUlN3c108BFloat16ES7_E_St5arrayIPcLm3EELi4E23TrivialOffsetCalculatorILi2EjESC_ILi1EjENS0_6memory12LoadWithCastILi2EEENSF_13StoreWithCastILi1EEEEEviT_T0_T2_T3_T4_T5_ --------------------------
	.section	.nv.info._ZN2at6native27unrolled_elementwise_kernelIZZZNS0_12prelu_kernelERNS_14TensorIteratorEENKUlvE_clEvENKUlvE1_clEvEUlN3c108BFloat16ES7_E_St5arrayIPcLm3EELi4E23TrivialOffsetCalculatorILi2EjESC_ILi1EjENS0_6memory12LoadWithCastILi2EEENSF_13StoreWithCastILi1EEEEEviT_T0_T2_T3_T4_T5_,"",@"SHT_CUDA_INFO"
	.sectionflags	@""
	.align	4


	//----- nvinfo : EIATTR_CUDA_API_VERSION
	.align		4
        /*0000*/ 	.byte	0x04, 0x37
        /*0002*/ 	.short	(.L_597 - .L_596)
.L_596:
        /*0004*/ 	.word	0x00000082


	//----- nvinfo : EIATTR_KPARAM_INFO
	.align		4
.L_597:
        /*0008*/ 	.byte	0x04, 0x17
        /*000a*/ 	.short	(.L_599 - .L_598)
.L_598:
        /*000c*/ 	.word	0x00000000
        /*0010*/ 	.short	0x0006
        /*0012*/ 	.short	0x0030
        /*0014*/ 	.byte	0x00, 0xf0, 0x21, 0x00


	//----- nvinfo : EIATTR_KPARAM_INFO
	.align		4
.L_599:
        /*0018*/ 	.byte	0x04, 0x17
        /*001a*/ 	.short	(.L_601 - .L_600)
.L_600:
        /*001c*/ 	.word	0x00000000
        /*0020*/ 	.short	0x0005
        /*0022*/ 	.short	0x0024
        /*0024*/ 	.byte	0x00, 0xf0, 0x31, 0x00


	//----- nvinfo : EIATTR_KPARAM_INFO
	.align		4
.L_601:
        /*0028*/ 	.byte	0x04, 0x17
        /*002a*/ 	.short	(.L_603 - .L_602)
.L_602:
        /*002c*/ 	.word	0x00000000
        /*0030*/ 	.short	0x0004
        /*0032*/ 	.short	0x0021
        /*0034*/ 	.byte	0x00, 0xf0, 0x05, 0x00


	//----- nvinfo : EIATTR_KPARAM_INFO
	.align		4
.L_603:
        /*0038*/ 	.byte	0x04, 0x17
        /*003a*/ 	.short	(.L_605 - .L_604)
.L_604:
        /*003c*/ 	.word	0x00000000
        /*0040*/ 	.short	0x0003
        /*0042*/ 	.short	0x0020
        /*0044*/ 	.byte	0x00, 0xf0, 0x05, 0x00


	//----- nvinfo : EIATTR_KPARAM_INFO
	.align		4
.L_605:
        /*0048*/ 	.byte	0x04, 0x17
        /*004a*/ 	.short	(.L_607 - .L_606)
.L_606:
        /*004c*/ 	.word	0x00000000
        /*0050*/ 	.short	0x0002
        /*0052*/ 	.short	0x0008
        /*0054*/ 	.byte	0x00, 0xf0, 0x61, 0x00


	//----- nvinfo : EIATTR_KPARAM_INFO
	.align		4
.L_607:
        /*0058*/ 	.byte	0x04, 0x17
        /*005a*/ 	.short	(.L_609 - .L_608)
.L_608:
        /*005c*/ 	.word	0x00000000
        /*0060*/ 	.short	0x0001
        /*0062*/ 	.short	0x0004
        /*0064*/ 	.byte	0x00, 0xf0, 0x05, 0x00


	//----- nvinfo : EIATTR_KPARAM_INFO
	.align		4
.L_609:
        /*0068*/ 	.byte	0x04, 0x17
        /*006a*/ 	.short	(.L_611 - .L_610)
.L_610:
        /*006c*/ 	.word	0x00000000
        /*0070*/ 	.short	0x0000
        /*0072*/ 	.short	0x0000
        /*0074*/ 	.byte	0x00, 0xf0, 0x11, 0x00


	//----- nvinfo : EIATTR_SPARSE_MMA_MASK
	.align		4
.L_611:
        /*0078*/ 	.byte	0x03, 0x50
        /*007a*/ 	.short	0x0000


	//----- nvinfo : EIATTR_MAXREG_COUNT
	.align		4
        /*007c*/ 	.byte	0x03, 0x1b
        /*007e*/ 	.short	0x00ff


	//----- nvinfo : EIATTR_EXTERNS
	.align		4
        /*0080*/ 	.byte	0x04, 0x0f
        /*0082*/ 	.short	(.L_613 - .L_612)


	//   ....[0]....
	.align		4
.L_612:
        /*0084*/ 	.word	index@(__assertfail)


	//----- nvinfo : EIATTR_MERCURY_ISA_VERSION
	.align		4
.L_613:
        /*0088*/ 	.byte	0x03, 0x5f
        /*008a*/ 	.short	0x0101


	//----- nvinfo : EIATTR_SYSCALL_OFFSETS
	.align		4
        /*008c*/ 	.byte	0x04, 0x46
        /*008e*/ 	.short	(.L_615 - .L_614)


	//   ....[0]....
.L_614:
        /*0090*/ 	.word	0x000010f0


	//   ....[1]....
        /*0094*/ 	.word	0x000021b0


	//   ....[2]....
        /*0098*/ 	.word	0x000032f0


	//   ....[3]....
        /*009c*/ 	.word	0x000043b0


	//   ....[4]....
        /*00a0*/ 	.word	0x00005500


	//   ....[5]....
        /*00a4*/ 	.word	0x000065d0


	//   ....[6]....
        /*00a8*/ 	.word	0x00007700


	//   ....[7]....
        /*00ac*/ 	.word	0x000086e0


	//   ....[8]....
        /*00b0*/ 	.word	0x00009a10


	//   ....[9]....
        /*00b4*/ 	.word	0x0000aa30


	//   ....[10]....
        /*00b8*/ 	.word	0x0000ba10


	//   ....[11]....
        /*00bc*/ 	.word	0x0000c9f0


	//----- nvinfo : EIATTR_EXIT_INSTR_OFFSETS
	.align		4
.L_615:
        /*00c0*/ 	.byte	0x04, 0x1c
        /*00c2*/ 	.short	(.L_617 - .L_616)


	//   ....[0]....
.L_616:
        /*00c4*/ 	.word	0x0000bad0


	//   ....[1]....
        /*00c8*/ 	.word	0x0000bc20


	//   ....[2]....
        /*00cc*/ 	.word	0x0000bc60


	//   ....[3]....
        /*00d0*/ 	.word	0x0000bd00


	//   ....[4]....
        /*00d4*/ 	.word	0x0000bd40


	//   ....[5]....
        /*00d8*/ 	.word	0x0000bd80


	//   ....[6]....
        /*00dc*/ 	.word	0x0000be10


	//   ....[7]....
        /*00e0*/ 	.word	0x0000be50


	//   ....[8]....
        /*00e4*/ 	.word	0x0000bef0


	//   ....[9]....
        /*00e8*/ 	.word	0x0000bf40


	//   ....[10]....
        /*00ec*/ 	.word	0x0000bf90


	//   ....[11]....
        /*00f0*/ 	.word	0x0000c060


	//   ....[12]....
        /*00f4*/ 	.word	0x0000c0c0


	//   ....[13]....
        /*00f8*/ 	.word	0x0000c250


	//   ....[14]....
        /*00fc*/ 	.word	0x0000c3b0


	//   ....[15]....
        /*0100*/ 	.word	0x0000c3d0


	//   ....[16]....
        /*0104*/ 	.word	0x0000c490


	//   ....[17]....
        /*0108*/ 	.word	0x0000c610


	//   ....[18]....
        /*010c*/ 	.word	0x0000c790


	//   ....[19]....
        /*0110*/ 	.word	0x0000c8f0


	//   ....[20]....
        /*0114*/ 	.word	0x0000ca00


	//   ....[21]....
        /*0118*/ 	.word	0x0000ca40


	//   ....[22]....
        /*011c*/ 	.word	0x0000ca80


	//----- nvinfo : EIATTR_MAX_THREADS
	.align		4
.L_617:
        /*0120*/ 	.byte	0x04, 0x05
        /*0122*/ 	.short	(.L_619 - .L_618)
.L_618:
        /*0124*/ 	.word	0x00000080
        /*0128*/ 	.word	0x00000001
        /*012c*/ 	.word	0x00000001


	//----- nvinfo : EIATTR_CRS_STACK_SIZE
	.align		4
.L_619:
        /*0130*/ 	.byte	0x04, 0x1e
        /*0132*/ 	.short	(.L_621 - .L_620)
.L_620:
        /*0134*/ 	.word	0x00000000


	//----- nvinfo : EIATTR_CBANK_PARAM_SIZE
	.align		4
.L_621:
        /*0138*/ 	.byte	0x03, 0x19
        /*013a*/ 	.short	0x0038


	//----- nvinfo : EIATTR_PARAM_CBANK
	.align		4
        /*013c*/ 	.byte	0x04, 0x0a
        /*013e*/ 	.short	(.L_623 - .L_622)
	.align		4
.L_622:
        /*0140*/ 	.word	index@(.nv.constant0._ZN2at6native27unrolled_elementwise_kernelIZZZNS0_12prelu_kernelERNS_14TensorIteratorEENKUlvE_clEvENKUlvE1_clEvEUlN3c108BFloat16ES7_E_St5arrayIPcLm3EELi4E23TrivialOffsetCalculatorILi2EjESC_ILi1EjENS0_6memory12LoadWithCastILi2EEENSF_13StoreWithCastILi1EEEEEviT_T0_T2_T3_T4_T5_)
        /*0144*/ 	.short	0x0210
        /*0146*/ 	.short	0x0038


	//----- nvinfo : EIATTR_SW_WAR
	.align		4
.L_623:
        /*0148*/ 	.byte	0x04, 0x36
        /*014a*/ 	.short	(.L_625 - .L_624)
.L_624:
        /*014c*/ 	.word	0x00000008
.L_625:


//--------------------- .nv.info._ZN2at6native18elementwise_kernelILi128ELi4EZNS0_22gpu_kernel_impl_nocastIZZZNS0_12prelu_kernelERNS_14TensorIteratorEENKUlvE_clEvENKUlvE1_clEvEUlN3c108BFloat16ES8_E_EEvRNS_18TensorIteratorBaseERKT_EUliE_EEviT1_ --------------------------
	.section	.nv.info._ZN2at6native18elementwise_kernelILi128ELi4EZNS0_22gpu_kernel_impl_nocastIZZZNS0_12prelu_kernelERNS_14TensorIteratorEENKUlvE_clEvENKUlvE1_clEvEUlN3c108BFloat16ES8_E_EEvRNS_18TensorIteratorBaseERKT_EUliE_EEviT1_,"",@"SHT_CUDA_INFO"
	.sectionflags	@""
	.align	4


	//----- nvinfo : EIATTR_CUDA_API_VERSION
	.align		4
        /*0000*/ 	.byte	0x04, 0x37
        /*0002*/ 	.short	(.L_627 - .L_626)
.L_626:
        /*0004*/ 	.word	0x00000082


	//----- nvinfo : EIATTR_KPARAM_INFO
	.align		4
.L_627:
        /*0008*/ 	.byte	0x04, 0x17
        /*000a*/ 	.short	(.L_629 - .L_628)
.L_628:
        /*000c*/ 	.word	0x00000000
        /*0010*/ 	.short	0x0001
        /*0012*/ 	.short	0x0008
        /*0014*/ 	.byte	0x00, 0xf0, 0x21, 0x0a


	//----- nvinfo : EIATTR_KPARAM_INFO
	.align		4
.L_629:
        /*0018*/ 	.byte	0x04, 0x17
        /*001a*/ 	.short	(.L_631 - .L_630)
.L_630:
        /*001c*/ 	.word	0x00000000
        /*0020*/ 	.short	0x0000
        /*0022*/ 	.short	0x0000
        /*0024*/ 	.byte	0x00, 0xf0, 0x11, 0x00


	//----- nvinfo : EIATTR_SPARSE_MMA_MASK
	.align		4
.L_631:
        /*0028*/ 	.byte	0x03, 0x50
        /*002a*/ 	.short	0x0000


	//----- nvinfo : EIATTR_MAXREG_COUNT
	.align		4
        /*002c*/ 	.byte	0x03, 0x1b
        /*002e*/ 	.short	0x0080


	//----- nvinfo : EIATTR_MERCURY_ISA_VERSION
	.align		4
        /*0030*/ 	.byte	0x03, 0x5f
        /*0032*/ 	.short	0x0101


	//----- nvinfo : EIATTR_EXIT_INSTR_OFFSETS
	.align		4
        /*0034*/ 	.byte	0x04, 0x1c
        /*0036*/ 	.short	(.L_633 - .L_632)


	//   ....[0]....
.L_632:
        /*0038*/ 	.word	0x00004710


	//   ....[1]....
        /*003c*/ 	.word	0x00005e60


	//----- nvinfo : EIATTR_MAX_THREADS
	.align		4
.L_633:
        /*0040*/ 	.byte	0x04, 0x05
        /*0042*/ 	.short	(.L_635 - .L_634)
.L_634:
        /*0044*/ 	.word	0x00000080
        /*0048*/ 	.word	0x00000001
        /*004c*/ 	.word	0x00000001


	//----- nvinfo : EIATTR_CRS_STACK_SIZE
	.align		4
.L_635:
        /*0050*/ 	.byte	0x04, 0x1e
        /*0052*/ 	.short	(.L_637 - .L_636)
.L_636:
        /*0054*/ 	.word	0x00000000


	//----- nvinfo : EIATTR_CBANK_PARAM_SIZE
	.align		4
.L_637:
        /*0058*/ 	.byte	0x03, 0x19
        /*005a*/ 	.short	0x0290


	//----- nvinfo : EIATTR_PARAM_CBANK
	.align		4
        /*005c*/ 	.byte	0x04, 0x0a
        /*005e*/ 	.short	(.L_639 - .L_638)
	.align		4
.L_638:
        /*0060*/ 	.word	index@(.nv.constant0._ZN2at6native18elementwise_kernelILi128ELi4EZNS0_22gpu_kernel_impl_nocastIZZZNS0_12prelu_kernelERNS_14TensorIteratorEENKUlvE_clEvENKUlvE1_clEvEUlN3c108BFloat16ES8_E_EEvRNS_18TensorIteratorBaseERKT_EUliE_EEviT1_)
        /*0064*/ 	.short	0x0210
        /*0066*/ 	.short	0x0290


	//----- nvinfo : EIATTR_SW_WAR
	.align		4
.L_639:
        /*0068*/ 	.byte	0x04, 0x36
        /*006a*/ 	.short	(.L_641 - .L_640)
.L_640:
        /*006c*/ 	.word	0x00000008
.L_641:


//--------------------- .nv.info._ZN2at6native27unrolled_elementwise_kernelIZZZNS0_12prelu_kernelERNS_14TensorIteratorEENKUlvE_clEvENKUlvE1_clEvEUlN3c108BFloat16ES7_E_St5arrayIPcLm3EELi4E23TrivialOffsetCalculatorILi2EjESC_ILi1EjENS0_6memory15LoadWithoutCastENSF_16StoreWithoutCastEEEviT_T0_T2_T3_T4_T5_ --------------------------
	.section	.nv.info._ZN2at6native27unrolled_elementwise_kernelIZZZNS0_12prelu_kernelERNS_14TensorIteratorEENKUlvE_clEvENKUlvE1_clEvEUlN3c108BFloat16ES7_E_St5arrayIPcLm3EELi4E23TrivialOffsetCalculatorILi2EjESC_ILi1EjENS0_6memory15LoadWithoutCastENSF_16StoreWithoutCastEEEviT_T0_T2_T3_T4_T5_,"",@"SHT_CUDA_INFO"
	.sectionflags	@""
	.align	4


	//----- nvinfo : EIATTR_CUDA_API_VERSION
	.align		4
        /*0000*/ 	.byte	0x04, 0x37
        /*0002*/ 	.short	(.L_643 - .L_642)
.L_642:
        /*0004*/ 	.word	0x00000082


	//----- nvinfo : EIATTR_KPARAM_INFO
	.align		4
.L_643:
        /*0008*/ 	.byte	0x04, 0x17
        /*000a*/ 	.short	(.L_645 - .L_644)
.L_644:
        /*000c*/ 	.word	0x00000000
        /*0010*/ 	.short	0x0006
        /*0012*/ 	.short	0x0023
        /*0014*/ 	.byte	0x00, 0xf0, 0x05, 0x00


	//----- nvinfo : EIATTR_KPARAM_INFO
	.align		4
.L_645:
        /*0018*/ 	.byte	0x04, 0x17
        /*001a*/ 	.short	(.L_647 - .L_646)
.L_646:
        /*001c*/ 	.word	0x00000000
        /*0020*/ 	.short	0x0005
        /*0022*/ 	.short	0x0022
        /*0024*/ 	.byte	0x00, 0xf0, 0x05, 0x00


	//----- nvinfo : EIATTR_KPARAM_INFO
	.align		4
.L_647:
        /*0028*/ 	.byte	0x04, 0x17
        /*002a*/ 	.short	(.L_649 - .L_648)
.L_648:
        /*002c*/ 	.word	0x00000000
        /*0030*/ 	.short	0x0004
        /*0032*/ 	.short	0x0021
        /*0034*/ 	.byte	0x00, 0xf0, 0x05, 0x00


	//----- nvinfo : EIATTR_KPARAM_INFO
	.align		4
.L_649:
        /*0038*/ 	.byte	0x04, 0x17
        /*003a*/ 	.short	(.L_651 - .L_650)
.L_650:
        /*003c*/ 	.word	0x00000000
        /*0040*/ 	.short	0x0003
        /*0042*/ 	.short	0x0020
        /*0044*/ 	.byte	0x00, 0xf0, 0x05, 0x00


	//----- nvinfo : EIATTR_KPARAM_INFO
	.align		4
.L_651:
        /*0048*/ 	.byte	0x04, 0x17
        /*004a*/ 	.short	(.L_653 - .L_652)
.L_652:
        /*004c*/ 	.word	0x00000000
        /*0050*/ 	.short	0x0002
        /*0052*/ 	.short	0x0008
        /*0054*/ 	.byte	0x00, 0xf0, 0x61, 0x00


	//----- nvinfo : EIATTR_KPARAM_INFO
	.align		4
.L_653:
        /*0058*/ 	.byte	0x04, 0x17
        /*005a*/ 	.short	(.L_655 - .L_654)
.L_654:
        /*005c*/ 	.word	0x00000000
        /*0060*/ 	.short	0x0001
        /*0062*/ 	.short	0x0004
        /*0064*/ 	.byte	0x00, 0xf0, 0x05, 0x00


	//----- nvinfo : EIATTR_KPARAM_INFO
	.align		4
.L_655:
        /*0068*/ 	.byte	0x04, 0x17
        /*006a*/ 	.short	(.L_657 - .L_656)
.L_656:
        /*006c*/ 	.word	0x00000000
        /*0070*/ 	.short	0x0000
        /*0072*/ 	.short	0x0000
        /*0074*/ 	.byte	0x00, 0xf0, 0x11, 0x00


	//----- nvinfo : EIATTR_SPARSE_MMA_MASK
	.align		4
.L_657:
        /*0078*/ 	.byte	0x03, 0x50
        /*007a*/ 	.short	0x0000


	//----- nvinfo : EIATTR_MAXREG_COUNT
	.align		4
        /*007c*/ 	.byte	0x03, 0x1b
        /*007e*/ 	.short	0x00ff


	//----- nvinfo : EIATTR_MERCURY_ISA_VERSION
	.align		4
        /*0080*/ 	.byte	0x03, 0x5f
        /*0082*/ 	.short	0x0101


	//----- nvinfo : EIATTR_EXIT_INSTR_OFFSETS
	.align		4
        /*0084*/ 	.byte	0x04, 0x1c
        /*0086*/ 	.short	(.L_659 - .L_658)


	//   ....[0]....
.L_658:
        /*0088*/ 	.word	0x00000620


	//   ....[1]....
        /*008c*/ 	.word	0x000006b0


	//----- nvinfo : EIATTR_MAX_THREADS
	.align		4
.L_659:
        /*0090*/ 	.byte	0x04, 0x05
        /*0092*/ 	.short	(.L_661 - .L_660)
.L_660:
        /*0094*/ 	.word	0x00000080
        /*0098*/ 	.word	0x00000001
        /*009c*/ 	.word	0x00000001


	//----- nvinfo : EIATTR_CRS_STACK_SIZE
	.align		4
.L_661:
        /*00a0*/ 	.byte	0x04, 0x1e
        /*00a2*/ 	.short	(.L_663 - .L_662)
.L_662:
        /*00a4*/ 	.word	0x00000000


	//----- nvinfo : EIATTR_CBANK_PARAM_SIZE
	.align		4
.L_663:
        /*00a8*/ 	.byte	0x03, 0x19
        /*00aa*/ 	.short	0x0024


	//----- nvinfo : EIATTR_PARAM_CBANK
	.align		4
        /*00ac*/ 	.byte	0x04, 0x0a
        /*00ae*/ 	.short	(.L_665 - .L_664)
	.align		4
.L_664:
        /*00b0*/ 	.word	index@(.nv.constant0._ZN2at6native27unrolled_elementwise_kernelIZZZNS0_12prelu_kernelERNS_14TensorIteratorEENKUlvE_clEvENKUlvE1_clEvEUlN3c108BFloat16ES7_E_St5arrayIPcLm3EELi4E23TrivialOffsetCalculatorILi2EjESC_ILi1EjENS0_6memory15LoadWithoutCastENSF_16StoreWithoutCastEEEviT_T0_T2_T3_T4_T5_)
        /*00b4*/ 	.short	0x0210
        /*00b6*/ 	.short	0x0024


	//----- nvinfo : EIATTR_SW_WAR
	.align		4
.L_665:
        /*00b8*/ 	.byte	0x04, 0x36
        /*00ba*/ 	.short	(.L_667 - .L_666)
.L_666:
        /*00bc*/ 	.word	0x00000008
.L_667:


//--------------------- .nv.info._ZN2at6native29vectorized_elementwise_kernelILi2EZZZNS0_12prelu_kernelERNS_14TensorIteratorEENKUlvE_clEvENKUlvE1_clEvEUlN3c108BFloat16ES7_E_St5arrayIPcLm3EEEEviT0_T1_ --------------------------
	.section	.nv.info._ZN2at6native29vectorized_elementwise_kernelILi2EZZZNS0_12prelu_kernelERNS_14TensorIteratorEENKUlvE_clEvENKUlvE1_clEvEUlN3c108BFloat16ES7_E_St5arrayIPcLm3EEEEviT0_T1_,"",@"SHT_CUDA_INFO"
	.sectionflags	@""
	.align	4


	//----- nvinfo : EIATTR_CUDA_API_VERSION
	.align		4
        /*0000*/ 	.byte	0x04, 0x37
        /*0002*/ 	.short	(.L_669 - .L_668)
.L_668:
        /*0004*/ 	.word	0x00000082


	//----- nvinfo : EIATTR_KPARAM_INFO
	.align		4
.L_669:
        /*0008*/ 	.byte	0x04, 0x17
        /*000a*/ 	.short	(.L_671 - .L_670)
.L_670:
        /*000c*/ 	.word	0x00000000
        /*0010*/ 	.short	0x0002
        /*0012*/ 	.short	0x0008
        /*0014*/ 	.byte	0x00, 0xf0, 0x61, 0x00


	//----- nvinfo : EIATTR_KPARAM_INFO
	.align		4
.L_671:
        /*0018*/ 	.byte	0x04, 0x17
        /*001a*/ 	.short	(.L_673 - .L_672)
.L_672:
        /*001c*/ 	.word	0x00000000
        /*0020*/ 	.short	0x0001
        /*0022*/ 	.short	0x0004
        /*0024*/ 	.byte	0x00, 0xf0, 0x05, 0x00


	//----- nvinfo : EIATTR_KPARAM_INFO
	.align		4
.L_673:
        /*0028*/ 	.byte	0x04, 0x17
        /*002a*/ 	.short	(.L_675 - .L_674)
.L_674:
        /*002c*/ 	.word	0x00000000
        /*0030*/ 	.short	0x0000
        /*0032*/ 	.short	0x0000
        /*0034*/ 	.byte	0x00, 0xf0, 0x11, 0x00


	//----- nvinfo : EIATTR_SPARSE_MMA_MASK
	.align		4
.L_675:
        /*0038*/ 	.byte	0x03, 0x50
        /*003a*/ 	.short	0x0000


	//----- nvinfo : EIATTR_MAXREG_COUNT
	.align		4
        /*003c*/ 	.byte	0x03, 0x1b
        /*003e*/ 	.short	0x00ff


	//----- nvinfo : EIATTR_MERCURY_ISA_VERSION
	.align		4
        /*0040*/ 	.byte	0x03, 0x5f
        /*0042*/ 	.short	0x0101


	//----- nvinfo : EIATTR_EXIT_INSTR_OFFSETS
	.align		4
        /*0044*/ 	.byte	0x04, 0x1c
        /*0046*/ 	.short	(.L_677 - .L_676)


	//   ....[0]....
.L_676:
        /*0048*/ 	.word	0x000005d0


	//   ....[1]....
        /*004c*/ 	.word	0x000012b0


	//   ....[2]....
        /*0050*/ 	.word	0x00001300


	//----- nvinfo : EIATTR_MAX_THREADS
	.align		4
.L_677:
        /*0054*/ 	.byte	0x04, 0x05
        /*0056*/ 	.short	(.L_679 - .L_678)
.L_678:
        /*0058*/ 	.word	0x00000080
        /*005c*/ 	.word	0x00000001
        /*0060*/ 	.word	0x00000001


	//----- nvinfo : EIATTR_CRS_STACK_SIZE
	.align		4
.L_679:
        /*0064*/ 	.byte	0x04, 0x1e
        /*0066*/ 	.short	(.L_681 - .L_680)
.L_680:
        /*0068*/ 	.word	0x00000000


	//----- nvinfo : EIATTR_CBANK_PARAM_SIZE
	.align		4
.L_681:
        /*006c*/ 	.byte	0x03, 0x19
        /*006e*/ 	.short	0x0020


	//----- nvinfo : EIATTR_PARAM_CBANK
	.align		4
        /*0070*/ 	.byte	0x04, 0x0a
        /*0072*/ 	.short	(.L_683 - .L_682)
	.align		4
.L_682:
        /*0074*/ 	.word	index@(.nv.constant0._ZN2at6native29vectorized_elementwise_kernelILi2EZZZNS0_12prelu_kernelERNS_14TensorIteratorEENKUlvE_clEvENKUlvE1_clEvEUlN3c108BFloat16ES7_E_St5arrayIPcLm3EEEEviT0_T1_)
        /*0078*/ 	.short	0x0210
        /*007a*/ 	.short	0x0020


	//----- nvinfo : EIATTR_SW_WAR
	.align		4
.L_683:
        /*007c*/ 	.byte	0x04, 0x36
        /*007e*/ 	.short	(.L_685 - .L_684)
.L_684:
        /*0080*/ 	.word	0x00000008
.L_685:


//--------------------- .nv.info._ZN2at6native29vectorized_elementwise_kernelILi4EZZZNS0_12prelu_kernelERNS_14TensorIteratorEENKUlvE_clEvENKUlvE1_clEvEUlN3c108BFloat16ES7_E_St5arrayIPcLm3EEEEviT0_T1_ --------------------------
	.section	.nv.info._ZN2at6native29vectorized_elementwise_kernelILi4EZZZNS0_12prelu_kernelERNS_14TensorIteratorEENKUlvE_clEvENKUlvE1_clEvEUlN3c108BFloat16ES7_E_St5arrayIPcLm3EEEEviT0_T1_,"",@"SHT_CUDA_INFO"
	.sectionflags	@""
	.align	4


	//----- nvinfo : EIATTR_CUDA_API_VERSION
	.align		4
        /*0000*/ 	.byte	0x04, 0x37
        /*0002*/ 	.short	(.L_687 - .L_686)
.L_686:
        /*0004*/ 	.word	0x00000082


	//----- nvinfo : EIATTR_KPARAM_INFO
	.align		4
.L_687:
        /*0008*/ 	.byte	0x04, 0x17
        /*000a*/ 	.short	(.L_689 - .L_688)
.L_688:
        /*000c*/ 	.word	0x00000000
        /*0010*/ 	.short	0x0002
        /*0012*/ 	.short	0x0008
        /*0014*/ 	.byte	0x00, 0xf0, 0x61, 0x00


	//----- nvinfo : EIATTR_KPARAM_INFO
	.align		4
.L_689:
        /*0018*/ 	.byte	0x04, 0x17
        /*001a*/ 	.short	(.L_691 - .L_690)
.L_690:
        /*001c*/ 	.word	0x00000000
        /*0020*/ 	.short	0x0001
        /*0022*/ 	.short	0x0004
        /*0024*/ 	.byte	0x00, 0xf0, 0x05, 0x00


	//----- nvinfo : EIATTR_KPARAM_INFO
	.align		4
.L_691:
        /*0028*/ 	.byte	0x04, 0x17
        /*002a*/ 	.short	(.L_693 - .L_692)
.L_692:
        /*002c*/ 	.word	0x00000000
        /*0030*/ 	.short	0x0000
        /*0032*/ 	.short	0x0000
        /*0034*/ 	.byte	0x00, 0xf0, 0x11, 0x00


	//----- nvinfo : EIATTR_SPARSE_MMA_MASK
	.align		4
.L_693:
        /*0038*/ 	.byte	0x03, 0x50
        /*003a*/ 	.short	0x0000


	//----- nvinfo : EIATTR_MAXREG_COUNT
	.align		4
        /*003c*/ 	.byte	0x03, 0x1b
        /*003e*/ 	.short	0x00ff


	//----- nvinfo : EIATTR_MERCURY_ISA_VERSION
	.align		4
        /*0040*/ 	.byte	0x03, 0x5f
        /*0042*/ 	.short	0x0101


	//----- nvinfo : EIATTR_EXIT_INSTR_OFFSETS
	.align		4
        /*0044*/ 	.byte	0x04, 0x1c
        /*0046*/ 	.short	(.L_695 - .L_694)


	//   ....[0]....
.L_694:
        /*0048*/ 	.word	0x00000580


	//   ....[1]....
        /*004c*/ 	.word	0x00001260


	//   ....[2]....
        /*0050*/ 	.word	0x000012b0


	//----- nvinfo : EIATTR_MAX_THREADS
	.align		4
.L_695:
        /*0054*/ 	.byte	0x04, 0x05
        /*0056*/ 	.short	(.L_697 - .L_696)
.L_696:
        /*0058*/ 	.word	0x00000080
        /*005c*/ 	.word	0x00000001
        /*0060*/ 	.word	0x00000001


	//----- nvinfo : EIATTR_CRS_STACK_SIZE
	.align		4
.L_697:
        /*0064*/ 	.byte	0x04, 0x1e
        /*0066*/ 	.short	(.L_699 - .L_698)
.L_698:
        /*0068*/ 	.word	0x00000000


	//----- nvinfo : EIATTR_CBANK_PARAM_SIZE
	.align		4
.L_699:
        /*006c*/ 	.byte	0x03, 0x19
        /*006e*/ 	.short	0x0020


	//----- nvinfo : EIATTR_PARAM_CBANK
	.align		4
        /*0070*/ 	.byte	0x04, 0x0a
        /*0072*/ 	.short	(.L_701 - .L_700)
	.align		4
.L_700:
        /*0074*/ 	.word	index@(.nv.constant0._ZN2at6native29vectorized_elementwise_kernelILi4EZZZNS0_12prelu_kernelERNS_14TensorIteratorEENKUlvE_clEvENKUlvE1_clEvEUlN3c108BFloat16ES7_E_St5arrayIPcLm3EEEEviT0_T1_)
        /*0078*/ 	.short	0x0210
        /*007a*/ 	.short	0x0020


	//----- nvinfo : EIATTR_SW_WAR
	.align		4
.L_701:
        /*007c*/ 	.byte	0x04, 0x36
        /*007e*/ 	.short	(.L_703 - .L_702)
.L_702:
        /*0080*/ 	.word	0x00000008
.L_703:


//--------------------- .nv.info._ZN2at6native29vectorized_elementwise_kernelILi8EZZZNS0_12prelu_kernelERNS_14TensorIteratorEENKUlvE_clEvENKUlvE1_clEvEUlN3c108BFloat16ES7_E_St5arrayIPcLm3EEEEviT0_T1_ --------------------------
	.section	.nv.info._ZN2at6native29vectorized_elementwise_kernelILi8EZZZNS0_12prelu_kernelERNS_14TensorIteratorEENKUlvE_clEvENKUlvE1_clEvEUlN3c108BFloat16ES7_E_St5arrayIPcLm3EEEEviT0_T1_,"",@"SHT_CUDA_INFO"
	.sectionflags	@""
	.align	4


	//----- nvinfo : EIATTR_CUDA_API_VERSION
	.align		4
        /*0000*/ 	.byte	0x04, 0x37
        /*0002*/ 	.short	(.L_705 - .L_704)
.L_704:
        /*0004*/ 	.word	0x00000082


	//----- nvinfo : EIATTR_KPARAM_INFO
	.align		4
.L_705:
        /*0008*/ 	.byte	0x04, 0x17
        /*000a*/ 	.short	(.L_707 - .L_706)
.L_706:
        /*000c*/ 	.word	0x00000000
        /*0010*/ 	.short	0x0002
        /*0012*/ 	.short	0x0008
        /*0014*/ 	.byte	0x00, 0xf0, 0x61, 0x00


	//----- nvinfo : EIATTR_KPARAM_INFO
	.align		4
.L_707:
        /*0018*/ 	.byte	0x04, 0x17
        /*001a*/ 	.short	(.L_709 - .L_708)
.L_708:
        /*001c*/ 	.word	0x00000000
        /*0020*/ 	.short	0x0001
        /*0022*/ 	.short	0x0004
        /*0024*/ 	.byte	0x00, 0xf0, 0x05, 0x00


	//----- nvinfo : EIATTR_KPARAM_INFO
	.align		4
.L_709:
        /*0028*/ 	.byte	0x04, 0x17
        /*002a*/ 	.short	(.L_711 - .L_710)
.L_710:
        /*002c*/ 	.word	0x00000000
        /*0030*/ 	.short	0x0000
        /*0032*/ 	.short	0x0000
        /*0034*/ 	.byte	0x00, 0xf0, 0x11, 0x00


	//----- nvinfo : EIATTR_SPARSE_MMA_MASK
	.align		4
.L_711:
        /*0038*/ 	.byte	0x03, 0x50
        /*003a*/ 	.short	0x0000


	//----- nvinfo : EIATTR_MAXREG_COUNT
	.align		4
        /*003c*/ 	.byte	0x03, 0x1b
        /*003e*/ 	.short	0x00ff


	//----- nvinfo : EIATTR_MERCURY_ISA_VERSION
	.align		4
        /*0040*/ 	.byte	0x03, 0x5f
        /*0042*/ 	.short	0x0101


	//----- nvinfo : EIATTR_EXIT_INSTR_OFFSETS
	.align		4
        /*0044*/ 	.byte	0x04, 0x1c
        /*0046*/ 	.short	(.L_713 - .L_712)


	//   ....[0]....
.L_712:
        /*0048*/ 	.word	0x00000550


	//   ....[1]....
        /*004c*/ 	.word	0x00001230


	//   ....[2]....
        /*0050*/ 	.word	0x00001280


	//----- nvinfo : EIATTR_MAX_THREADS
	.align		4
.L_713:
        /*0054*/ 	.byte	0x04, 0x05
        /*0056*/ 	.short	(.L_715 - .L_714)
.L_714:
        /*0058*/ 	.word	0x00000080
        /*005c*/ 	.word	0x00000001
        /*0060*/ 	.word	0x00000001


	//----- nvinfo : EIATTR_CRS_STACK_SIZE
	.align		4
.L_715:
        /*0064*/ 	.byte	0x04, 0x1e
        /*0066*/ 	.short	(.L_717 - .L_716)
.L_716:
        /*0068*/ 	.word	0x00000000


	//----- nvinfo : EIATTR_CBANK_PARAM_SIZE
	.align		4
.L_717:
        /*006c*/ 	.byte	0x03, 0x19
        /*006e*/ 	.short	0x0020


	//----- nvinfo : EIATTR_PARAM_CBANK
	.align		4
        /*0070*/ 	.byte	0x04, 0x0a
        /*0072*/ 	.short	(.L_719 - .L_718)
	.align		4
.L_718:
        /*0074*/ 	.word	index@(.nv.constant0._ZN2at6native29vectorized_elementwise_kernelILi8EZZZNS0_12prelu_kernelERNS_14TensorIteratorEENKUlvE_clEvENKUlvE1_clEvEUlN3c108BFloat16ES7_E_St5arrayIPcLm3EEEEviT0_T1_)
        /*0078*/ 	.short	0x0210
        /*007a*/ 	.short	0x0020


	//----- nvinfo : EIATTR_SW_WAR
	.align		4
.L_719:
        /*007c*/ 	.byte	0x04, 0x36
        /*007e*/ 	.short	(.L_721 - .L_720)
.L_720:
        /*0080*/ 	.word	0x00000008
.L_721:


//--------------------- .nv.info._ZN2at6native18elementwise_kernelILi128ELi4EZNS0_15gpu_kernel_implIZZZNS0_12prelu_kernelERNS_14TensorIteratorEENKUlvE_clEvENKUlvE0_clEvEUlffE_EEvRNS_18TensorIteratorBaseERKT_EUliE_EEviT1_ --------------------------
	.section	.nv.info._ZN2at6native18elementwise_kernelILi128ELi4EZNS0_15gpu_kernel_implIZZZNS0_12prelu_kernelERNS_14TensorIteratorEENKUlvE_clEvENKUlvE0_clEvEUlffE_EEvRNS_18TensorIteratorBaseERKT_EUliE_EEviT1_,"",@"SHT_CUDA_INFO"
	.sectionflags	@""
	.align	4


	//----- nvinfo : EIATTR_CUDA_API_VERSION
	.align		4
        /*0000*/ 	.byte	0x04, 0x37
        /*0002*/ 	.short	(.L_723 - .L_722)
.L_722:
        /*0004*/ 	.word	0x00000082


	//----- nvinfo : EIATTR_KPARAM_INFO
	.align		4
.L_723:
        /*0008*/ 	.byte	0x04, 0x17
        /*000a*/ 	.short	(.L_725 - .L_724)
.L_724:
        /*000c*/ 	.word	0x00000000
        /*0010*/ 	.short	0x0001
        /*0012*/ 	.short	0x0008
        /*0014*/ 	.byte	0x00, 0xf0, 0x21, 0x0a


	//----- nvinfo : EIATTR_KPARAM_INFO
	.align		4
.L_725:
        /*0018*/ 	.byte	0x04, 0x17
        /*001a*/ 	.short	(.L_727 - .L_726)
.L_726:
        /*001c*/ 	.word	0x00000000
        /*0020*/ 	.short	0x0000
        /*0022*/ 	.short	0x0000
        /*0024*/ 	.byte	0x00, 0xf0, 0x11, 0x00


	//----- nvinfo : EIATTR_SPARSE_MMA_MASK
	.align		4
.L_727:
        /*0028*/ 	.byte	0x03, 0x50
        /*002a*/ 	.short	0x0000


	//----- nvinfo : EIATTR_MAXREG_COUNT
	.align		4
        /*002c*/ 	.byte	0x03, 0x1b
        /*002e*/ 	.short	0x0080


	//----- nvinfo : EIATTR_EXTERNS
	.align		4
        /*0030*/ 	.byte	0x04, 0x0f
        /*0032*/ 	.short	(.L_729 - .L_728)


	//   ....[0]....
	.align		4
.L_728:
        /*0034*/ 	.word	index@(__assertfail)


	//----- nvinfo : EIATTR_MERCURY_ISA_VERSION
	.align		4
.L_729:
        /*0038*/ 	.byte	0x03, 0x5f
        /*003a*/ 	.short	0x0101


	//----- nvinfo : EIATTR_SYSCALL_OFFSETS
	.align		4
        /*003c*/ 	.byte	0x04, 0x46
        /*003e*/ 	.short	(.L_731 - .L_730)


	//   ....[0]....
.L_730:
        /*0040*/ 	.word	0x00002490


	//   ....[1]....
        /*0044*/ 	.word	0x000032b0


	//   ....[2]....
        /*0048*/ 	.word	0x00004120


	//   ....[3]....
        /*004c*/ 	.word	0x000065e0


	//   ....[4]....
        /*0050*/ 	.word	0x00007400


	//   ....[5]....
        /*0054*/ 	.word	0x00008270


	//   ....[6]....
        /*0058*/ 	.word	0x0000a720


	//   ....[7]....
        /*005c*/ 	.word	0x0000b540


	//   ....[8]....
        /*0060*/ 	.word	0x0000c3b0


	//   ....[9]....
        /*0064*/ 	.word	0x0000e850


	//   ....[10]....
        /*0068*/ 	.word	0x0000f680


	//   ....[11]....
        /*006c*/ 	.word	0x000104f0


	//----- nvinfo : EIATTR_EXIT_INSTR_OFFSETS
	.align		4
.L_731:
        /*0070*/ 	.byte	0x04, 0x1c
        /*0072*/ 	.short	(.L_733 - .L_732)


	//   ....[0]....
.L_732:
        /*0074*/ 	.word	0x0000c460


	//   ....[1]....
        /*0078*/ 	.word	0x0000f810


	//   ....[2]....
        /*007c*/ 	.word	0x0000f850


	//   ....[3]....
        /*0080*/ 	.word	0x0000f8e0


	//   ....[4]....
        /*0084*/ 	.word	0x0000f910


	//   ....[5]....
        /*0088*/ 	.word	0x0000f940


	//   ....[6]....
        /*008c*/ 	.word	0x0000f9c0


	//   ....[7]....
        /*0090*/ 	.word	0x0000f9f0


	//   ....[8]....
        /*0094*/ 	.word	0x0000fa80


	//   ....[9]....
        /*0098*/ 	.word	0x0000fac0


	//   ....[10]....
        /*009c*/ 	.word	0x0000fb00


	//   ....[11]....
        /*00a0*/ 	.word	0x0000fbc0


	//   ....[12]....
        /*00a4*/ 	.word	0x0000fc10


	//   ....[13]....
        /*00a8*/ 	.word	0x0000fd90


	//   ....[14]....
        /*00ac*/ 	.word	0x0000fee0


	//   ....[15]....
        /*00b0*/ 	.word	0x0000ff10


	//   ....[16]....
        /*00b4*/ 	.word	0x0000ffc0


	//   ....[17]....
        /*00b8*/ 	.word	0x00010130


	//   ....[18]....
        /*00bc*/ 	.word	0x000102a0


	//   ....[19]....
        /*00c0*/ 	.word	0x000103f0


	//   ....[20]....
        /*00c4*/ 	.word	0x00010500


	//   ....[21]....
        /*00c8*/ 	.word	0x00010530


	//   ....[22]....
        /*00cc*/ 	.word	0x00010560


	//----- nvinfo : EIATTR_MAX_THREADS
	.align		4
.L_733:
        /*00d0*/ 	.byte	0x04, 0x05
        /*00d2*/ 	.short	(.L_735 - .L_734)
.L_734:
        /*00d4*/ 	.word	0x00000080
        /*00d8*/ 	.word	0x00000001
        /*00dc*/ 	.word	0x00000001


	//----- nvinfo : EIATTR_CRS_STACK_SIZE
	.align		4
.L_735:
        /*00e0*/ 	.byte	0x04, 0x1e
        /*00e2*/ 	.short	(.L_737 - .L_736)
.L_736:
        /*00e4*/ 	.word	0x00000000


	//----- nvinfo : EIATTR_CBANK_PARAM_SIZE
	.align		4
.L_737:
        /*00e8*/ 	.byte	0x03, 0x19
        /*00ea*/ 	.short	0x0290


	//----- nvinfo : EIATTR_PARAM_CBANK
	.align		4
        /*00ec*/ 	.byte	0x04, 0x0a
        /*00ee*/ 	.short	(.L_739 - .L_738)
	.align		4
.L_738:
        /*00f0*/ 	.word	index@(.nv.constant0._ZN2at6native18elementwise_kernelILi128ELi4EZNS0_15gpu_kernel_implIZZZNS0_12prelu_kernelERNS_14TensorIteratorEENKUlvE_clEvENKUlvE0_clEvEUlffE_EEvRNS_18TensorIteratorBaseERKT_EUliE_EEviT1_)
        /*00f4*/ 	.short	0x0210
        /*00f6*/ 	.short	0x0290


	//----- nvinfo : EIATTR_SW_WAR
	.align		4
.L_739:
        /*00f8*/ 	.byte	0x04, 0x36
        /*00fa*/ 	.short	(.L_741 - .L_740)
.L_740:
        /*00fc*/ 	.word	0x00000008
.L_741:


//--------------------- .nv.info._ZN2at6native27unrolled_elementwise_kernelIZZZNS0_12prelu_kernelERNS_14TensorIteratorEENKUlvE_clEvENKUlvE0_clEvEUlffE_St5arrayIPcLm3EELi4E23TrivialOffsetCalculatorILi2EjESA_ILi1EjENS0_6memory12LoadWithCastILi2EEENSD_13StoreWithCastILi1EEEEEviT_T0_T2_T3_T4_T5_ --------------------------
	.section	.nv.info._ZN2at6native27unrolled_elementwise_kernelIZZZNS0_12prelu_kernelERNS_14TensorIteratorEENKUlvE_clEvENKUlvE0_clEvEUlffE_St5arrayIPcLm3EELi4E23TrivialOffsetCalculatorILi2EjESA_ILi1EjENS0_6memory12LoadWithCastILi2EEENSD_13StoreWithCastILi1EEEEEviT_T0_T2_T3_T4_T5_,"",@"SHT_CUDA_INFO"
	.sectionflags	@""
	.align	4


	//----- nvinfo : EIATTR_CUDA_API_VERSION
	.align		4
        /*0000*/ 	.byte	0x04, 0x37
        /*0002*/ 	.short	(.L_743 - .L_742)
.L_742:
        /*0004*/ 	.word	0x00000082


	//----- nvinfo : EIATTR_KPARAM_INFO
	.align		4
.L_743:
        /*0008*/ 	.byte	0x04, 0x17
        /*000a*/ 	.short	(.L_745 - .L_744)
.L_744:
        /*000c*/ 	.word	0x00000000
        /*0010*/ 	.short	0x0006
        /*0012*/ 	.short	0x0030
        /*0014*/ 	.byte	0x00, 0xf0, 0x21, 0x00


	//----- nvinfo : EIATTR_KPARAM_INFO
	.align		4
.L_745:
        /*0018*/ 	.byte	0x04, 0x17
        /*001a*/ 	.short	(.L_747 - .L_746)
.L_746:
        /*001c*/ 	.word	0x00000000
        /*0020*/ 	.short	0x0005
        /*0022*/ 	.short	0x0024
        /*0024*/ 	.byte	0x00, 0xf0, 0x31, 0x00


	//----- nvinfo : EIATTR_KPARAM_INFO
	.align		4
.L_747:
        /*0028*/ 	.byte	0x04, 0x17
        /*002a*/ 	.short	(.L_749 - .L_748)
.L_748:
        /*002c*/ 	.word	0x00000000
        /*0030*/ 	.short	0x0004
        /*0032*/ 	.short	0x0021
        /*0034*/ 	.byte	0x00, 0xf0, 0x05, 0x00


	//----- nvinfo : EIATTR_KPARAM_INFO
	.align		4
.L_749:
        /*0038*/ 	.byte	0x04, 0x17
        /*003a*/ 	.short	(.L_751 - .L_750)
.L_750:
        /*003c*/ 	.word	0x00000000
        /*0040*/ 	.short	0x0003
        /*0042*/ 	.short	0x0020
        /*0044*/ 	.byte	0x00, 0xf0, 0x05, 0x00


	//----- nvinfo : EIATTR_KPARAM_INFO
	.align		4
.L_751:
        /*0048*/ 	.byte	0x04, 0x17
        /*004a*/ 	.short	(.L_753 - .L_752)
.L_752:
        /*004c*/ 	.word	0x00000000
        /*0050*/ 	.short	0x0002
        /*0052*/ 	.short	0x0008
        /*0054*/ 	.byte	0x00, 0xf0, 0x61, 0x00


	//----- nvinfo : EIATTR_KPARAM_INFO
	.align		4
.L_753:
        /*0058*/ 	.byte	0x04, 0x17
        /*005a*/ 	.short	(.L_755 - .L_754)
.L_754:
        /*005c*/ 	.word	0x00000000
        /*0060*/ 	.short	0x0001
        /*0062*/ 	.short	0x0004
        /*0064*/ 	.byte	0x00, 0xf0, 0x05, 0x00


	//----- nvinfo : EIATTR_KPARAM_INFO
	.align		4
.L_755:
        /*0068*/ 	.byte	0x04, 0x17
        /*006a*/ 	.short	(.L_757 - .L_756)
.L_756:
        /*006c*/ 	.word	0x00000000
        /*0070*/ 	.short	0x0000
        /*0072*/ 	.short	0x0000
        /*0074*/ 	.byte	0x00, 0xf0, 0x11, 0x00


	//----- nvinfo : EIATTR_SPARSE_MMA_MASK
	.align		4
.L_757:
        /*0078*/ 	.byte	0x03, 0x50
        /*007a*/ 	.short	0x0000


	//----- nvinfo : EIATTR_MAXREG_COUNT
	.align		4
        /*007c*/ 	.byte	0x03, 0x1b
        /*007e*/ 	.short	0x00ff


	//----- nvinfo : EIATTR_EXTERNS
	.align		4
        /*0080*/ 	.byte	0x04, 0x0f
        /*0082*/ 	.short	(.L_759 - .L_758)


	//   ....[0]....
	.align		4
.L_758:
        /*0084*/ 	.word	index@(__assertfail)


	//----- nvinfo : EIATTR_MERCURY_ISA_VERSION
	.align		4
.L_759:
        /*0088*/ 	.byte	0x03, 0x5f
        /*008a*/ 	.short	0x0101


	//----- nvinfo : EIATTR_SYSCALL_OFFSETS
	.align		4
        /*008c*/ 	.byte	0x04, 0x46
        /*008e*/ 	.short	(.L_761 - .L_760)


	//   ....[0]....
.L_760:
        /*0090*/ 	.word	0x00000ea0


	//   ....[1]....
        /*0094*/ 	.word	0x00001cd0


	//   ....[2]....
        /*0098*/ 	.word	0x00002b80


	//   ....[3]....
        /*009c*/ 	.word	0x000039b0


	//   ....[4]....
        /*00a0*/ 	.word	0x00004860


	//   ....[5]....
        /*00a4*/ 	.word	0x000056a0


	//   ....[6]....
        /*00a8*/ 	.word	0x00006540


	//   ....[7]....
        /*00ac*/ 	.word	0x00007350


	//   ....[8]....
        /*00b0*/ 	.word	0x000082d0


	//   ....[9]....
        /*00b4*/ 	.word	0x000091a0


	//   ....[10]....
        /*00b8*/ 	.word	0x0000a060


	//   ....[11]....
        /*00bc*/ 	.word	0x0000af20


	//----- nvinfo : EIATTR_EXIT_INSTR_OFFSETS
	.align		4
.L_761:
        /*00c0*/ 	.byte	0x04, 0x1c
        /*00c2*/ 	.short	(.L_763 - .L_762)


	//   ....[0]....
.L_762:
        /*00c4*/ 	.word	0x0000a100


	//   ....[1]....
        /*00c8*/ 	.word	0x0000a240


	//   ....[2]....
        /*00cc*/ 	.word	0x0000a280


	//   ....[3]....
        /*00d0*/ 	.word	0x0000a310


	//   ....[4]....
        /*00d4*/ 	.word	0x0000a340


	//   ....[5]....
        /*00d8*/ 	.word	0x0000a370


	//   ....[6]....
        /*00dc*/ 	.word	0x0000a3f0


	//   ....[7]....
        /*00e0*/ 	.word	0x0000a420


	//   ....[8]....
        /*00e4*/ 	.word	0x0000a4b0


	//   ....[9]....
        /*00e8*/ 	.word	0x0000a4f0


	//   ....[10]....
        /*00ec*/ 	.word	0x0000a530


	//   ....[11]....
        /*00f0*/ 	.word	0x0000a5f0


	//   ....[12]....
        /*00f4*/ 	.word	0x0000a640


	//   ....[13]....
        /*00f8*/ 	.word	0x0000a7c0


	//   ....[14]....
        /*00fc*/ 	.word	0x0000a910


	//   ....[15]....
        /*0100*/ 	.word	0x0000a940


	//   ....[16]....
        /*0104*/ 	.word	0x0000a9f0


	//   ....[17]....
        /*0108*/ 	.word	0x0000ab60


	//   ....[18]....
        /*010c*/ 	.word	0x0000acd0


	//   ....[19]....
        /*0110*/ 	.word	0x0000ae20


	//   ....[20]....
        /*0114*/ 	.word	0x0000af30


	//   ....[21]....
        /*0118*/ 	.word	0x0000af60


	//   ....[22]....
        /*011c*/ 	.word	0x0000af90


	//----- nvinfo : EIATTR_MAX_THREADS
	.align		4
.L_763:
        /*0120*/ 	.byte	0x04, 0x05
        /*0122*/ 	.short	(.L_765 - .L_764)
.L_764:
        /*0124*/ 	.word	0x00000080
        /*0128*/ 	.word	0x00000001
        /*012c*/ 	.word	0x00000001


	//----- nvinfo : EIATTR_CRS_STACK_SIZE
	.align		4
.L_765:
        /*0130*/ 	.byte	0x04, 0x1e
        /*0132*/ 	.short	(.L_767 - .L_766)
.L_766:
        /*0134*/ 	.word	0x00000000


	//----- nvinfo : EIATTR_CBANK_PARAM_SIZE
	.align		4
.L_767:
        /*0138*/ 	.byte	0x03, 0x19
        /*013a*/ 	.short	0x0038


	//----- nvinfo : EIATTR_PARAM_CBANK
	.align		4
        /*013c*/ 	.byte	0x04, 0x0a
        /*013e*/ 	.short	(.L_769 - .L_768)
	.align		4
.L_768:
        /*0140*/ 	.word	index@(.nv.constant0._ZN2at6native27unrolled_elementwise_kernelIZZZNS0_12prelu_kernelERNS_14TensorIteratorEENKUlvE_clEvENKUlvE0_clEvEUlffE_St5arrayIPcLm3EELi4E23TrivialOffsetCalculatorILi2EjESA_ILi1EjENS0_6memory12LoadWithCastILi2EEENSD_13StoreWithCastILi1EEEEEviT_T0_T2_T3_T4_T5_)
        /*0144*/ 	.short	0x0210
        /*0146*/ 	.short	0x0038


	//----- nvinfo : EIATTR_SW_WAR
	.align		4
.L_769:
        /*0148*/ 	.byte	0x04, 0x36
        /*014a*/ 	.short	(.L_771 - .L_770)
.L_770:
        /*014c*/ 	.word	0x00000008
.L_771:


//--------------------- .nv.info._ZN2at6native18elementwise_kernelILi128ELi2EZNS0_22gpu_kernel_impl_nocastIZZZNS0_12prelu_kernelERNS_14TensorIteratorEENKUlvE_clEvENKUlvE0_clEvEUlffE_EEvRNS_18TensorIteratorBaseERKT_EUliE_EEviT1_ --------------------------
	.section	.nv.info._ZN2at6native18elementwise_kernelILi128ELi2EZNS0_22gpu_kernel_impl_nocastIZZZNS0_12prelu_kernelERNS_14TensorIteratorEENKUlvE_clEvENKUlvE0_clEvEUlffE_EEvRNS_18TensorIteratorBaseERKT_EUliE_EEviT1_,"",@"SHT_CUDA_INFO"
	.sectionflags	@""
	.align	4


	//----- nvinfo : EIATTR_CUDA_API_VERSION
	.align		4
        /*0000*/ 	.byte	0x04, 0x37
        /*0002*/ 	.short	(.L_773 - .L_772)
.L_772:
        /*0004*/ 	.word	0x00000082


	//----- nvinfo : EIATTR_KPARAM_INFO
	.align		4
.L_773:
        /*0008*/ 	.byte	0x04, 0x17
        /*000a*/ 	.short	(.L_775 - .L_774)
.L_774:
        /*000c*/ 	.word	0x00000000
        /*0010*/ 	.short	0x0001
        /*0012*/ 	.short	0x0008
        /*0014*/ 	.byte	0x00, 0xf0, 0x21, 0x0a


	//----- nvinfo : EIATTR_KPARAM_INFO
	.align		4
.L_775:
        /*0018*/ 	.byte	0x04, 0x17
        /*001a*/ 	.short	(.L_777 - .L_776)
.L_776:
        /*001c*/ 	.word	0x00000000
        /*0020*/ 	.short	0x0000
        /*0022*/ 	.short	0x0000
        /*0024*/ 	.byte	0x00, 0xf0, 0x11, 0x00


	//----- nvinfo : EIATTR_SPARSE_MMA_MASK
	.align		4
.L_777:
        /*0028*/ 	.byte	0x03, 0x50
        /*002a*/ 	.short	0x0000


	//----- nvinfo : EIATTR_MAXREG_COUNT
	.align		4
        /*002c*/ 	.byte	0x03, 0x1b
        /*002e*/ 	.short	0x0080


	//----- nvinfo : EIATTR_MERCURY_ISA_VERSION
	.align		4
        /*0030*/ 	.byte	0x03, 0x5f
        /*0032*/ 	.short	0x0101


	//----- nvinfo : EIATTR_EXIT_INSTR_OFFSETS
	.align		4
        /*0034*/ 	.byte	0x04, 0x1c
        /*0036*/ 	.short	(.L_779 - .L_778)


	//   ....[0]....
.L_778:
        /*0038*/ 	.word	0x000017c0


	//   ....[1]....
        /*003c*/ 	.word	0x00002ec0


	//----- nvinfo : EIATTR_MAX_THREADS
	.align		4
.L_779:
        /*0040*/ 	.byte	0x04, 0x05
        /*0042*/ 	.short	(.L_781 - .L_780)
.L_780:
        /*0044*/ 	.word	0x00000080
        /*0048*/ 	.word	0x00000001
        /*004c*/ 	.word	0x00000001


	//----- nvinfo : EIATTR_CRS_STACK_SIZE
	.align		4
.L_781:
        /*0050*/ 	.byte	0x04, 0x1e
        /*0052*/ 	.short	(.L_783 - .L_782)
.L_782:
        /*0054*/ 	.word	0x00000000


	//----- nvinfo : EIATTR_CBANK_PARAM_SIZE
	.align		4
.L_783:
        /*0058*/ 	.byte	0x03, 0x19
        /*005a*/ 	.short	0x0290


	//----- nvinfo : EIATTR_PARAM_CBANK
	.align		4
        /*005c*/ 	.byte	0x04, 0x0a
        /*005e*/ 	.short	(.L_785 - .L_784)
	.align		4
.L_784:
        /*0060*/ 	.word	index@(.nv.constant0._ZN2at6native18elementwise_kernelILi128ELi2EZNS0_22gpu_kernel_impl_nocastIZZZNS0_12prelu_kernelERNS_14TensorIteratorEENKUlvE_clEvENKUlvE0_clEvEUlffE_EEvRNS_18TensorIteratorBaseERKT_EUliE_EEviT1_)
        /*0064*/ 	.short	0x0210
        /*0066*/ 	.short	0x0290


	//----- nvinfo : EIATTR_SW_WAR
	.align		4
.L_785:
        /*0068*/ 	.byte	0x04, 0x36
        /*006a*/ 	.short	(.L_787 - .L_786)
.L_786:
        /*006c*/ 	.word	0x00000008
.L_787:


//--------------------- .nv.info._ZN2at6native27unrolled_elementwise_kernelIZZZNS0_12prelu_kernelERNS_14TensorIteratorEENKUlvE_clEvENKUlvE0_clEvEUlffE_St5arrayIPcLm3EELi4E23TrivialOffsetCalculatorILi2EjESA_ILi1EjENS0_6memory15LoadWithoutCastENSD_16StoreWithoutCastEEEviT_T0_T2_T3_T4_T5_ --------------------------
	.section	.nv.info._ZN2at6native27unrolled_elementwise_kernelIZZZNS0_12prelu_kernelERNS_14TensorIteratorEENKUlvE_clEvENKUlvE0_clEvEUlffE_St5arrayIPcLm3EELi4E23TrivialOffsetCalculatorILi2EjESA_ILi1EjENS0_6memory15LoadWithoutCastENSD_16StoreWithoutCastEEEviT_T0_T2_T3_T4_T5_,"",@"SHT_CUDA_INFO"
	.sectionflags	@""
	.align	4


	//----- nvinfo : EIATTR_CUDA_API_VERSION
	.align		4
        /*0000*/ 	.byte	0x04, 0x37
        /*0002*/ 	.short	(.L_789 - .L_788)
.L_788:
        /*0004*/ 	.word	0x00000082


	//----- nvinfo : EIATTR_KPARAM_INFO
	.align		4
.L_789:
        /*0008*/ 	.byte	0x04, 0x17
        /*000a*/ 	.short	(.L_791 - .L_790)
.L_790:
        /*000c*/ 	.word	0x00000000
        /*0010*/ 	.short	0x0006
        /*0012*/ 	.short	0x0023
        /*0014*/ 	.byte	0x00, 0xf0, 0x05, 0x00


	//----- nvinfo : EIATTR_KPARAM_INFO
	.align		4
.L_791:
        /*0018*/ 	.byte	0x04, 0x17
        /*001a*/ 	.short	(.L_793 - .L_792)
.L_792:
        /*001c*/ 	.word	0x00000000
        /*0020*/ 	.short	0x0005
        /*0022*/ 	.short	0x0022
        /*0024*/ 	.byte	0x00, 0xf0, 0x05, 0x00


	//----- nvinfo : EIATTR_KPARAM_INFO
	.align		4
.L_793:
        /*0028*/ 	.byte	0x04, 0x17
        /*002a*/ 	.short	(.L_795 - .L_794)
.L_794:
        /*002c*/ 	.word	0x00000000
        /*0030*/ 	.short	0x0004
        /*0032*/ 	.short	0x0021
        /*0034*/ 	.byte	0x00, 0xf0, 0x05, 0x00


	//----- nvinfo : EIATTR_KPARAM_INFO
	.align		4
.L_795:
        /*0038*/ 	.byte	0x04, 0x17
        /*003a*/ 	.short	(.L_797 - .L_796)
.L_796:
        /*003c*/ 	.word	0x00000000
        /*0040*/ 	.short	0x0003
        /*0042*/ 	.short	0x0020
        /*0044*/ 	.byte	0x00, 0xf0, 0x05, 0x00


	//----- nvinfo : EIATTR_KPARAM_INFO
	.align		4
.L_797:
        /*0048*/ 	.byte	0x04, 0x17
        /*004a*/ 	.short	(.L_799 - .L_798)
.L_798:
        /*004c*/ 	.word	0x00000000
        /*0050*/ 	.short	0x0002
        /*0052*/ 	.short	0x0008
        /*0054*/ 	.byte	0x00, 0xf0, 0x61, 0x00


	//----- nvinfo : EIATTR_KPARAM_INFO
	.align		4
.L_799:
        /*0058*/ 	.byte	0x04, 0x17
        /*005a*/ 	.short	(.L_801 - .L_800)
.L_800:
        /*005c*/ 	.word	0x00000000
        /*0060*/ 	.short	0x0001
        /*0062*/ 	.short	0x0004
        /*0064*/ 	.byte	0x00, 0xf0, 0x05, 0x00


	//----- nvinfo : EIATTR_KPARAM_INFO
	.align		4
.L_801:
        /*0068*/ 	.byte	0x04, 0x17
        /*006a*/ 	.short	(.L_803 - .L_802)
.L_802:
        /*006c*/ 	.word	0x00000000
        /*0070*/ 	.short	0x0000
        /*0072*/ 	.short	0x0000
        /*0074*/ 	.byte	0x00, 0xf0, 0x11, 0x00


	//----- nvinfo : EIATTR_SPARSE_MMA_MASK
	.align		4
.L_803:
        /*0078*/ 	.byte	0x03, 0x50
        /*007a*/ 	.short	0x0000


	//----- nvinfo : EIATTR_MAXREG_COUNT
	.align		4
        /*007c*/ 	.byte	0x03, 0x1b
        /*007e*/ 	.short	0x00ff


	//----- nvinfo : EIATTR_MERCURY_ISA_VERSION
	.align		4
        /*0080*/ 	.byte	0x03, 0x5f
        /*0082*/ 	.short	0x0101


	//----- nvinfo : EIATTR_EXIT_INSTR_OFFSETS
	.align		4
        /*0084*/ 	.byte	0x04, 0x1c
        /*0086*/ 	.short	(.L_805 - .L_804)


	//   ....[0]....
.L_804:
        /*0088*/ 	.word	0x000004c0


	//   ....[1]....
        /*008c*/ 	.word	0x00000530


	//----- nvinfo : EIATTR_MAX_THREADS
	.align		4
.L_805:
        /*0090*/ 	.byte	0x04, 0x05
        /*0092*/ 	.short	(.L_807 - .L_806)
.L_806:
        /*0094*/ 	.word	0x00000080
        /*0098*/ 	.word	0x00000001
        /*009c*/ 	.word	0x00000001


	//----- nvinfo : EIATTR_CRS_STACK_SIZE
	.align		4
.L_807:
        /*00a0*/ 	.byte	0x04, 0x1e
        /*00a2*/ 	.short	(.L_809 - .L_808)
.L_808:
        /*00a4*/ 	.word	0x00000000


	//----- nvinfo : EIATTR_CBANK_PARAM_SIZE
	.align		4
.L_809:
        /*00a8*/ 	.byte	0x03, 0x19
        /*00aa*/ 	.short	0x0024


	//----- nvinfo : EIATTR_PARAM_CBANK
	.align		4
        /*00ac*/ 	.byte	0x04, 0x0a
        /*00ae*/ 	.short	(.L_811 - .L_810)
	.align		4
.L_810:
        /*00b0*/ 	.word	index@(.nv.constant0._ZN2at6native27unrolled_elementwise_kernelIZZZNS0_12prelu_kernelERNS_14TensorIteratorEENKUlvE_clEvENKUlvE0_clEvEUlffE_St5arrayIPcLm3EELi4E23TrivialOffsetCalculatorILi2EjESA_ILi1EjENS0_6memory15LoadWithoutCastENSD_16StoreWithoutCastEEEviT_T0_T2_T3_T4_T5_)
        /*00b4*/ 	.short	0x0210
        /*00b6*/ 	.short	0x0024


	//----- nvinfo : EIATTR_SW_WAR
	.align		4
.L_811:
        /*00b8*/ 	.byte	0x04, 0x36
        /*00ba*/ 	.short	(.L_813 - .L_812)
.L_812:
        /*00bc*/ 	.word	0x00000008
.L_813:


//--------------------- .nv.info._ZN2at6native29vectorized_elementwise_kernelILi2EZZZNS0_12prelu_kernelERNS_14TensorIteratorEENKUlvE_clEvENKUlvE0_clEvEUlffE_St5arrayIPcLm3EEEEviT0_T1_ --------------------------
	.section	.nv.info._ZN2at6native29vectorized_elementwise_kernelILi2EZZZNS0_12prelu_kernelERNS_14TensorIteratorEENKUlvE_clEvENKUlvE0_clEvEUlffE_St5arrayIPcLm3EEEEviT0_T1_,"",@"SHT_CUDA_INFO"
	.sectionflags	@""
	.align	4


	//----- nvinfo : EIATTR_CUDA_API_VERSION
	.align		4
        /*0000*/ 	.byte	0x04, 0x37
        /*0002*/ 	.short	(.L_815 - .L_814)
.L_814:
        /*0004*/ 	.word	0x00000082


	//----- nvinfo : EIATTR_KPARAM_INFO
	.align		4
.L_815:
        /*0008*/ 	.byte	0x04, 0x17
        /*000a*/ 	.short	(.L_817 - .L_816)
.L_816:
        /*000c*/ 	.word	0x00000000
        /*0010*/ 	.short	0x0002
        /*0012*/ 	.short	0x0008
        /*0014*/ 	.byte	0x00, 0xf0, 0x61, 0x00


	//----- nvinfo : EIATTR_KPARAM_INFO
	.align		4
.L_817:
        /*0018*/ 	.byte	0x04, 0x17
        /*001a*/ 	.short	(.L_819 - .L_818)
.L_818:
        /*001c*/ 	.word	0x00000000
        /*0020*/ 	.short	0x0001
        /*0022*/ 	.short	0x0004
        /*0024*/ 	.byte	0x00, 0xf0, 0x05, 0x00


	//----- nvinfo : EIATTR_KPARAM_INFO
	.align		4
.L_819:
        /*0028*/ 	.byte	0x04, 0x17
        /*002a*/ 	.short	(.L_821 - .L_820)
.L_820:
        /*002c*/ 	.word	0x00000000
        /*0030*/ 	.short	0x0000
        /*0032*/ 	.short	0x0000
        /*0034*/ 	.byte	0x00, 0xf0, 0x11, 0x00


	//----- nvinfo : EIATTR_SPARSE_MMA_MASK
	.align		4
.L_821:
        /*0038*/ 	.byte	0x03, 0x50
        /*003a*/ 	.short	0x0000


	//----- nvinfo : EIATTR_MAXREG_COUNT
	.align		4
        /*003c*/ 	.byte	0x03, 0x1b
        /*003e*/ 	.short	0x00ff


	//----- nvinfo : EIATTR_MERCURY_ISA_VERSION
	.align		4
        /*0040*/ 	.byte	0x03, 0x5f
        /*0042*/ 	.short	0x0101


	//----- nvinfo : EIATTR_EXIT_INSTR_OFFSETS
	.align		4
        /*0044*/ 	.byte	0x04, 0x1c
        /*0046*/ 	.short	(.L_823 - .L_822)


	//   ....[0]....
.L_822:
        /*0048*/ 	.word	0x000002e0


	//   ....[1]....
        /*004c*/ 	.word	0x00000ca0


	//   ....[2]....
        /*0050*/ 	.word	0x00000cf0


	//----- nvinfo : EIATTR_MAX_THREADS
	.align		4
.L_823:
        /*0054*/ 	.byte	0x04, 0x05
        /*0056*/ 	.short	(.L_825 - .L_824)
.L_824:
        /*0058*/ 	.word	0x00000080
        /*005c*/ 	.word	0x00000001
        /*0060*/ 	.word	0x00000001


	//----- nvinfo : EIATTR_CRS_STACK_SIZE
	.align		4
.L_825:
        /*0064*/ 	.byte	0x04, 0x1e
        /*0066*/ 	.short	(.L_827 - .L_826)
.L_826:
        /*0068*/ 	.word	0x00000000


	//----- nvinfo : EIATTR_CBANK_PARAM_SIZE
	.align		4
.L_827:
        /*006c*/ 	.byte	0x03, 0x19
        /*006e*/ 	.short	0x0020


	//----- nvinfo : EIATTR_PARAM_CBANK
	.align		4
        /*0070*/ 	.byte	0x04, 0x0a
        /*0072*/ 	.short	(.L_829 - .L_828)
	.align		4
.L_828:
        /*0074*/ 	.word	index@(.nv.constant0._ZN2at6native29vectorized_elementwise_kernelILi2EZZZNS0_12prelu_kernelERNS_14TensorIteratorEENKUlvE_clEvENKUlvE0_clEvEUlffE_St5arrayIPcLm3EEEEviT0_T1_)
        /*0078*/ 	.short	0x0210
        /*007a*/ 	.short	0x0020


	//----- nvinfo : EIATTR_SW_WAR
	.align		4
.L_829:
        /*007c*/ 	.byte	0x04, 0x36
        /*007e*/ 	.short	(.L_831 - .L_830)
.L_830:
        /*0080*/ 	.word	0x00000008
.L_831:


//--------------------- .nv.info._ZN2at6native29vectorized_elementwise_kernelILi4EZZZNS0_12prelu_kernelERNS_14TensorIteratorEENKUlvE_clEvENKUlvE0_clEvEUlffE_St5arrayIPcLm3EEEEviT0_T1_ --------------------------
	.section	.nv.info._ZN2at6native29vectorized_elementwise_kernelILi4EZZZNS0_12prelu_kernelERNS_14TensorIteratorEENKUlvE_clEvENKUlvE0_clEvEUlffE_St5arrayIPcLm3EEEEviT0_T1_,"",@"SHT_CUDA_INFO"
	.sectionflags	@""
	.align	4


	//----- nvinfo : EIATTR_CUDA_API_VERSION
	.align		4
        /*0000*/ 	.byte	0x04, 0x37
        /*0002*/ 	.short	(.L_833 - .L_832)
.L_832:
        /*0004*/ 	.word	0x00000082


	//----- nvinfo : EIATTR_KPARAM_INFO
	.align		4
.L_833:
        /*0008*/ 	.byte	0x04, 0x17
        /*000a*/ 	.short	(.L_835 - .L_834)
.L_834:
        /*000c*/ 	.word	0x00000000
        /*0010*/ 	.short	0x0002
        /*0012*/ 	.short	0x0008
        /*0014*/ 	.byte	0x00, 0xf0, 0x61, 0x00


	//----- nvinfo : EIATTR_KPARAM_INFO
	.align		4
.L_835:
        /*0018*/ 	.byte	0x04, 0x17
        /*001a*/ 	.short	(.L_837 - .L_836)
.L_836:
        /*001c*/ 	.word	0x00000000
        /*0020*/ 	.short	0x0001
        /*0022*/ 	.short	0x0004
        /*0024*/ 	.byte	0x00, 0xf0, 0x05, 0x00


	//----- nvinfo : EIATTR_KPARAM_INFO
	.align		4
.L_837:
        /*0028*/ 	.byte	0x04, 0x17
        /*002a*/ 	.short	(.L_839 - .L_838)
.L_838:
        /*002c*/ 	.word	0x00000000
        /*0030*/ 	.short	0x0000
        /*0032*/ 	.short	0x0000
        /*0034*/ 	.byte	0x00, 0xf0, 0x11, 0x00


	//----- nvinfo : EIATTR_SPARSE_MMA_MASK
	.align		4
.L_839:
        /*0038*/ 	.byte	0x03, 0x50
        /*003a*/ 	.short	0x0000


	//----- nvinfo : EIATTR_MAXREG_COUNT
	.align		4
        /*003c*/ 	.byte	0x03, 0x1b
        /*003e*/ 	.short	0x00ff


	//----- nvinfo : EIATTR_MERCURY_ISA_VERSION
	.align		4
        /*0040*/ 	.byte	0x03, 0x5f
        /*0042*/ 	.short	0x0101


	//----- nvinfo : EIATTR_EXIT_INSTR_OFFSETS
	.align		4
        /*0044*/ 	.byte	0x04, 0x1c
        /*0046*/ 	.short	(.L_841 - .L_840)


	//   ....[0]....
.L_840:
        /*0048*/ 	.word	0x00000280


	//   ....[1]....
        /*004c*/ 	.word	0x00000c40


	//   ....[2]....
        /*0050*/ 	.word	0x00000c90


	//----- nvinfo : EIATTR_MAX_THREADS
	.align		4
.L_841:
        /*0054*/ 	.byte	0x04, 0x05
        /*0056*/ 	.short	(.L_843 - .L_842)
.L_842:
        /*0058*/ 	.word	0x00000080
        /*005c*/ 	.word	0x00000001
        /*0060*/ 	.word	0x00000001


	//----- nvinfo : EIATTR_CRS_STACK_SIZE
	.align		4
.L_843:
        /*0064*/ 	.byte	0x04, 0x1e
        /*0066*/ 	.short	(.L_845 - .L_844)
.L_844:
        /*0068*/ 	.word	0x00000000


	//----- nvinfo : EIATTR_CBANK_PARAM_SIZE
	.align		4
.L_845:
        /*006c*/ 	.byte	0x03, 0x19
        /*006e*/ 	.short	0x0020


	//----- nvinfo : EIATTR_PARAM_CBANK
	.align		4
        /*0070*/ 	.byte	0x04, 0x0a
        /*0072*/ 	.short	(.L_847 - .L_846)
	.align		4
.L_846:
        /*0074*/ 	.word	index@(.nv.constant0._ZN2at6native29vectorized_elementwise_kernelILi4EZZZNS0_12prelu_kernelERNS_14TensorIteratorEENKUlvE_clEvENKUlvE0_clEvEUlffE_St5arrayIPcLm3EEEEviT0_T1_)
        /*0078*/ 	.short	0x0210
        /*007a*/ 	.short	0x0020


	//----- nvinfo : EIATTR_SW_WAR
	.align		4
.L_847:
        /*007c*/ 	.byte	0x04, 0x36
        /*007e*/ 	.short	(.L_849 - .L_848)
.L_848:
        /*0080*/ 	.word	0x00000008
.L_849:


//--------------------- .nv.info._ZN2at6native29vectorized_elementwise_kernelILi8EZZZNS0_12prelu_kernelERNS_14TensorIteratorEENKUlvE_clEvENKUlvE0_clEvEUlffE_St5arrayIPcLm3EEEEviT0_T1_ --------------------------
	.section	.nv.info._ZN2at6native29vectorized_elementwise_kernelILi8EZZZNS0_12prelu_kernelERNS_14TensorIteratorEENKUlvE_clEvENKUlvE0_clEvEUlffE_St5arrayIPcLm3EEEEviT0_T1_,"",@"SHT_CUDA_INFO"
	.sectionflags	@""
	.align	4


	//----- nvinfo : EIATTR_CUDA_API_VERSION
	.align		4
        /*0000*/ 	.byte	0x04, 0x37
        /*0002*/ 	.short	(.L_851 - .L_850)
.L_850:
        /*0004*/ 	.word	0x00000082


	//----- nvinfo : EIATTR_KPARAM_INFO
	.align		4
.L_851:
        /*0008*/ 	.byte	0x04, 0x17
        /*000a*/ 	.short	(.L_853 - .L_852)
.L_852:
        /*000c*/ 	.word	0x00000000
        /*0010*/ 	.short	0x0002
        /*0012*/ 	.short	0x0008
        /*0014*/ 	.byte	0x00, 0xf0, 0x61, 0x00


	//----- nvinfo : EIATTR_KPARAM_INFO
	.align		4
.L_853:
        /*0018*/ 	.byte	0x04, 0x17
        /*001a*/ 	.short	(.L_855 - .L_854)
.L_854:
        /*001c*/ 	.word	0x00000000
        /*0020*/ 	.short	0x0001
        /*0022*/ 	.short	0x0004
        /*0024*/ 	.byte	0x00, 0xf0, 0x05, 0x00


	//----- nvinfo : EIATTR_KPARAM_INFO
	.align		4
.L_855:
        /*0028*/ 	.byte	0x04, 0x17
        /*002a*/ 	.short	(.L_857 - .L_856)
.L_856:
        /*002c*/ 	.word	0x00000000
        /*0030*/ 	.short	0x0000
        /*0032*/ 	.short	0x0000
        /*0034*/ 	.byte	0x00, 0xf0, 0x11, 0x00


	//----- nvinfo : EIATTR_SPARSE_MMA_MASK
	.align		4
.L_857:
        /*0038*/ 	.byte	0x03, 0x50
        /*003a*/ 	.short	0x0000


	//----- nvinfo : EIATTR_MAXREG_COUNT
	.align		4
        /*003c*/ 	.byte	0x03, 0x1b
        /*003e*/ 	.short	0x00ff


	//----- nvinfo : EIATTR_MERCURY_ISA_VERSION
	.align		4
        /*0040*/ 	.byte	0x03, 0x5f
        /*0042*/ 	.short	0x0101


	//----- nvinfo : EIATTR_EXIT_INSTR_OFFSETS
	.align		4
        /*0044*/ 	.byte	0x04, 0x1c
        /*0046*/ 	.short	(.L_859 - .L_858)


	//   ....[0]....
.L_858:
        /*0048*/ 	.word	0x00000280


	//   ....[1]....
        /*004c*/ 	.word	0x00000c40


	//   ....[2]....
        /*0050*/ 	.word	0x00000c90


	//----- nvinfo : EIATTR_MAX_THREADS
	.align		4
.L_859:
        /*0054*/ 	.byte	0x04, 0x05
        /*0056*/ 	.short	(.L_861 - .L_860)
.L_860:
        /*0058*/ 	.word	0x00000080
        /*005c*/ 	.word	0x00000001
        /*0060*/ 	.word	0x00000001


	//----- nvinfo : EIATTR_CRS_STACK_SIZE
	.align		4
.L_861:
        /*0064*/ 	.byte	0x04, 0x1e
        /*0066*/ 	.short	(.L_863 - .L_862)
.L_862:
        /*0068*/ 	.word	0x00000000


	//----- nvinfo : EIATTR_CBANK_PARAM_SIZE
	.align		4
.L_863:
        /*006c*/ 	.byte	0x03, 0x19
        /*006e*/ 	.short	0x0020


	//----- nvinfo : EIATTR_PARAM_CBANK
	.align		4
        /*0070*/ 	.byte	0x04, 0x0a
        /*0072*/ 	.short	(.L_865 - .L_864)
	.align		4
.L_864:
        /*0074*/ 	.word	index@(.nv.constant0._ZN2at6native29vectorized_elementwise_kernelILi8EZZZNS0_12prelu_kernelERNS_14TensorIteratorEENKUlvE_clEvENKUlvE0_clEvEUlffE_St5arrayIPcLm3EEEEviT0_T1_)
        /*0078*/ 	.short	0x0210
        /*007a*/ 	.short	0x0020


	//----- nvinfo : EIATTR_SW_WAR
	.align		4
.L_865:
        /*007c*/ 	.byte	0x04, 0x36
        /*007e*/ 	.short	(.L_867 - .L_866)
.L_866:
        /*0080*/ 	.word	0x00000008
.L_867:


//--------------------- .nv.info._ZN2at6native18elementwise_kernelILi128ELi4EZNS0_15gpu_kernel_implIZZZNS0_12prelu_kernelERNS_14TensorIteratorEENKUlvE_clEvENKUlvE_clEvEUlddE_EEvRNS_18TensorIteratorBaseERKT_EUliE_EEviT1_ --------------------------
	.section	.nv.info._ZN2at6native18elementwise_kernelILi128ELi4EZNS0_15gpu_kernel_implIZZZNS0_12prelu_kernelERNS_14TensorIteratorEENKUlvE_clEvENKUlvE_clEvEUlddE_EEvRNS_18TensorIteratorBaseERKT_EUliE_EEviT1_,"",@"SHT_CUDA_INFO"
	.sectionflags	@""
	.align	4


	//----- nvinfo : EIATTR_CUDA_API_VERSION
	.align		4
        /*0000*/ 	.byte	0x04, 0x37
        /*0002*/ 	.short	(.L_869 - .L_868)
.L_868:
        /*0004*/ 	.word	0x00000082


	//----- nvinfo : EIATTR_KPARAM_INFO
	.align		4
.L_869:
        /*0008*/ 	.byte	0x04, 0x17
        /*000a*/ 	.short	(.L_871 - .L_870)
.L_870:
        /*000c*/ 	.word	0x00000000
        /*0010*/ 	.short	0x0001
        /*0012*/ 	.short	0x0008
        /*0014*/ 	.byte	0x00, 0xf0, 0x21, 0x0a


	//----- nvinfo : EIATTR_KPARAM_INFO
	.align		4
.L_871:
        /*0018*/ 	.byte	0x04, 0x17
        /*001a*/ 	.short	(.L_873 - .L_872)
.L_872:
        /*001c*/ 	.word	0x00000000
        /*0020*/ 	.short	0x0000
        /*0022*/ 	.short	0x0000
        /*0024*/ 	.byte	0x00, 0xf0, 0x11, 0x00


	//----- nvinfo : EIATTR_SPARSE_MMA_MASK
	.align		4
.L_873:
        /*0028*/ 	.byte	0x03, 0x50
        /*002a*/ 	.short	0x0000


	//----- nvinfo : EIATTR_MAXREG_COUNT
	.align		4
        /*002c*/ 	.byte	0x03, 0x1b
        /*002e*/ 	.short	0x0080


	//----- nvinfo : EIATTR_EXTERNS
	.align		4
        /*0030*/ 	.byte	0x04, 0x0f
        /*0032*/ 	.short	(.L_875 - .L_874)


	//   ....[0]....
	.align		4
.L_874:
        /*0034*/ 	.word	index@(__assertfail)


	//----- nvinfo : EIATTR_MERCURY_ISA_VERSION
	.align		4
.L_875:
        /*0038*/ 	.byte	0x03, 0x5f
        /*003a*/ 	.short	0x0101


	//----- nvinfo : EIATTR_SYSCALL_OFFSETS
	.align		4
        /*003c*/ 	.byte	0x04, 0x46
        /*003e*/ 	.short	(.L_877 - .L_876)


	//   ....[0]....
.L_876:
        /*0040*/ 	.word	0x00002590


	//   ....[1]....
        /*0044*/ 	.word	0x000034a0


	//   ....[2]....
        /*0048*/ 	.word	0x00004600


	//   ....[3]....
        /*004c*/ 	.word	0x00006bc0


	//   ....[4]....
        /*0050*/ 	.word	0x00007ad0


	//   ....[5]....
        /*0054*/ 	.word	0x00008c30


	//   ....[6]....
        /*0058*/ 	.word	0x0000b1e0


	//   ....[7]....
        /*005c*/ 	.word	0x0000c0f0


	//   ....[8]....
        /*0060*/ 	.word	0x0000d250


	//   ....[9]....
        /*0064*/ 	.word	0x0000f7f0


	//   ....[10]....
        /*0068*/ 	.word	0x00010700


	//   ....[11]....
        /*006c*/ 	.word	0x00011860


	//----- nvinfo : EIATTR_EXIT_INSTR_OFFSETS
	.align		4
.L_877:
        /*0070*/ 	.byte	0x04, 0x1c
        /*0072*/ 	.short	(.L_879 - .L_878)


	//   ....[0]....
.L_878:
        /*0074*/ 	.word	0x0000d300


	//   ....[1]....
        /*0078*/ 	.word	0x000108a0


	//   ....[2]....
        /*007c*/ 	.word	0x000108e0


	//   ....[3]....
        /*0080*/ 	.word	0x00010970


	//   ....[4]....
        /*0084*/ 	.word	0x000109a0


	//   ....[5]....
        /*0088*/ 	.word	0x000109d0


	//   ....[6]....
        /*008c*/ 	.word	0x00010aa0


	//   ....[7]....
        /*0090*/ 	.word	0x00010b20


	//   ....[8]....
        /*0094*/ 	.word	0x00010c00


	//   ....[9]....
        /*0098*/ 	.word	0x00010c90


	//   ....[10]....
        /*009c*/ 	.word	0x00010cb0


	//   ....[11]....
        /*00a0*/ 	.word	0x00010d70


	//   ....[12]....
        /*00a4*/ 	.word	0x00010da0


	//   ....[13]....
        /*00a8*/ 	.word	0x00010f70


	//   ....[14]....
        /*00ac*/ 	.word	0x00011110


	//   ....[15]....
        /*00b0*/ 	.word	0x00011190


	//   ....[16]....
        /*00b4*/ 	.word	0x00011240


	//   ....[17]....
        /*00b8*/ 	.word	0x00011400


	//   ....[18]....
        /*00bc*/ 	.word	0x000115c0


	//   ....[19]....
        /*00c0*/ 	.word	0x00011760


	//   ....[20]....
        /*00c4*/ 	.word	0x00011870


	//   ....[21]....
        /*00c8*/ 	.word	0x000118a0


	//   ....[22]....
        /*00cc*/ 	.word	0x000118d0


	//----- nvinfo : EIATTR_MAX_THREADS
	.align		4
.L_879:
        /*00d0*/ 	.byte	0x04, 0x05
        /*00d2*/ 	.short	(.L_881 - .L_880)
.L_880:
        /*00d4*/ 	.word	0x00000080
        /*00d8*/ 	.word	0x00000001
        /*00dc*/ 	.word	0x00000001


	//----- nvinfo : EIATTR_CRS_STACK_SIZE
	.align		4
.L_881:
        /*00e0*/ 	.byte	0x04, 0x1e
        /*00e2*/ 	.short	(.L_883 - .L_882)
.L_882:
        /*00e4*/ 	.word	0x00000000


	//----- nvinfo : EIATTR_CBANK_PARAM_SIZE
	.align		4
.L_883:
        /*00e8*/ 	.byte	0x03, 0x19
        /*00ea*/ 	.short	0x0290


	//----- nvinfo : EIATTR_PARAM_CBANK
	.align		4
        /*00ec*/ 	.byte	0x04, 0x0a
        /*00ee*/ 	.short	(.L_885 - .L_884)
	.align		4
.L_884:
        /*00f0*/ 	.word	index@(.nv.constant0._ZN2at6native18elementwise_kernelILi128ELi4EZNS0_15gpu_kernel_implIZZZNS0_12prelu_kernelERNS_14TensorIteratorEENKUlvE_clEvENKUlvE_clEvEUlddE_EEvRNS_18TensorIteratorBaseERKT_EUliE_EEviT1_)
        /*00f4*/ 	.short	0x0210
        /*00f6*/ 	.short	0x0290


	//----- nvinfo : EIATTR_SW_WAR
	.align		4
.L_885:
        /*00f8*/ 	.byte	0x04, 0x36
        /*00fa*/ 	.short	(.L_887 - .L_886)
.L_886:
        /*00fc*/ 	.word	0x00000008
.L_887:


//--------------------- .nv.info._ZN2at6native27unrolled_elementwise_kernelIZZZNS0_12prelu_kernelERNS_14TensorIteratorEENKUlvE_clEvENKUlvE_clEvEUlddE_St5arrayIPcLm3EELi4E23TrivialOffsetCalculatorILi2EjESA_ILi1EjENS0_6memory12LoadWithCastILi2EEENSD_13StoreWithCastILi1EEEEEviT_T0_T2_T3_T4_T5_ --------------------------
	.section	.nv.info._ZN2at6native27unrolled_elementwise_kernelIZZZNS0_12prelu_kernelERNS_14TensorIteratorEENKUlvE_clEvENKUlvE_clEvEUlddE_St5arrayIPcLm3EELi4E23TrivialOffsetCalculatorILi2EjESA_ILi1EjENS0_6memory12LoadWithCastILi2EEENSD_13StoreWithCastILi1EEEEEviT_T0_T2_T3_T4_T5_,"",@"SHT_CUDA_INFO"
	.sectionflags	@""
	.align	4


	//----- nvinfo : EIATTR_CUDA_API_VERSION
	.align		4
        /*0000*/ 	.byte	0x04, 0x37
        /*0002*/ 	.short	(.L_889 - .L_888)
.L_888:
        /*0004*/ 	.word	0x00000082


	//----- nvinfo : EIATTR_KPARAM_INFO
	.align		4
.L_889:
        /*0008*/ 	.byte	0x04, 0x17
        /*000a*/ 	.short	(.L_891 - .L_890)
.L_890:
        /*000c*/ 	.word	0x00000000
        /*0010*/ 	.short	0x0006
        /*0012*/ 	.short	0x0030
        /*0014*/ 	.byte	0x00, 0xf0, 0x21, 0x00


	//----- nvinfo : EIATTR_KPARAM_INFO
	.align		4
.L_891:
        /*0018*/ 	.byte	0x04, 0x17
        /*001a*/ 	.short	(.L_893 - .L_892)
.L_892:
        /*001c*/ 	.word	0x00000000
        /*0020*/ 	.short	0x0005
        /*0022*/ 	.short	0x0024
        /*0024*/ 	.byte	0x00, 0xf0, 0x31, 0x00


	//----- nvinfo : EIATTR_KPARAM_INFO
	.align		4
.L_893:
        /*0028*/ 	.byte	0x04, 0x17
        /*002a*/ 	.short	(.L_895 - .L_894)
.L_894:
        /*002c*/ 	.word	0x00000000
        /*0030*/ 	.short	0x0004
        /*0032*/ 	.short	0x0021
        /*0034*/ 	.byte	0x00, 0xf0, 0x05, 0x00


	//----- nvinfo : EIATTR_KPARAM_INFO
	.align		4
.L_895:
        /*0038*/ 	.byte	0x04, 0x17
        /*003a*/ 	.short	(.L_897 - .L_896)
.L_896:
        /*003c*/ 	.word	0x00000000
        /*0040*/ 	.short	0x0003
        /*0042*/ 	.short	0x0020
        /*0044*/ 	.byte	0x00, 0xf0, 0x05, 0x00


	//----- nvinfo : EIATTR_KPARAM_INFO
	.align		4
.L_897:
        /*0048*/ 	.byte	0x04, 0x17
        /*004a*/ 	.short	(.L_899 - .L_898)
.L_898:
        /*004c*/ 	.word	0x00000000
        /*0050*/ 	.short	0x0002
        /*0052*/ 	.short	0x0008
        /*0054*/ 	.byte	0x00, 0xf0, 0x61, 0x00


	//----- nvinfo : EIATTR_KPARAM_INFO
	.align		4
.L_899:
        /*0058*/ 	.byte	0x04, 0x17
        /*005a*/ 	.short	(.L_901 - .L_900)
.L_900:
        /*005c*/ 	.word	0x00000000
        /*0060*/ 	.short	0x0001
        /*0062*/ 	.short	0x0004
        /*0064*/ 	.byte	0x00, 0xf0, 0x05, 0x00


	//----- nvinfo : EIATTR_KPARAM_INFO
	.align		4
.L_901:
        /*0068*/ 	.byte	0x04, 0x17
        /*006a*/ 	.short	(.L_903 - .L_902)
.L_902:
        /*006c*/ 	.word	0x00000000
        /*0070*/ 	.short	0x0000
        /*0072*/ 	.short	0x0000
        /*0074*/ 	.byte	0x00, 0xf0, 0x11, 0x00


	//----- nvinfo : EIATTR_SPARSE_MMA_MASK
	.align		4
.L_903:
        /*0078*/ 	.byte	0x03, 0x50
        /*007a*/ 	.short	0x0000


	//----- nvinfo : EIATTR_MAXREG_COUNT
	.align		4
        /*007c*/ 	.byte	0x03, 0x1b
        /*007e*/ 	.short	0x00ff


	//----- nvinfo : EIATTR_EXTERNS
	.align		4
        /*0080*/ 	.byte	0x04, 0x0f
        /*0082*/ 	.short	(.L_905 - .L_904)


	//   ....[0]....
	.align		4
.L_904:
        /*0084*/ 	.word	index@(__assertfail)


	//----- nvinfo : EIATTR_MERCURY_ISA_VERSION
	.align		4
.L_905:
        /*0088*/ 	.byte	0x03, 0x5f
        /*008a*/ 	.short	0x0101


	//----- nvinfo : EIATTR_SYSCALL_OFFSETS
	.align		4
        /*008c*/ 	.byte	0x04, 0x46
        /*008e*/ 	.short	(.L_907 - .L_906)


	//   ....[0]....
.L_906:
        /*0090*/ 	.word	0x00000fa0


	//   ....[1]....
        /*0094*/ 	.word	0x00001ec0


	//   ....[2]....
        /*0098*/ 	.word	0x00002e60


	//   ....[3]....
        /*009c*/ 	.word	0x00003d80


	//   ....[4]....
        /*00a0*/ 	.word	0x00004d30


	//   ....[5]....
        /*00a4*/ 	.word	0x00005c50


	//   ....[6]....
        /*00a8*/ 	.word	0x00006be0


	//   ....[7]....
        /*00ac*/ 	.word	0x00007b10


	//   ....[8]....
        /*00b0*/ 	.word	0x00008e00


	//   ....[9]....
        /*00b4*/ 	.word	0x00009f90


	//   ....[10]....
        /*00b8*/ 	.word	0x0000b110


	//   ....[11]....
        /*00bc*/ 	.word	0x0000c2b0


	//----- nvinfo : EIATTR_EXIT_INSTR_OFFSETS
	.align		4
.L_907:
        /*00c0*/ 	.byte	0x04, 0x1c
        /*00c2*/ 	.short	(.L_909 - .L_908)


	//   ....[0]....
.L_908:
        /*00c4*/ 	.word	0x0000b1b0


	//   ....[1]....
        /*00c8*/ 	.word	0x0000b2f0


	//   ....[2]....
        /*00cc*/ 	.word	0x0000b330


	//   ....[3]....
        /*00d0*/ 	.word	0x0000b3c0


	//   ....[4]....
        /*00d4*/ 	.word	0x0000b3f0


	//   ....[5]....
        /*00d8*/ 	.word	0x0000b420


	//   ....[6]....
        /*00dc*/ 	.word	0x0000b4f0


	//   ....[7]....
        /*00e0*/ 	.word	0x0000b570


	//   ....[8]....
        /*00e4*/ 	.word	0x0000b650


	//   ....[9]....
        /*00e8*/ 	.word	0x0000b6e0


	//   ....[10]....
        /*00ec*/ 	.word	0x0000b700


	//   ....[11]....
        /*00f0*/ 	.word	0x0000b7c0


	//   ....[12]....
        /*00f4*/ 	.word	0x0000b7f0


	//   ....[13]....
        /*00f8*/ 	.word	0x0000b9c0


	//   ....[14]....
        /*00fc*/ 	.word	0x0000bb60


	//   ....[15]....
        /*0100*/ 	.word	0x0000bbe0


	//   ....[16]....
        /*0104*/ 	.word	0x0000bc90


	//   ....[17]....
        /*0108*/ 	.word	0x0000be50


	//   ....[18]....
        /*010c*/ 	.word	0x0000c010


	//   ....[19]....
        /*0110*/ 	.word	0x0000c1b0


	//   ....[20]....
        /*0114*/ 	.word	0x0000c2c0


	//   ....[21]....
        /*0118*/ 	.word	0x0000c2f0


	//   ....[22]....
        /*011c*/ 	.word	0x0000c320


	//----- nvinfo : EIATTR_MAX_THREADS
	.align		4
.L_909:
        /*0120*/ 	.byte	0x04, 0x05
        /*0122*/ 	.short	(.L_911 - .L_910)
.L_910:
        /*0124*/ 	.word	0x00000080
        /*0128*/ 	.word	0x00000001
        /*012c*/ 	.word	0x00000001


	//----- nvinfo : EIATTR_CRS_STACK_SIZE
	.align		4
.L_911:
        /*0130*/ 	.byte	0x04, 0x1e
        /*0132*/ 	.short	(.L_913 - .L_912)
.L_912:
        /*0134*/ 	.word	0x00000000


	//----- nvinfo : EIATTR_CBANK_PARAM_SIZE
	.align		4
.L_913:
        /*0138*/ 	.byte	0x03, 0x19
        /*013a*/ 	.short	0x0038


	//----- nvinfo : EIATTR_PARAM_CBANK
	.align		4
        /*013c*/ 	.byte	0x04, 0x0a
        /*013e*/ 	.short	(.L_915 - .L_914)
	.align		4
.L_914:
        /*0140*/ 	.word	index@(.nv.constant0._ZN2at6native27unrolled_elementwise_kernelIZZZNS0_12prelu_kernelERNS_14TensorIteratorEENKUlvE_clEvENKUlvE_clEvEUlddE_St5arrayIPcLm3EELi4E23TrivialOffsetCalculatorILi2EjESA_ILi1EjENS0_6memory12LoadWithCastILi2EEENSD_13StoreWithCastILi1EEEEEviT_T0_T2_T3_T4_T5_)
        /*0144*/ 	.short	0x0210
        /*0146*/ 	.short	0x0038


	//----- nvinfo : EIATTR_SW_WAR
	.align		4
.L_915:
        /*0148*/ 	.byte	0x04, 0x36
        /*014a*/ 	.short	(.L_917 - .L_916)
.L_916:
        /*014c*/ 	.word	0x00000008
.L_917:


//--------------------- .nv.info._ZN2at6native18elementwise_kernelILi128ELi2EZNS0_22gpu_kernel_impl_nocastIZZZNS0_12prelu_kernelERNS_14TensorIteratorEENKUlvE_clEvENKUlvE_clEvEUlddE_EEvRNS_18TensorIteratorBaseERKT_EUliE_EEviT1_ --------------------------
	.section	.nv.info._ZN2at6native18elementwise_kernelILi128ELi2EZNS0_22gpu_kernel_impl_nocastIZZZNS0_12prelu_kernelERNS_14TensorIteratorEENKUlvE_clEvENKUlvE_clEvEUlddE_EEvRNS_18TensorIteratorBaseERKT_EUliE_EEviT1_,"",@"SHT_CUDA_INFO"
	.sectionflags	@""
	.align	4


	//----- nvinfo : EIATTR_CUDA_API_VERSION
	.align		4
        /*0000*/ 	.byte	0x04, 0x37
        /*0002*/ 	.short	(.L_919 - .L_918)
.L_918:
        /*0004*/ 	.word	0x00000082


	//----- nvinfo : EIATTR_KPARAM_INFO
	.align		4
.L_919:
        /*0008*/ 	.byte	0x04, 0x17
        /*000a*/ 	.short	(.L_921 - .L_920)
.L_920:
        /*000c*/ 	.word	0x00000000
        /*0010*/ 	.short	0x0001
        /*0012*/ 	.short	0x0008
        /*0014*/ 	.byte	0x00, 0xf0, 0x21, 0x0a


	//----- nvinfo : EIATTR_KPARAM_INFO
	.align		4
.L_921:
        /*0018*/ 	.byte	0x04, 0x17
        /*001a*/ 	.short	(.L_923 - .L_922)
.L_922:
        /*001c*/ 	.word	0x00000000
        /*0020*/ 	.short	0x0000
        /*0022*/ 	.short	0x0000
        /*0024*/ 	.byte	0x00, 0xf0, 0x11, 0x00


	//----- nvinfo : EIATTR_SPARSE_MMA_MASK
	.align		4
.L_923:
        /*0028*/ 	.byte	0x03, 0x50
        /*002a*/ 	.short	0x0000


	//----- nvinfo : EIATTR_MAXREG_COUNT
	.align		4
        /*002c*/ 	.byte	0x03, 0x1b
        /*002e*/ 	.short	0x0080


	//----- nvinfo : EIATTR_MERCURY_ISA_VERSION
	.align		4
        /*0030*/ 	.byte	0x03, 0x5f
        /*0032*/ 	.short	0x0101


	//----- nvinfo : EIATTR_EXIT_INSTR_OFFSETS
	.align		4
        /*0034*/ 	.byte	0x04, 0x1c
        /*0036*/ 	.short	(.L_925 - .L_924)


	//   ....[0]....
.L_924:
        /*0038*/ 	.word	0x000017e0


	//   ....[1]....
        /*003c*/ 	.word	0x00002f00


	//----- nvinfo : EIATTR_MAX_THREADS
	.align		4
.L_925:
        /*0040*/ 	.byte	0x04, 0x05
        /*0042*/ 	.short	(.L_927 - .L_926)
.L_926:
        /*0044*/ 	.word	0x00000080
        /*0048*/ 	.word	0x00000001
        /*004c*/ 	.word	0x00000001


	//----- nvinfo : EIATTR_CRS_STACK_SIZE
	.align		4
.L_927:
        /*0050*/ 	.byte	0x04, 0x1e
        /*0052*/ 	.short	(.L_929 - .L_928)
.L_928:
        /*0054*/ 	.word	0x00000000


	//----- nvinfo : EIATTR_CBANK_PARAM_SIZE
	.align		4
.L_929:
        /*0058*/ 	.byte	0x03, 0x19
        /*005a*/ 	.short	0x0290


	//----- nvinfo : EIATTR_PARAM_CBANK
	.align		4
        /*005c*/ 	.byte	0x04, 0x0a
        /*005e*/ 	.short	(.L_931 - .L_930)
	.align		4
.L_930:
        /*0060*/ 	.word	index@(.nv.constant0._ZN2at6native18elementwise_kernelILi128ELi2EZNS0_22gpu_kernel_impl_nocastIZZZNS0_12prelu_kernelERNS_14TensorIteratorEENKUlvE_clEvENKUlvE_clEvEUlddE_EEvRNS_18TensorIteratorBaseERKT_EUliE_EEviT1_)
        /*0064*/ 	.short	0x0210
        /*0066*/ 	.short	0x0290


	//----- nvinfo : EIATTR_SW_WAR
	.align		4
.L_931:
        /*0068*/ 	.byte	0x04, 0x36
        /*006a*/ 	.short	(.L_933 - .L_932)
.L_932:
        /*006c*/ 	.word	0x00000008
.L_933:


//--------------------- .nv.info._ZN2at6native27unrolled_elementwise_kernelIZZZNS0_12prelu_kernelERNS_14TensorIteratorEENKUlvE_clEvENKUlvE_clEvEUlddE_St5arrayIPcLm3EELi4E23TrivialOffsetCalculatorILi2EjESA_ILi1EjENS0_6memory15LoadWithoutCastENSD_16StoreWithoutCastEEEviT_T0_T2_T3_T4_T5_ --------------------------
	.section	.nv.info._ZN2at6native27unrolled_elementwise_kernelIZZZNS0_12prelu_kernelERNS_14TensorIteratorEENKUlvE_clEvENKUlvE_clEvEUlddE_St5arrayIPcLm3EELi4E23TrivialOffsetCalculatorILi2EjESA_ILi1EjENS0_6memory15LoadWithoutCastENSD_16StoreWithoutCastEEEviT_T0_T2_T3_T4_T5_,"",@"SHT_CUDA_INFO"
	.sectionflags	@""
	.align	4


	//----- nvinfo : EIATTR_CUDA_API_VERSION
	.align		4
        /*0000*/ 	.byte	0x04, 0x37
        /*0002*/ 	.short	(.L_935 - .L_934)
.L_934:
        /*0004*/ 	.word	0x00000082


	//----- nvinfo : EIATTR_KPARAM_INFO
	.align		4
.L_935:
        /*0008*/ 	.byte	0x04, 0x17
        /*000a*/ 	.short	(.L_937 - .L_936)
.L_936:
        /*000c*/ 	.word	0x00000000
        /*0010*/ 	.short	0x0006
        /*0012*/ 	.short	0x0023
        /*0014*/ 	.byte	0x00, 0xf0, 0x05, 0x00


	//----- nvinfo : EIATTR_KPARAM_INFO
	.align		4
.L_937:
        /*0018*/ 	.byte	0x04, 0x17
        /*001a*/ 	.short	(.L_939 - .L_938)
.L_938:
        /*001c*/ 	.word	0x00000000
        /*0020*/ 	.short	0x0005
        /*0022*/ 	.short	0x0022
        /*0024*/ 	.byte	0x00, 0xf0, 0x05, 0x00


	//----- nvinfo : EIATTR_KPARAM_INFO
	.align		4
.L_939:
        /*0028*/ 	.byte	0x04, 0x17
        /*002a*/ 	.short	(.L_941 - .L_940)
.L_940:
        /*002c*/ 	.word	0x00000000
        /*0030*/ 	.short	0x0004
        /*0032*/ 	.short	0x0021
        /*0034*/ 	.byte	0x00, 0xf0, 0x05, 0x00


	//----- nvinfo : EIATTR_KPARAM_INFO
	.align		4
.L_941:
        /*0038*/ 	.byte	0x04, 0x17
        /*003a*/ 	.short	(.L_943 - .L_942)
.L_942:
        /*003c*/ 	.word	0x00000000
        /*0040*/ 	.short	0x0003
        /*0042*/ 	.short	0x0020
        /*0044*/ 	.byte	0x00, 0xf0, 0x05, 0x00


	//----- nvinfo : EIATTR_KPARAM_INFO
	.align		4
.L_943:
        /*0048*/ 	.byte	0x04, 0x17
        /*004a*/ 	.short	(.L_945 - .L_944)
.L_944:
        /*004c*/ 	.word	0x00000000
        /*0050*/ 	.short	0x0002
        /*0052*/ 	.short	0x0008
        /*0054*/ 	.byte	0x00, 0xf0, 0x61, 0x00


	//----- nvinfo : EIATTR_KPARAM_INFO
	.align		4
.L_945:
        /*0058*/ 	.byte	0x04, 0x17
        /*005a*/ 	.short	(.L_947 - .L_946)
.L_946:
        /*005c*/ 	.word	0x00000000
        /*0060*/ 	.short	0x0001
        /*0062*/ 	.short	0x0004
        /*0064*/ 	.byte	0x00, 0xf0, 0x05, 0x00


	//----- nvinfo : EIATTR_KPARAM_INFO
	.align		4
.L_947:
        /*0068*/ 	.byte	0x04, 0x17
        /*006a*/ 	.short	(.L_949 - .L_948)
.L_948:
        /*006c*/ 	.word	0x00000000
        /*0070*/ 	.short	0x0000
        /*0072*/ 	.short	0x0000
        /*0074*/ 	.byte	0x00, 0xf0, 0x11, 0x00


	//----- nvinfo : EIATTR_SPARSE_MMA_MASK
	.align		4
.L_949:
        /*0078*/ 	.byte	0x03, 0x50
        /*007a*/ 	.short	0x0000


	//----- nvinfo : EIATTR_MAXREG_COUNT
	.align		4
        /*007c*/ 	.byte	0x03, 0x1b
        /*007e*/ 	.short	0x00ff


	//----- nvinfo : EIATTR_MERCURY_ISA_VERSION
	.align		4
        /*0080*/ 	.byte	0x03, 0x5f
        /*0082*/ 	.short	0x0101


	//----- nvinfo : EIATTR_EXIT_INSTR_OFFSETS
	.align		4
        /*0084*/ 	.byte	0x04, 0x1c
        /*0086*/ 	.short	(.L_951 - .L_950)


	//   ....[0]....
.L_950:
        /*0088*/ 	.word	0x00000540


	//   ....[1]....
        /*008c*/ 	.word	0x000005d0


	//----- nvinfo : EIATTR_MAX_THREADS
	.align		4
.L_951:
        /*0090*/ 	.byte	0x04, 0x05
        /*0092*/ 	.short	(.L_953 - .L_952)
.L_952:
        /*0094*/ 	.word	0x00000080
        /*0098*/ 	.word	0x00000001
        /*009c*/ 	.word	0x00000001


	//----- nvinfo : EIATTR_CRS_STACK_SIZE
	.align		4
.L_953:
        /*00a0*/ 	.byte	0x04, 0x1e
        /*00a2*/ 	.short	(.L_955 - .L_954)
.L_954:
        /*00a4*/ 	.word	0x00000000


	//----- nvinfo : EIATTR_CBANK_PARAM_SIZE
	.align		4
.L_955:
        /*00a8*/ 	.byte	0x03, 0x19
        /*00aa*/ 	.short	0x0024


	//----- nvinfo : EIATTR_PARAM_CBANK
	.align		4
        /*00ac*/ 	.byte	0x04, 0x0a
        /*00ae*/ 	.short	(.L_957 - .L_956)
	.align		4
.L_956:
        /*00b0*/ 	.word	index@(.nv.constant0._ZN2at6native27unrolled_elementwise_kernelIZZZNS0_12prelu_kernelERNS_14TensorIteratorEENKUlvE_clEvENKUlvE_clEvEUlddE_St5arrayIPcLm3EELi4E23TrivialOffsetCalculatorILi2EjESA_ILi1EjENS0_6memory15LoadWithoutCastENSD_16StoreWithoutCastEEEviT_T0_T2_T3_T4_T5_)
        /*00b4*/ 	.short	0x0210
        /*00b6*/ 	.short	0x0024


	//----- nvinfo : EIATTR_SW_WAR
	.align		4
.L_957:
        /*00b8*/ 	.byte	0x04, 0x36
        /*00ba*/ 	.short	(.L_959 - .L_958)
.L_958:
        /*00bc*/ 	.word	0x00000008
.L_959:


//--------------------- .nv.info._ZN2at6native29vectorized_elementwise_kernelILi2EZZZNS0_12prelu_kernelERNS_14TensorIteratorEENKUlvE_clEvENKUlvE_clEvEUlddE_St5arrayIPcLm3EEEEviT0_T1_ --------------------------
	.section	.nv.info._ZN2at6native29vectorized_elementwise_kernelILi2EZZZNS0_12prelu_kernelERNS_14TensorIteratorEENKUlvE_clEvENKUlvE_clEvEUlddE_St5arrayIPcLm3EEEEviT0_T1_,"",@"SHT_CUDA_INFO"
	.sectionflags	@""
	.align	4


	//----- nvinfo : EIATTR_CUDA_API_VERSION
	.align		4
        /*0000*/ 	.byte	0x04, 0x37
        /*0002*/ 	.short	(.L_961 - .L_960)
.L_960:
        /*0004*/ 	.word	0x00000082


	//----- nvinfo : EIATTR_KPARAM_INFO
	.align		4
.L_961:
        /*0008*/ 	.byte	0x04, 0x17
        /*000a*/ 	.short	(.L_963 - .L_962)
.L_962:
        /*000c*/ 	.word	0x00000000
        /*0010*/ 	.short	0x0002
        /*0012*/ 	.short	0x0008
        /*0014*/ 	.byte	0x00, 0xf0, 0x61, 0x00


	//----- nvinfo : EIATTR_KPARAM_INFO
	.align		4
.L_963:
        /*0018*/ 	.byte	0x04, 0x17
        /*001a*/ 	.short	(.L_965 - .L_964)
.L_964:
        /*001c*/ 	.word	0x00000000
        /*0020*/ 	.short	0x0001
        /*0022*/ 	.short	0x0004
        /*0024*/ 	.byte	0x00, 0xf0, 0x05, 0x00


	//----- nvinfo : EIATTR_KPARAM_INFO
	.align		4
.L_965:
        /*0028*/ 	.byte	0x04, 0x17
        /*002a*/ 	.short	(.L_967 - .L_966)
.L_966:
        /*002c*/ 	.word	0x00000000
        /*0030*/ 	.short	0x0000
        /*0032*/ 	.short	0x0000
        /*0034*/ 	.byte	0x00, 0xf0, 0x11, 0x00


	//----- nvinfo : EIATTR_SPARSE_MMA_MASK
	.align		4
.L_967:
        /*0038*/ 	.byte	0x03, 0x50
        /*003a*/ 	.short	0x0000


	//----- nvinfo : EIATTR_MAXREG_COUNT
	.align		4
        /*003c*/ 	.byte	0x03, 0x1b
        /*003e*/ 	.short	0x00ff


	//----- nvinfo : EIATTR_MERCURY_ISA_VERSION
	.align		4
        /*0040*/ 	.byte	0x03, 0x5f
        /*0042*/ 	.short	0x0101


	//----- nvinfo : EIATTR_EXIT_INSTR_OFFSETS
	.align		4
        /*0044*/ 	.byte	0x04, 0x1c
        /*0046*/ 	.short	(.L_969 - .L_968)


	//   ....[0]....
.L_968:
        /*0048*/ 	.word	0x00000460


	//   ....[1]....
        /*004c*/ 	.word	0x00000f60


	//   ....[2]....
        /*0050*/ 	.word	0x00000fb0


	//----- nvinfo : EIATTR_MAX_THREADS
	.align		4
.L_969:
        /*0054*/ 	.byte	0x04, 0x05
        /*0056*/ 	.short	(.L_971 - .L_970)
.L_970:
        /*0058*/ 	.word	0x00000080
        /*005c*/ 	.word	0x00000001
        /*0060*/ 	.word	0x00000001


	//----- nvinfo : EIATTR_CRS_STACK_SIZE
	.align		4
.L_971:
        /*0064*/ 	.byte	0x04, 0x1e
        /*0066*/ 	.short	(.L_973 - .L_972)
.L_972:
        /*0068*/ 	.word	0x00000000


	//----- nvinfo : EIATTR_CBANK_PARAM_SIZE
	.align		4
.L_973:
        /*006c*/ 	.byte	0x03, 0x19
        /*006e*/ 	.short	0x0020


	//----- nvinfo : EIATTR_PARAM_CBANK
	.align		4
        /*0070*/ 	.byte	0x04, 0x0a
        /*0072*/ 	.short	(.L_975 - .L_974)
	.align		4
.L_974:
        /*0074*/ 	.word	index@(.nv.constant0._ZN2at6native29vectorized_elementwise_kernelILi2EZZZNS0_12prelu_kernelERNS_14TensorIteratorEENKUlvE_clEvENKUlvE_clEvEUlddE_St5arrayIPcLm3EEEEviT0_T1_)
        /*0078*/ 	.short	0x0210
        /*007a*/ 	.short	0x0020


	//----- nvinfo : EIATTR_SW_WAR
	.align		4
.L_975:
        /*007c*/ 	.byte	0x04, 0x36
        /*007e*/ 	.short	(.L_977 - .L_976)
.L_976:
        /*0080*/ 	.word	0x00000008
.L_977:


//--------------------- .nv.info._ZN2at6native29vectorized_elementwise_kernelILi4EZZZNS0_12prelu_kernelERNS_14TensorIteratorEENKUlvE_clEvENKUlvE_clEvEUlddE_St5arrayIPcLm3EEEEviT0_T1_ --------------------------
	.section	.nv.info._ZN2at6native29vectorized_elementwise_kernelILi4EZZZNS0_12prelu_kernelERNS_14TensorIteratorEENKUlvE_clEvENKUlvE_clEvEUlddE_St5arrayIPcLm3EEEEviT0_T1_,"",@"SHT_CUDA_INFO"
	.sectionflags	@""
	.align	4


	//----- nvinfo : EIATTR_CUDA_API_VERSION
	.align		4
        /*0000*/ 	.byte	0x04, 0x37
        /*0002*/ 	.short	(.L_979 - .L_978)
.L_978:
        /*0004*/ 	.word	0x00000082


	//----- nvinfo : EIATTR_KPARAM_INFO
	.align		4
.L_979:
        /*0008*/ 	.byte	0x04, 0x17
        /*000a*/ 	.short	(.L_981 - .L_980)
.L_980:
        /*000c*/ 	.word	0x00000000
        /*0010*/ 	.short	0x0002
        /*0012*/ 	.short	0x0008
        /*0014*/ 	.byte	0x00, 0xf0, 0x61, 0x00


	//----- nvinfo : EIATTR_KPARAM_INFO
	.align		4
.L_981:
        /*0018*/ 	.byte	0x04, 0x17
        /*001a*/ 	.short	(.L_983 - .L_982)
.L_982:
        /*001c*/ 	.word	0x00000000
        /*0020*/ 	.short	0x0001
        /*0022*/ 	.short	0x0004
        /*0024*/ 	.byte	0x00, 0xf0, 0x05, 0x00


	//----- nvinfo : EIATTR_KPARAM_INFO
	.align		4
.L_983:
        /*0028*/ 	.byte	0x04, 0x17
        /*002a*/ 	.short	(.L_985 - .L_984)
.L_984:
        /*002c*/ 	.word	0x00000000
        /*0030*/ 	.short	0x0000
        /*0032*/ 	.short	0x0000
        /*0034*/ 	.byte	0x00, 0xf0, 0x11, 0x00


	//----- nvinfo : EIATTR_SPARSE_MMA_MASK
	.align		4
.L_985:
        /*0038*/ 	.byte	0x03, 0x50
        /*003a*/ 	.short	0x0000


	//----- nvinfo : EIATTR_MAXREG_COUNT
	.align		4
        /*003c*/ 	.byte	0x03, 0x1b
        /*003e*/ 	.short	0x00ff


	//----- nvinfo : EIATTR_MERCURY_ISA_VERSION
	.align		4
        /*0040*/ 	.byte	0x03, 0x5f
        /*0042*/ 	.short	0x0101


	//----- nvinfo : EIATTR_EXIT_INSTR_OFFSETS
	.align		4
        /*0044*/ 	.byte	0x04, 0x1c
        /*0046*/ 	.short	(.L_987 - .L_986)


	//   ....[0]....
.L_986:
        /*0048*/ 	.word	0x00000460


	//   ....[1]....
        /*004c*/ 	.word	0x00000f60


	//   ....[2]....
        /*0050*/ 	.word	0x00000fb0


	//----- nvinfo : EIATTR_MAX_THREADS
	.align		4
.L_987:
        /*0054*/ 	.byte	0x04, 0x05
        /*0056*/ 	.short	(.L_989 - .L_988)
.L_988:
        /*0058*/ 	.word	0x00000080
        /*005c*/ 	.word	0x00000001
        /*0060*/ 	.word	0x00000001


	//----- nvinfo : EIATTR_CRS_STACK_SIZE
	.align		4
.L_989:
        /*0064*/ 	.byte	0x04, 0x1e
        /*0066*/ 	.short	(.L_991 - .L_990)
.L_990:
        /*0068*/ 	.word	0x00000000


	//----- nvinfo : EIATTR_CBANK_PARAM_SIZE
	.align		4
.L_991:
        /*006c*/ 	.byte	0x03, 0x19
        /*006e*/ 	.short	0x0020


	//----- nvinfo : EIATTR_PARAM_CBANK
	.align		4
        /*0070*/ 	.byte	0x04, 0x0a
        /*0072*/ 	.short	(.L_993 - .L_992)
	.align		4
.L_992:
        /*0074*/ 	.word	index@(.nv.constant0._ZN2at6native29vectorized_elementwise_kernelILi4EZZZNS0_12prelu_kernelERNS_14TensorIteratorEENKUlvE_clEvENKUlvE_clEvEUlddE_St5arrayIPcLm3EEEEviT0_T1_)
        /*0078*/ 	.short	0x0210
        /*007a*/ 	.short	0x0020


	//----- nvinfo : EIATTR_SW_WAR
	.align		4
.L_993:
        /*007c*/ 	.byte	0x04, 0x36
        /*007e*/ 	.short	(.L_995 - .L_994)
.L_994:
        /*0080*/ 	.word	0x00000008
.L_995:


//--------------------- .nv.info._ZN2at6native29vectorized_elementwise_kernelILi8EZZZNS0_12prelu_kernelERNS_14TensorIteratorEENKUlvE_clEvENKUlvE_clEvEUlddE_St5arrayIPcLm3EEEEviT0_T1_ --------------------------
	.section	.nv.info._ZN2at6native29vectorized_elementwise_kernelILi8EZZZNS0_12prelu_kernelERNS_14TensorIteratorEENKUlvE_clEvENKUlvE_clEvEUlddE_St5arrayIPcLm3EEEEviT0_T1_,"",@"SHT_CUDA_INFO"
	.sectionflags	@""
	.align	4


	//----- nvinfo : EIATTR_CUDA_API_VERSION
	.align		4
        /*0000*/ 	.byte	0x04, 0x37
        /*0002*/ 	.short	(.L_997 - .L_996)
.L_996:
        /*0004*/ 	.word	0x00000082


	//----- nvinfo : EIATTR_KPARAM_INFO
	.align		4
.L_997:
        /*0008*/ 	.byte	0x04, 0x17
        /*000a*/ 	.short	(.L_999 - .L_998)
.L_998:
        /*000c*/ 	.word	0x00000000
        /*0010*/ 	.short	0x0002
        /*0012*/ 	.short	0x0008
        /*0014*/ 	.byte	0x00, 0xf0, 0x61, 0x00


	//----- nvinfo : EIATTR_KPARAM_INFO
	.align		4
.L_999:
        /*0018*/ 	.byte	0x04, 0x17
        /*001a*/ 	.short	(.L_1001 - .L_1000)
.L_1000:
        /*001c*/ 	.word	0x00000000
        /*0020*/ 	.short	0x0001
        /*0022*/ 	.short	0x0004
        /*0024*/ 	.byte	0x00, 0xf0, 0x05, 0x00


	//----- nvinfo : EIATTR_KPARAM_INFO
	.align		4
.L_1001:
        /*0028*/ 	.byte	0x04, 0x17
        /*002a*/ 	.short	(.L_1003 - .L_1002)
.L_1002:
        /*002c*/ 	.word	0x00000000
        /*0030*/ 	.short	0x0000
        /*0032*/ 	.short	0x0000
        /*0034*/ 	.byte	0x00, 0xf0, 0x11, 0x00


	//----- nvinfo : EIATTR_SPARSE_MMA_MASK
	.align		4
.L_1003:
        /*0038*/ 	.byte	0x03, 0x50
        /*003a*/ 	.short	0x0000


	//----- nvinfo : EIATTR_MAXREG_COUNT
	.align		4
        /*003c*/ 	.byte	0x03, 0x1b
        /*003e*/ 	.short	0x00ff


	//----- nvinfo : EIATTR_MERCURY_ISA_VERSION
	.align		4
        /*0040*/ 	.byte	0x03, 0x5f
        /*0042*/ 	.short	0x0101


	//----- nvinfo : EIATTR_EXIT_INSTR_OFFSETS
	.align		4
        /*0044*/ 	.byte	0x04, 0x1c
        /*0046*/ 	.short	(.L_1005 - .L_1004)


	//   ....[0]....
.L_1004:
        /*0048*/ 	.word	0x00000460


	//   ....[1]....
        /*004c*/ 	.word	0x00000f60


	//   ....[2]....
        /*0050*/ 	.word	0x00000fb0


	//----- nvinfo : EIATTR_MAX_THREADS
	.align		4
.L_1005:
        /*0054*/ 	.byte	0x04, 0x05
        /*0056*/ 	.short	(.L_1007 - .L_1006)
.L_1006:
        /*0058*/ 	.word	0x00000080
        /*005c*/ 	.word	0x00000001
        /*0060*/ 	.word	0x00000001


	//----- nvinfo : EIATTR_CRS_STACK_SIZE
	.align		4
.L_1007:
        /*0064*/ 	.byte	0x04, 0x1e
        /*0066*/ 	.short	(.L_1009 - .L_1008)
.L_1008:
        /*0068*/ 	.word	0x00000000


	//----- nvinfo : EIATTR_CBANK_PARAM_SIZE
	.align		4
.L_1009:
        /*006c*/ 	.byte	0x03, 0x19
        /*006e*/ 	.short	0x0020


	//----- nvinfo : EIATTR_PARAM_CBANK
	.align		4
        /*0070*/ 	.byte	0x04, 0x0a
        /*0072*/ 	.short	(.L_1011 - .L_1010)
	.align		4
.L_1010:
        /*0074*/ 	.word	index@(.nv.constant0._ZN2at6native29vectorized_elementwise_kernelILi8EZZZNS0_12prelu_kernelERNS_14TensorIteratorEENKUlvE_clEvENKUlvE_clEvEUlddE_St5arrayIPcLm3EEEEviT0_T1_)
        /*0078*/ 	.short	0x0210
        /*007a*/ 	.short	0x0020


	//----- nvinfo : EIATTR_SW_WAR
	.align		4
.L_1011:
        /*007c*/ 	.byte	0x04, 0x36
        /*007e*/ 	.short	(.L_1013 - .L_1012)
.L_1012:
        /*0080*/ 	.word	0x00000008
.L_1013:


//--------------------- .nv.callgraph             --------------------------
	.section	.nv.callgraph,"",@"SHT_CUDA_CALLGRAPH"
	.align	4
	.sectionentsize	8
	.align		4
        /*0000*/ 	.word	0x00000000
	.align		4
        /*0004*/ 	.word	0xffffffff
	.align		4
        /*0008*/ 	.word	index@(_ZN2at6native18elementwise_kernelILi128ELi4EZNS0_15gpu_kernel_implIZZZNS0_12prelu_kernelERNS_14TensorIteratorEENKUlvE_clEvENKUlvE2_clEvEUlN3c104HalfES8_E_EEvRNS_18TensorIteratorBaseERKT_EUliE_EEviT1_)
	.align		4
        /*000c*/ 	.word	index@(__assertfail)
	.align		4
        /*0010*/ 	.word	index@(_ZN2at6native27unrolled_elementwise_kernelIZZZNS0_12prelu_kernelERNS_14TensorIteratorEENKUlvE_clEvENKUlvE2_clEvEUlN3c104HalfES7_E_St5arrayIPcLm3EELi4E23TrivialOffsetCalculatorILi2EjESC_ILi1EjENS0_6memory12LoadWithCastILi2EEENSF_13StoreWithCastILi1EEEEEviT_T0_T2_T3_T4_T5_)
	.align		4
        /*0014*/ 	.word	index@(__assertfail)
	.align		4
        /*0018*/ 	.word	index@(_ZN2at6native18elementwise_kernelILi128ELi4EZNS0_15gpu_kernel_implIZZZNS0_12prelu_kernelERNS_14TensorIteratorEENKUlvE_clEvENKUlvE1_clEvEUlN3c108BFloat16ES8_E_EEvRNS_18TensorIteratorBaseERKT_EUliE_EEviT1_)
	.align		4
        /*001c*/ 	.word	index@(__assertfail)
	.align		4
        /*0020*/ 	.word	index@(_ZN2at6native27unrolled_elementwise_kernelIZZZNS0_12prelu_kernelERNS_14TensorIteratorEENKUlvE_clEvENKUlvE1_clEvEUlN3c108BFloat16ES7_E_St5arrayIPcLm3EELi4E23TrivialOffsetCalculatorILi2EjESC_ILi1EjENS0_6memory12LoadWithCastILi2EEENSF_13StoreWithCastILi1EEEEEviT_T0_T2_T3_T4_T5_)
	.align		4
        /*0024*/ 	.word	index@(__assertfail)
	.align		4
        /*0028*/ 	.word	index@(_ZN2at6native18elementwise_kernelILi128ELi4EZNS0_15gpu_kernel_implIZZZNS0_12prelu_kernelERNS_14TensorIteratorEENKUlvE_clEvENKUlvE0_clEvEUlffE_EEvRNS_18TensorIteratorBaseERKT_EUliE_EEviT1_)
	.align		4
        /*002c*/ 	.word	index@(__assertfail)
	.align		4
        /*0030*/ 	.word	index@(_ZN2at6native27unrolled_elementwise_kernelIZZZNS0_12prelu_kernelERNS_14TensorIteratorEENKUlvE_clEvENKUlvE0_clEvEUlffE_St5arrayIPcLm3EELi4E23TrivialOffsetCalculatorILi2EjESA_ILi1EjENS0_6memory12LoadWithCastILi2EEENSD_13StoreWithCastILi1EEEEEviT_T0_T2_T3_T4_T5_)
	.align		4
        /*0034*/ 	.word	index@(__assertfail)
	.align		4
        /*0038*/ 	.word	index@(_ZN2at6native18elementwise_kernelILi128ELi4EZNS0_15gpu_kernel_implIZZZNS0_12prelu_kernelERNS_14TensorIteratorEENKUlvE_clEvENKUlvE_clEvEUlddE_EEvRNS_18TensorIteratorBaseERKT_EUliE_EEviT1_)
	.align		4
        /*003c*/ 	.word	index@(__assertfail)
	.align		4
        /*0040*/ 	.word	index@(_ZN2at6native27unrolled_elementwise_kernelIZZZNS0_12prelu_kernelERNS_14TensorIteratorEENKUlvE_clEvENKUlvE_clEvEUlddE_St5arrayIPcLm3EELi4E23TrivialOffsetCalculatorILi2EjESA_ILi1EjENS0_6memory12LoadWithCastILi2EEENSD_13StoreWithCastILi1EEEEEviT_T0_T2_T3_T4_T5_)
	.align		4
        /*0044*/ 	.word	index@(__assertfail)
	.align		4
        /*0048*/ 	.word	0x00000000
	.align		4
        /*004c*/ 	.word	0xfffffffe
	.align		4
        /*0050*/ 	.word	0x00000000
	.align		4
        /*0054*/ 	.word	0xfffffffd
	.align		4
        /*0058*/ 	.word	0x00000000
	.align		4
        /*005c*/ 	.word	0xfffffffc


//--------------------- .nv.constant4             --------------------------
	.section	.nv.constant4,"a",@progbits
	.align	8
	.align		8
.nv.constant4:
        /*0000*/ 	.dword	__unnamed_1
	.align		8
        /*0008*/ 	.dword	__unnamed_2
	.align		8
        /*0010*/ 	.dword	__unnamed_3
	.align		8
        /*0018*/ 	.dword	__unnamed_4
	.align		8
        /*0020*/ 	.dword	__unnamed_5
	.align		8
        /*0028*/ 	.dword	__unnamed_6
	.align		8
        /*0030*/ 	.dword	__unnamed_7
	.align		8
        /*0038*/ 	.dword	__unnamed_8
	.align		8
        /*0040*/ 	.dword	_ZN55_INTERNAL_416c288b_24_ActivationPreluKernel_cu_bc9ca6684cuda3std3__457_GLOBAL__N__416c288b_24_ActivationPreluKernel_cu_bc9ca6686ignoreE
	.align		8
        /*0048*/ 	.dword	_ZN55_INTERNAL_416c288b_24_ActivationPreluKernel_cu_bc9ca6684cuda3std3__45__cpo5beginE
	.align		8
        /*0050*/ 	.dword	_ZN55_INTERNAL_416c288b_24_ActivationPreluKernel_cu_bc9ca6684cuda3std3__45__cpo3endE
	.align		8
        /*0058*/ 	.dword	_ZN55_INTERNAL_416c288b_24_ActivationPreluKernel_cu_bc9ca6684cuda3std3__45__cpo6cbeginE
	.align		8
        /*0060*/ 	.dword	_ZN55_INTERNAL_416c288b_24_ActivationPreluKernel_cu_bc9ca6684cuda3std3__45__cpo4cendE
	.align		8
        /*0068*/ 	.dword	_ZN55_INTERNAL_416c288b_24_ActivationPreluKernel_cu_bc9ca6684cuda3std3__45__cpo6rbeginE
	.align		8
        /*0070*/ 	.dword	_ZN55_INTERNAL_416c288b_24_ActivationPreluKernel_cu_bc9ca6684cuda3std3__45__cpo4rendE
	.align		8
        /*0078*/ 	.dword	_ZN55_INTERNAL_416c288b_24_ActivationPreluKernel_cu_bc9ca6684cuda3std3__45__cpo7crbeginE
	.align		8
        /*0080*/ 	.dword	_ZN55_INTERNAL_416c288b_24_ActivationPreluKernel_cu_bc9ca6684cuda3std3__45__cpo5crendE
	.align		8
        /*0088*/ 	.dword	_ZN55_INTERNAL_416c288b_24_ActivationPreluKernel_cu_bc9ca6684cuda3std3__419piecewise_constructE
	.align		8
        /*0090*/ 	.dword	_ZN55_INTERNAL_416c288b_24_ActivationPreluKernel_cu_bc9ca6684cuda3std3__48in_placeE
	.align		8
        /*0098*/ 	.dword	_ZN55_INTERNAL_416c288b_24_ActivationPreluKernel_cu_bc9ca6684cuda3std3__420unreachable_sentinelE
	.align		8
        /*00a0*/ 	.dword	_ZN55_INTERNAL_416c288b_24_ActivationPreluKernel_cu_bc9ca6684cuda3std6ranges3__45__cpo4swapE
	.align		8
        /*00a8*/ 	.dword	_ZN55_INTERNAL_416c288b_24_ActivationPreluKernel_cu_bc9ca6684cuda3std6ranges3__45__cpo9iter_moveE
	.align		8
        /*00b0*/ 	.dword	_ZN55_INTERNAL_416c288b_24_ActivationPreluKernel_cu_bc9ca6684cuda3std6ranges3__45__cpo5beginE
	.align		8
        /*00b8*/ 	.dword	_ZN55_INTERNAL_416c288b_24_ActivationPreluKernel_cu_bc9ca6684cuda3std6ranges3__45__cpo3endE
	.align		8
        /*00c0*/ 	.dword	_ZN55_INTERNAL_416c288b_24_ActivationPreluKernel_cu_bc9ca6684cuda3std6ranges3__45__cpo6cbeginE
	.align		8
        /*00c8*/ 	.dword	_ZN55_INTERNAL_416c288b_24_ActivationPreluKernel_cu_bc9ca6684cuda3std6ranges3__45__cpo4cendE
	.align		8
        /*00d0*/ 	.dword	_ZN55_INTERNAL_416c288b_24_ActivationPreluKernel_cu_bc9ca6684cuda3std6ranges3__45__cpo7advanceE
	.align		8
        /*00d8*/ 	.dword	_ZN55_INTERNAL_416c288b_24_ActivationPreluKernel_cu_bc9ca6684cuda3std6ranges3__45__cpo9iter_swapE
	.align		8
        /*00e0*/ 	.dword	_ZN55_INTERNAL_416c288b_24_ActivationPreluKernel_cu_bc9ca6684cuda3std6ranges3__45__cpo4nextE
	.align		8
        /*00e8*/ 	.dword	_ZN55_INTERNAL_416c288b_24_ActivationPreluKernel_cu_bc9ca6684cuda3std6ranges3__45__cpo4prevE
	.align		8
        /*00f0*/ 	.dword	_ZN55_INTERNAL_416c288b_24_ActivationPreluKernel_cu_bc9ca6684cuda3std6ranges3__45__cpo4dataE
	.align		8
        /*00f8*/ 	.dword	_ZN55_INTERNAL_416c288b_24_ActivationPreluKernel_cu_bc9ca6684cuda3std6ranges3__45__cpo5cdataE
	.align		8
        /*0100*/ 	.dword	_ZN55_INTERNAL_416c288b_24_ActivationPreluKernel_cu_bc9ca6684cuda3std6ranges3__45__cpo4sizeE
	.align		8
        /*0108*/ 	.dword	_ZN55_INTERNAL_416c288b_24_ActivationPreluKernel_cu_bc9ca6684cuda3std6ranges3__45__cpo5ssizeE
	.align		8
        /*0110*/ 	.dword	_ZN55_INTERNAL_416c288b_24_ActivationPreluKernel_cu_bc9ca6684cuda3std6ranges3__45__cpo8distanceE
	.align		8
        /*0118*/ 	.dword	_ZN55_INTERNAL_416c288b_24_ActivationPreluKernel_cu_bc9ca6686thrust23THRUST_300001_SM_900_NS6system6detail10sequential3seqE
	.align		8
        /*0120*/ 	.dword	$str$6
	.align		8
        /*0128*/ 	.dword	$str$7
	.align		8
        /*0130*/ 	.dword	__assertfail


//--------------------- .text._ZN2at6native57_GLOBAL__N__416c288b_24_ActivationPreluKernel_cu_bc9ca66845unrolled_elementwise_kernel_for_multi_outputsILi2EZZZNS0_21prelu_backward_kernelERNS_14TensorIteratorEENKUlvE_clEvENKUlvE2_clEvEUlN3c104HalfES8_S8_E_St5arrayIPcLm5EE16OffsetCalculatorILi3EjLb0EESD_ILi2EjLb0EEEEviT0_T1_T2_T3_ --------------------------
	.section	.text._ZN2at6native57_GLOBAL__N__416c288b_24_ActivationPreluKernel_cu_bc9ca66845unrolled_elementwise_kernel_for_multi_outputsILi2EZZZNS0_21prelu_backward_kernelERNS_14TensorIteratorEENKUlvE_clEvENKUlvE2_clEvEUlN3c104HalfES8_S8_E_St5arrayIPcLm5EE16OffsetCalculatorILi3EjLb0EESD_ILi2EjLb0EEEEviT0_T1_T2_T3_,"ax",@progbits
	.align	128
.text._ZN2at6native57_GLOBAL__N__416c288b_24_ActivationPreluKernel_cu_bc9ca66845unrolled_elementwise_kernel_for_multi_outputsILi2EZZZNS0_21prelu_backward_kernelERNS_14TensorIteratorEENKUlvE_clEvENKUlvE2_clEvEUlN3c104HalfES8_S8_E_St5arrayIPcLm5EE16OffsetCalculatorILi3EjLb0EESD_ILi2EjLb0EEEEviT0_T1_T2_T3_:
        .type           _ZN2at6native57_GLOBAL__N__416c288b_24_ActivationPreluKernel_cu_bc9ca66845unrolled_elementwise_kernel_for_multi_outputsILi2EZZZNS0_21prelu_backward_kernelERNS_14TensorIteratorEENKUlvE_clEvENKUlvE2_clEvEUlN3c104HalfES8_S8_E_St5arrayIPcLm5EE16OffsetCalculatorILi3EjLb0EESD_ILi2EjLb0EEEEviT0_T1_T2_T3_,@function
        .size           _ZN2at6native57_GLOBAL__N__416c288b_24_ActivationPreluKernel_cu_bc9ca66845unrolled_elementwise_kernel_for_multi_outputsILi2EZZZNS0_21prelu_backward_kernelERNS_14TensorIteratorEENKUlvE_clEvENKUlvE2_clEvEUlN3c104HalfES8_S8_E_St5arrayIPcLm5EE16OffsetCalculatorILi3EjLb0EESD_ILi2EjLb0EEEEviT0_T1_T2_T3_,(.L_x_3501 - _ZN2at6native57_GLOBAL__N__416c288b_24_ActivationPreluKernel_cu_bc9ca66845unrolled_elementwise_kernel_for_multi_outputsILi2EZZZNS0_21prelu_backward_kernelERNS_14TensorIteratorEENKUlvE_clEvENKUlvE2_clEvEUlN3c104HalfES8_S8_E_St5arrayIPcLm5EE16OffsetCalculatorILi3EjLb0EESD_ILi2EjLb0EEEEviT0_T1_T2_T3_)
        .other          _ZN2at6native57_GLOBAL__N__416c288b_24_ActivationPreluKernel_cu_bc9ca66845unrolled_elementwise_kernel_for_multi_outputsILi2EZZZNS0_21prelu_backward_kernelERNS_14TensorIteratorEENKUlvE_clEvENKUlvE2_clEvEUlN3c104HalfES8_S8_E_St5arrayIPcLm5EE16OffsetCalculatorILi3EjLb0EESD_ILi2EjLb0EEEEviT0_T1_T2_T3_,@"STO_CUDA_ENTRY STV_DEFAULT"
_ZN2at6native57_GLOBAL__N__416c288b_24_ActivationPreluKernel_cu_bc9ca66845unrolled_elementwise_kernel_for_multi_outputsILi2EZZZNS0_21prelu_backward_kernelERNS_14TensorIteratorEENKUlvE_clEvENKUlvE2_clEvEUlN3c104HalfES8_S8_E_St5arrayIPcLm5EE16OffsetCalculatorILi3EjLb0EESD_ILi2EjLb0EEEEviT0_T1_T2_T3_:
[----:B------:R-:W-:Y:S01]  /*0000*/  LDC R1, c[0x0][0x28] ;  /* 0x00000a00ff017b82 */ /* 0x000fe20000000800 */
[----:B------:R-:W0:Y:S07]  /*0010*/  S2R R0, SR_CTAID.X ;  /* 0x0000000000007919 */ /* 0x000e2e0000002500 */
[----:B------:R-:W0:Y:S01]  /*0020*/  LDC R3, c[0x0][0x210] ;  /* 0x00008400ff037b82 */ /* 0x000e220000000800 */
[----:B------:R-:W-:Y:S01]  /*0030*/  ULDC.64 UR4, c[0x0][0x208] ;  /* 0x0000820000047ab9 */ /* 0x000fe20000000a00 */
[----:B------:R-:W-:Y:S01]  /*0040*/  BSSY B0, `(.L_x_0) ;  /* 0x0000b69000007945 */ /* 0x000fe20003800000 */
[----:B------:R-:W1:Y:S01]  /*0050*/  S2R R41, SR_TID.X ;  /* 0x0000000000297919 */ /* 0x000e620000002100 */
[----:B------:R-:W-:-:S02]  /*0060*/  PRMT R31, RZ, 0x7610, R31 ;  /* 0x00007610ff1f7816 */ /* 0x000fc4000000001f */
[----:B------:R-:W-:Y:S02]  /*0070*/  PRMT R30, RZ, 0x7610, R30 ;  /* 0x00007610ff1e7816 */ /* 0x000fe4000000001e */
[----:B------:R-:W-:Y:S02]  /*0080*/  PRMT R29, RZ, 0x7610, R29 ;  /* 0x00007610ff1d7816 */ /* 0x000fe4000000001d */
[----:B------:R-:W-:Y:S02]  /*0090*/  PRMT R28, RZ, 0x7610, R28 ;  /* 0x00007610ff1c7816 */ /* 0x000fe4000000001c */
[----:B------:R-:W-:Y:S02]  /*00a0*/  PRMT R26, RZ, 0x7610, R26 ;  /* 0x00007610ff1a7816 */ /* 0x000fe4000000001a */
[----:B------:R-:W-:Y:S02]  /*00b0*/  PRMT R27, RZ, 0x7610, R27 ;  /* 0x00007610ff1b7816 */ /* 0x000fe4000000001b */
[----:B------:R-:W-:-:S02]  /*00c0*/  PRMT R10, RZ, 0x7610, R10 ;  /* 0x00007610ff0a7816 */ /* 0x000fc4000000000a */
[----:B------:R-:W-:Y:S02]  /*00d0*/  PRMT R11, RZ, 0x7610, R11 ;  /* 0x00007610ff0b7816 */ /* 0x000fe4000000000b */
[----:B------:R-:W-:Y:S02]  /*00e0*/  PRMT R12, RZ, 0x7610, R12 ;  /* 0x00007610ff0c7816 */ /* 0x000fe4000000000c */
[----:B------:R-:W-:Y:S02]  /*00f0*/  PRMT R13, RZ, 0x7610, R13 ;  /* 0x00007610ff0d7816 */ /* 0x000fe4000000000d */
[----:B------:R-:W-:Y:S02]  /*0100*/  PRMT R14, RZ, 0x7610, R14 ;  /* 0x00007610ff0e7816 */ /* 0x000fe4000000000e */
[----:B------:R-:W-:Y:S02]  /*0110*/  PRMT R15, RZ, 0x7610, R15 ;  /* 0x00007610ff0f7816 */ /* 0x000fe4000000000f */
[----:B------:R-:W-:-:S02]  /*0120*/  PRMT R16, RZ, 0x7610, R16 ;  /* 0x00007610ff107816 */ /* 0x000fc40000000010 */
[----:B------:R-:W-:Y:S01]  /*0130*/  PRMT R17, RZ, 0x7610, R17 ;  /* 0x00007610ff117816 */ /* 0x000fe20000000011 */
[----:B0-----:R-:W-:Y:S01]  /*0140*/  IMAD R2, R0, -0x400, R3 ;  /* 0xfffffc0000027824 */ /* 0x001fe200078e0203 */
[----:B------:R-:W-:Y:S02]  /*0150*/  PRMT R18, RZ, 0x7610, R18 ;  /* 0x00007610ff127816 */ /* 0x000fe40000000012 */
[----:B------:R-:W-:Y:S02]  /*0160*/  PRMT R19, RZ, 0x7610, R19 ;  /* 0x00007610ff137816 */ /* 0x000fe40000000013 */
[----:B-1----:R-:W-:Y:S02]  /*0170*/  ISETP.GE.AND P0, PT, R41, R2, PT ;  /* 0x000000022900720c */ /* 0x002fe40003f06270 */
[----:B------:R-:W-:Y:S02]  /*0180*/  PRMT R20, RZ, 0x7610, R20 ;  /* 0x00007610ff147816 */ /* 0x000fe40000000014 */
[----:B------:R-:W-:-:S02]  /*0190*/  PRMT R21, RZ, 0x7610, R21 ;  /* 0x00007610ff157816 */ /* 0x000fc40000000015 */
[----:B------:R-:W-:Y:S02]  /*01a0*/  PRMT R3, RZ, 0x7610, R3 ;  /* 0x00007610ff037816 */ /* 0x000fe40000000003 */
[----:B------:R-:W-:Y:S02]  /*01b0*/  PRMT R4, RZ, 0x7610, R4 ;  /* 0x00007610ff047816 */ /* 0x000fe40000000004 */
[----:B------:R-:W-:Y:S02]  /*01c0*/  PRMT R5, RZ, 0x7610, R5 ;  /* 0x00007610ff057816 */ /* 0x000fe40000000005 */
[----:B------:R-:W-:Y:S02]  /*01d0*/  PRMT R6, RZ, 0x7610, R6 ;  /* 0x00007610ff067816 */ /* 0x000fe40000000006 */
[----:B------:R-:W-:Y:S02]  /*01e0*/  PRMT R7, RZ, 0x7610, R7 ;  /* 0x00007610ff077816 */ /* 0x000fe40000000007 */
[----:B------:R-:W-:Y:S01]  /*01f0*/  PRMT R8, RZ, 0x7610, R8 ;  /* 0x00007610ff087816 */ /* 0x000fe20000000008 */
[----:B------:R-:W-:Y:S06]  /*0200*/  @P0 BRA `(.L_x_1) ;  /* 0x000000b400300947 */ /* 0x000fec0003800000 */
[----:B------:R-:W0:Y:S01]  /*0210*/  LDC R9, c[0x0][0x240] ;  /* 0x00009000ff097b82 */ /* 0x000e220000000800 */
[----:B------:R-:W-:Y:S01]  /*0220*/  HFMA2.MMA R39, -RZ, RZ, 0, 0 ;  /* 0x00000000ff277435 */ /* 0x000fe200000001ff */
[----:B------:R-:W-:Y:S01]  /*0230*/  MOV R40, RZ ;  /* 0x000000ff00287202 */ /* 0x000fe20000000f00 */
[----:B------:R-:W-:Y:S01]  /*0240*/  HFMA2.MMA R29, -RZ, RZ, 0, 0 ;  /* 0x00000000ff1d7435 */ /* 0x000fe200000001ff */
[----:B0-----:R-:W-:-:S13]  /*0250*/  ISETP.NE.AND P1, PT, R9, RZ, PT ;  /* 0x000000ff0900720c */ /* 0x001fda0003f25270 */
[----:B------:R-:W-:Y:S05]  /*0260*/  @!P1 BRA `(.L_x_2) ;  /* 0x0000001400709947 */ /* 0x000fea0003800000 */
[----:B------:R-:W-:Y:S01]  /*0270*/  LEA R23, R0, R41, 0xa ;  /* 0x0000002900177211 */ /* 0x000fe200078e50ff */
[----:B------:R-:W-:Y:S01]  /*0280*/  ULDC.64 UR6, c[0x0][0x248] ;  /* 0x0000920000067ab9 */ /* 0x000fe20000000a00 */
[----:B------:R-:W-:Y:S01]  /*0290*/  MOV R22, RZ ;  /* 0x000000ff00167202 */ /* 0x000fe20000000f00 */
[----:B------:R-:W-:Y:S01]  /*02a0*/  ULDC UR8, c[0x0][0x378] ;  /* 0x0000de0000087ab9 */ /* 0x000fe20000000800 */
[----:B------:R-:W-:-:S03]  /*02b0*/  ISETP.NE.AND P2, PT, R9, 0x1, PT ;  /* 0x000000010900780c */ /* 0x000fc60003f45270 */
[----:B------:R-:W-:Y:S01]  /*02c0*/  IMAD.HI.U32 R24, R23, UR6, R22 ;  /* 0x0000000617187c27 */ /* 0x000fe2000f8e0016 */
[----:B------:R-:W-:-:S04]  /*02d0*/  ULDC UR6, c[0x0][0x244] ;  /* 0x0000910000067ab9 */ /* 0x000fc80000000800 */
[----:B------:R-:W-:-:S04]  /*02e0*/  SHF.R.U32.HI R25, RZ, UR7, R24 ;  /* 0x00000007ff197c19 */ /* 0x000fc80008011618 */
[----:B------:R-:W-:-:S05]  /*02f0*/  IADD3 R22, -R25, RZ, RZ ;  /* 0x000000ff19167210 */ /* 0x000fca0007ffe1ff */
[----:B------:R-:W-:Y:S01]  /*0300*/  IMAD R22, R22, UR6, R23 ;  /* 0x0000000616167c24 */ /* 0x000fe2000f8e0217 */
[----:B------:R-:W-:-:S03]  /*0310*/  ULDC.64 UR6, c[0x0][0x370] ;  /* 0x0000dc0000067ab9 */ /* 0x000fc60000000a00 */
[C---:B------:R-:W-:Y:S02]  /*0320*/  IMAD R39, R22.reuse, UR6, RZ ;  /* 0x0000000616277c24 */ /* 0x040fe4000f8e02ff */
[C---:B------:R-:W-:Y:S02]  /*0330*/  IMAD R40, R22.reuse, UR7, RZ ;  /* 0x0000000716287c24 */ /* 0x040fe4000f8e02ff */
[----:B------:R-:W-:Y:S01]  /*0340*/  IMAD R29, R22, UR8, RZ ;  /* 0x00000008161d7c24 */ /* 0x000fe2000f8e02ff */
[----:B------:R-:W-:Y:S06]  /*0350*/  @!P2 BRA `(.L_x_2) ;  /* 0x000000140034a947 */ /* 0x000fec0003800000 */
[----:B------:R-:W-:Y:S01]  /*0360*/  MOV R24, RZ ;  /* 0x000000ff00187202 */ /* 0x000fe20000000f00 */
[----:B------:R-:W-:Y:S01]  /*0370*/  ULDC.64 UR8, c[0x0][0x250] ;  /* 0x0000940000087ab9 */ /* 0x000fe20000000a00 */
[----:B------:R-:W-:Y:S01]  /*0380*/  ULDC UR6, c[0x0][0x258] ;  /* 0x0000960000067ab9 */ /* 0x000fe20000000800 */
[----:B------:R-:W-:Y:S02]  /*0390*/  ISETP.NE.AND P2, PT, R9, 0x2, PT ;  /* 0x000000020900780c */ /* 0x000fe40003f45270 */
[----:B------:R-:W-:-:S05]  /*03a0*/  IMAD.HI.U32 R22, R25, UR9, R24 ;  /* 0x0000000919167c27 */ /* 0x000fca000f8e0018 */
[----:B------:R-:W-:Y:S01]  /*03b0*/  SHF.R.U32.HI R23, RZ, UR6, R22 ;  /* 0x00000006ff177c19 */ /* 0x000fe20008011616 */
[----:B------:R-:W-:-:S03]  /*03c0*/  ULDC UR6, c[0x0][0x37c] ;  /* 0x0000df0000067ab9 */ /* 0x000fc60000000800 */
[----:B------:R-:W-:-:S05]  /*03d0*/  IADD3 R24, -R23, RZ, RZ ;  /* 0x000000ff17187210 */ /* 0x000fca0007ffe1ff */
[----:B------:R-:W-:Y:S01]  /*03e0*/  IMAD R24, R24, UR8, R25 ;  /* 0x0000000818187c24 */ /* 0x000fe2000f8e0219 */
[----:B------:R-:W-:-:S03]  /*03f0*/  ULDC.64 UR8, c[0x0][0x380] ;  /* 0x0000e00000087ab9 */ /* 0x000fc60000000a00 */
[C---:B------:R-:W-:Y:S02]  /*0400*/  IMAD R39, R24.reuse, UR6, R39 ;  /* 0x0000000618277c24 */ /* 0x040fe4000f8e0227 */
[C---:B------:R-:W-:Y:S02]  /*0410*/  IMAD R40, R24.reuse, UR8, R40 ;  /* 0x0000000818287c24 */ /* 0x040fe4000f8e0228 */
[----:B------:R-:W-:Y:S01]  /*0420*/  IMAD R29, R24, UR9, R29 ;  /* 0x00000009181d7c24 */ /* 0x000fe2000f8e021d */
[----:B------:R-:W-:Y:S06]  /*0430*/  @!P2 BRA `(.L_x_2) ;  /* 0x0000001000fca947 */ /* 0x000fec0003800000 */
[----:B------:R-:W-:Y:S01]  /*0440*/  HFMA2.MMA R22, -RZ, RZ, 0, 0 ;  /* 0x00000000ff167435 */ /* 0x000fe200000001ff */
[----:B------:R-:W-:Y:S01]  /*0450*/  ULDC.64 UR6, c[0x0][0x260] ;  /* 0x0000980000067ab9 */ /* 0x000fe20000000a00 */
[----:B------:R-:W-:Y:S01]  /*0460*/  ISETP.NE.AND P2, PT, R9, 0x3, PT ;  /* 0x000000030900780c */ /* 0x000fe20003f45270 */
[----:B------:R-:W-:-:S07]  /*0470*/  ULDC UR8, c[0x0][0x390] ;  /* 0x0000e40000087ab9 */ /* 0x000fce0000000800 */
[----:B------:R-:W-:Y:S01]  /*0480*/  IMAD.HI.U32 R24, R23, UR6, R22 ;  /* 0x0000000617187c27 */ /* 0x000fe2000f8e0016 */
[----:B------:R-:W-:-:S04]  /*0490*/  ULDC UR6, c[0x0][0x25c] ;  /* 0x0000970000067ab9 */ /* 0x000fc80000000800 */
[----:B------:R-:W-:-:S04]  /*04a0*/  SHF.R.U32.HI R25, RZ, UR7, R24 ;  /* 0x00000007ff197c19 */ /* 0x000fc80008011618 */
[----:B------:R-:W-:-:S05]  /*04b0*/  IADD3 R22, -R25, RZ, RZ ;  /* 0x000000ff19167210 */ /* 0x000fca0007ffe1ff */
[----:B------:R-:W-:Y:S01]  /*04c0*/  IMAD R22, R22, UR6, R23 ;  /* 0x0000000616167c24 */ /* 0x000fe2000f8e0217 */
[----:B------:R-:W-:-:S03]  /*04d0*/  ULDC.64 UR6, c[0x0][0x388] ;  /* 0x0000e20000067ab9 */ /* 0x000fc60000000a00 */
[C---:B------:R-:W-:Y:S02]  /*04e0*/  IMAD R39, R22.reuse, UR6, R39 ;  /* 0x0000000616277c24 */ /* 0x040fe4000f8e0227 */
[C---:B------:R-:W-:Y:S02]  /*04f0*/  IMAD R40, R22.reuse, UR7, R40 ;  /* 0x0000000716287c24 */ /* 0x040fe4000f8e0228 */
[----:B------:R-:W-:Y:S01]  /*0500*/  IMAD R29, R22, UR8, R29 ;  /* 0x00000008161d7c24 */ /* 0x000fe2000f8e021d */
        /* <DEDUP_REMOVED lines=17> */
[----:B------:R-:W-:Y:S01]  /*0620*/  ISETP.NE.AND P2, PT, R9, 0x5, PT ;  /* 0x000000050900780c */ /* 0x000fe20003f45270 */
[----:B------:R-:W-:Y:S02]  /*0630*/  ULDC UR8, c[0x0][0x3a8] ;  /* 0x0000ea0000087ab9 */ /* 0x000fe40000000800 */
        /* <DEDUP_REMOVED lines=12> */
[----:B------:R-:W-:Y:S01]  /*0700*/  ULDC UR6, c[0x0][0x288] ;  /* 0x0000a20000067ab9 */ /* 0x000fe20000000800 */
[----:B------:R-:W-:-:S07]  /*0710*/  ISETP.NE.AND P2, PT, R9, 0x6, PT ;  /* 0x000000060900780c */ /* 0x000fce0003f45270 */
        /* <DEDUP_REMOVED lines=248> */
[----:B------:R-:W-:Y:S01]  /*16a0*/  ISETP.NE.AND P2, PT, R9, 0x18, PT ;  /* 0x000000180900780c */ /* 0x000fe20003f45270 */
[----:B------:R-:W-:Y:S01]  /*16b0*/  HFMA2.MMA R32, -RZ, RZ, 0, 0 ;  /* 0x00000000ff207435 */ /* 0x000fe200000001ff */
[----:B------:R-:W-:Y:S01]  /*16c0*/  ULDC.64 UR8, c[0x0][0x358] ;  /* 0x0000d60000087ab9 */ /* 0x000fe20000000a00 */
[----:B------:R-:W-:-:S08]  /*16d0*/  ULDC UR6, c[0x0][0x360] ;  /* 0x0000d80000067ab9 */ /* 0x000fd00000000800 */
[----:B------:R-:W-:Y:S02]  /*16e0*/  IMAD.HI.U32 R30, R33, UR9, R32 ;  /* 0x00000009211e7c27 */ /* 0x000fe4000f8e0020 */
[----:B------:R-:W0:Y:S03]  /*16f0*/  @P2 LDC.64 R22, c[0x0][0x368] ;  /* 0x0000da00ff162b82 */ /* 0x000e260000000a00 */
[----:B------:R-:W-:Y:S01]  /*1700*/  SHF.R.U32.HI R31, RZ, UR6, R30 ;  /* 0x00000006ff1f7c19 */ /* 0x000fe2000801161e */
[----:B------:R-:W-:Y:S01]  /*1710*/  ULDC UR6, c[0x0][0x484] ;  /* 0x0001210000067ab9 */ /* 0x000fe20000000800 */
[----:B------:R-:W-:Y:S02]  /*1720*/  @P2 MOV R30, RZ ;  /* 0x000000ff001e2202 */ /* 0x000fe40000000f00 */
[----:B------:R-:W-:Y:S01]  /*1730*/  IADD3 R32, -R31, RZ, RZ ;  /* 0x000000ff1f207210 */ /* 0x000fe20007ffe1ff */
[----:B------:R-:W1:Y:S04]  /*1740*/  @P2 LDC R35, c[0x0][0x364] ;  /* 0x0000d900ff232b82 */ /* 0x000e680000000800 */
[----:B------:R-:W-:Y:S01]  /*1750*/  IMAD R32, R32, UR8, R33 ;  /* 0x0000000820207c24 */ /* 0x000fe2000f8e0221 */
[----:B------:R-:W-:-:S03]  /*1760*/  ULDC.64 UR8, c[0x0][0x488] ;  /* 0x0001220000087ab9 */ /* 0x000fc60000000a00 */
[----:B------:R-:W2:Y:S01]  /*1770*/  @P2 LDC.64 R24, c[0x0][0x490] ;  /* 0x00012400ff182b82 */ /* 0x000ea20000000a00 */
[C---:B------:R-:W-:Y:S02]  /*1780*/  IMAD R39, R32.reuse, UR6, R39 ;  /* 0x0000000620277c24 */ /* 0x040fe4000f8e0227 */
[C---:B------:R-:W-:Y:S02]  /*1790*/  IMAD R40, R32.reuse, UR8, R40 ;  /* 0x0000000820287c24 */ /* 0x040fe4000f8e0228 */
[----:B------:R-:W-:-:S03]  /*17a0*/  IMAD R29, R32, UR9, R29 ;  /* 0x00000009201d7c24 */ /* 0x000fc6000f8e021d */
[----:B------:R-:W3:Y:S01]  /*17b0*/  @P2 LDC R34, c[0x0][0x498] ;  /* 0x00012600ff222b82 */ /* 0x000ee20000000800 */
[----:B0-----:R-:W-:-:S05]  /*17c0*/  @P2 IMAD.HI.U32 R22, R31, R22, R30 ;  /* 0x000000161f162227 */ /* 0x001fca00078e001e */
[----:B------:R-:W-:-:S04]  /*17d0*/  @P2 SHF.R.U32.HI R22, RZ, R23, R22 ;  /* 0x00000017ff162219 */ /* 0x000fc80000011616 */
[----:B------:R-:W-:-:S05]  /*17e0*/  @P2 IADD3 R30, -R22, RZ, RZ ;  /* 0x000000ff161e2210 */ /* 0x000fca0007ffe1ff */
[----:B-1----:R-:W-:-:S04]  /*17f0*/  @P2 IMAD R30, R30, R35, R31 ;  /* 0x000000231e1e2224 */ /* 0x002fc800078e021f */
[C---:B--2---:R-:W-:Y:S02]  /*1800*/  @P2 IMAD R39, R30.reuse, R24, R39 ;  /* 0x000000181e272224 */ /* 0x044fe400078e0227 */
[C---:B------:R-:W-:Y:S02]  /*1810*/  @P2 IMAD R40, R30.reuse, R25, R40 ;  /* 0x000000191e282224 */ /* 0x040fe400078e0228 */
[----:B---3--:R-:W-:-:S07]  /*1820*/  @P2 IMAD R29, R30, R34, R29 ;  /* 0x000000221e1d2224 */ /* 0x008fce00078e021d */
.L_x_2:
[----:B------:R-:W0:Y:S08]  /*1830*/  LDC.64 R36, c[0x0][0x228] ;  /* 0x00008a00ff247b82 */ /* 0x000e300000000a00 */
[----:B------:R-:W1:Y:S08]  /*1840*/  LDC.64 R34, c[0x0][0x230] ;  /* 0x00008c00ff227b82 */ /* 0x000e700000000a00 */
[----:B------:R-:W2:Y:S01]  /*1850*/  LDC.64 R32, c[0x0][0x238] ;  /* 0x00008e00ff207b82 */ /* 0x000ea20000000a00 */
[----:B0-----:R-:W-:-:S04]  /*1860*/  IMAD.WIDE.U32 R38, R39, 0x2, R36 ;  /* 0x0000000227267825 */ /* 0x001fc800078e0024 */
[----:B-1----:R-:W-:-:S05]  /*1870*/  IMAD.WIDE.U32 R24, R40, 0x2, R34 ;  /* 0x0000000228187825 */ /* 0x002fca00078e0022 */
[----:B------:R0:W5:Y:S01]  /*1880*/  LDG.E.U16 R30, desc[UR4][R24.64] ;  /* 0x00000004181e7981 */ /* 0x000162000c1e1500 */
[----:B--2---:R-:W-:-:S03]  /*1890*/  IMAD.WIDE.U32 R22, R29, 0x2, R32 ;  /* 0x000000021d167825 */ /* 0x004fc600078e0020 */
[----:B------:R0:W5:Y:S04]  /*18a0*/  LDG.E.U16 R29, desc[UR4][R38.64] ;  /* 0x00000004261d7981 */ /* 0x000168000c1e1500 */
[----:B------:R0:W5:Y:S01]  /*18b0*/  LDG.E.U16 R31, desc[UR4][R22.64] ;  /* 0x00000004161f7981 */ /* 0x000162000c1e1500 */
[----:B------:R-:W-:-:S04]  /*18c0*/  IADD3 R45, R41, 0x80, RZ ;  /* 0x00000080292d7810 */ /* 0x000fc80007ffe0ff */
[----:B------:R-:W-:-:S13]  /*18d0*/  ISETP.GE.AND P2, PT, R45, R2, PT ;  /* 0x000000022d00720c */ /* 0x000fda0003f46270 */
[----:B0-----:R-:W-:Y:S05]  /*18e0*/  @P2 BRA `(.L_x_1) ;  /* 0x0000009c00782947 */ /* 0x001fea0003800000 */
[----:B------:R-:W-:Y:S01]  /*18f0*/  HFMA2.MMA R43, -RZ, RZ, 0, 0 ;  /* 0x00000000ff2b7435 */ /* 0x000fe200000001ff */
[----:B------:R-:W-:Y:S01]  /*1900*/  MOV R28, RZ ;  /* 0x000000ff001c7202 */ /* 0x000fe20000000f00 */
[----:B------:R-:W-:Y:S01]  /*1910*/  HFMA2.MMA R41, -RZ, RZ, 0, 0 ;  /* 0x00000000ff297435 */ /* 0x000fe200000001ff */
[----:B------:R-:W-:Y:S10]  /*1920*/  @!P1 BRA `(.L_x_3) ;  /* 0x0000001400709947 */ /* 0x000ff40003800000 */
        /* <DEDUP_REMOVED lines=339> */
[----:B------:R-:W-:Y:S02]  /*2e60*/  IMAD R41, R38, UR9, R41 ;  /* 0x0000000926297c24 */ /* 0x000fe4000f8e0229 */
[----:B0-----:R-:W-:Y:S02]  /*2e70*/  @P2 IMAD.HI.U32 R26, R27, R22, R26 ;  /* 0x000000161b1a2227 */ /* 0x001fe400078e001a */
[----:B------:R-:W0:Y:S03]  /*2e80*/  @P2 LDC R22, c[0x0][0x498] ;  /* 0x00012600ff162b82 */ /* 0x000e260000000800 */
[----:B------:R-:W-:-:S04]  /*2e90*/  @P2 SHF.R.U32.HI R23, RZ, R23, R26 ;  /* 0x00000017ff172219 */ /* 0x000fc8000001161a */
[----:B------:R-:W-:-:S05]  /*2ea0*/  @P2 IADD3 R26, -R23, RZ, RZ ;  /* 0x000000ff171a2210 */ /* 0x000fca0007ffe1ff */
[----:B-1----:R-:W-:-:S04]  /*2eb0*/  @P2 IMAD R45, R45, R26, R27 ;  /* 0x0000001a2d2d2224 */ /* 0x002fc800078e021b */
[C---:B--2---:R-:W-:Y:S02]  /*2ec0*/  @P2 IMAD R43, R45.reuse, R24, R43 ;  /* 0x000000182d2b2224 */ /* 0x044fe400078e022b */
[C---:B------:R-:W-:Y:S02]  /*2ed0*/  @P2 IMAD R28, R45.reuse, R25, R28 ;  /* 0x000000192d1c2224 */ /* 0x040fe400078e021c */
[----:B0-----:R-:W-:-:S07]  /*2ee0*/  @P2 IMAD R41, R45, R22, R41 ;  /* 0x000000162d292224 */ /* 0x001fce00078e0229 */
.L_x_3:
[----:B------:R-:W-:-:S04]  /*2ef0*/  IMAD.WIDE.U32 R38, R43, 0x2, R36 ;  /* 0x000000022b267825 */ /* 0x000fc800078e0024 */
[----:B------:R-:W-:Y:S01]  /*2f00*/  IMAD.WIDE.U32 R24, R28, 0x2, R34 ;  /* 0x000000021c187825 */ /* 0x000fe200078e0022 */
[----:B------:R0:W5:Y:S03]  /*2f10*/  LDG.E.U16 R27, desc[UR4][R38.64] ;  /* 0x00000004261b7981 */ /* 0x000166000c1e1500 */
[----:B------:R-:W-:Y:S01]  /*2f20*/  IMAD.WIDE.U32 R22, R41, 0x2, R32 ;  /* 0x0000000229167825 */ /* 0x000fe200078e0020 */
[----:B------:R0:W5:Y:S04]  /*2f30*/  LDG.E.U16 R26, desc[UR4][R24.64] ;  /* 0x00000004181a7981 */ /* 0x000168000c1e1500 */
[----:B------:R0:W5:Y:S01]  /*2f40*/  LDG.E.U16 R28, desc[UR4][R22.64] ;  /* 0x00000004161c7981 */ /* 0x000162000c1e1500 */
[----:B------:R-:W1:Y:S02]  /*2f50*/  S2R R45, SR_TID.X ;  /* 0x00000000002d7919 */ /* 0x000e640000002100 */
[----:B-1----:R-:W-:-:S04]  /*2f60*/  IADD3 R45, R45, 0x100, RZ ;  /* 0x000001002d2d7810 */ /* 0x002fc80007ffe0ff */
        /* <DEDUP_REMOVED lines=354> */
.L_x_4:
[----:B------:R-:W-:-:S04]  /*4590*/  IMAD.WIDE.U32 R38, R43, 0x2, R36 ;  /* 0x000000022b267825 */ /* 0x000fc800078e0024 */
[----:B------:R-:W-:Y:S02]  /*45a0*/  IMAD.WIDE.U32 R24, R12, 0x2, R34 ;  /* 0x000000020c187825 */ /* 0x000fe400078e0022 */
[----:B------:R0:W5:Y:S02]  /*45b0*/  LDG.E.U16 R12, desc[UR4][R38.64] ;  /* 0x00000004260c7981 */ /* 0x000164000c1e1500 */
[----:B------:R-:W-:Y:S02]  /*45c0*/  IMAD.WIDE.U32 R22, R41, 0x2, R32 ;  /* 0x0000000229167825 */ /* 0x000fe400078e0020 */
[----:B------:R0:W5:Y:S04]  /*45d0*/  LDG.E.U16 R11, desc[UR4][R24.64] ;  /* 0x00000004180b7981 */ /* 0x000168000c1e1500 */
[----:B------:R0:W5:Y:S01]  /*45e0*/  LDG.E.U16 R10, desc[UR4][R22.64] ;  /* 0x00000004160a7981 */ /* 0x000162000c1e1500 */
[----:B------:R-:W1:Y:S02]  /*45f0*/  S2R R43, SR_TID.X ;  /* 0x00000000002b7919 */ /* 0x000e640000002100 */
[----:B-1----:R-:W-:-:S04]  /*4600*/  IADD3 R43, R43, 0x180, RZ ;  /* 0x000001802b2b7810 */ /* 0x002fc80007ffe0ff */
[----:B------:R-:W-:-:S13]  /*4610*/  ISETP.GE.AND P2, PT, R43, R2, PT ;  /* 0x000000022b00720c */ /* 0x000fda0003f46270 */
[----:B0-----:R-:W-:Y:S05]  /*4620*/  @P2 BRA `(.L_x_1) ;  /* 0x0000007000282947 */ /* 0x001fea0003800000 */
[----:B------:R-:W-:Y:S01]  /*4630*/  HFMA2.MMA R13, -RZ, RZ, 0, 0 ;  /* 0x00000000ff0d7435 */ /* 0x000fe200000001ff */
[----:B------:R-:W-:Y:S01]  /*4640*/  CS2R R40, SRZ ;  /* 0x0000000000287805 */ /* 0x000fe2000001ff00 */
[----:B------:R-:W-:Y:S09]  /*4650*/  @!P1 BRA `(.L_x_5) ;  /* 0x0000001400709947 */ /* 0x000ff20003800000 */
        /* <DEDUP_REMOVED lines=348> */
.L_x_5:
        /* <DEDUP_REMOVED lines=362> */
.L_x_6:
        /* <DEDUP_REMOVED lines=361> */
.L_x_7:
        /* <DEDUP_REMOVED lines=361> */
.L_x_8:
        /* <DEDUP_REMOVED lines=11> */
[----:B------:R-:W-:Y:S02]  /*a090*/  LEA R7, R0, R39, 0xa ;  /* 0x0000002700077211 */ /* 0x000fe400078e50ff */
[----:B------:R-:W-:Y:S01]  /*a0a0*/  CS2R R38, SRZ ;  /* 0x0000000000267805 */ /* 0x000fe2000001ff00 */
[----:B------:R-:W-:Y:S07]  /*a0b0*/  @!P1 BRA `(.L_x_9) ;  /* 0x00000014006c9947 */ /* 0x000fee0003800000 */
        /* <DEDUP_REMOVED lines=330> */
[----:B------:R-:W-:-:S03]  /*b560*/  @P1 MOV R24, RZ ;  /* 0x000000ff00181202 */ /* 0x000fc60000000f00 */
[----:B------:R-:W1:Y:S08]  /*b570*/  @P1 LDC R43, c[0x0][0x364] ;  /* 0x0000d900ff2b1b82 */ /* 0x000e700000000800 */
[----:B------:R-:W2:Y:S01]  /*b580*/  @P1 LDC.64 R8, c[0x0][0x490] ;  /* 0x00012400ff081b82 */ /* 0x000ea20000000a00 */
[----:B0-----:R-:W-:-:S07]  /*b590*/  @P1 IMAD.HI.U32 R22, R25, R6, R24 ;  /* 0x0000000619161227 */ /* 0x001fce00078e0018 */
[----:B------:R-:W0:Y:S01]  /*b5a0*/  @P1 LDC R6, c[0x0][0x498] ;  /* 0x00012600ff061b82 */ /* 0x000e220000000800 */
[----:B------:R-:W-:Y:S02]  /*b5b0*/  @P1 SHF.R.U32.HI R7, RZ, R7, R22 ;  /* 0x00000007ff071219 */ /* 0x000fe40000011616 */
[----:B------:R-:W-:Y:S02]  /*b5c0*/  IADD3 R22, -R25, RZ, RZ ;  /* 0x000000ff19167210 */ /* 0x000fe40007ffe1ff */
[----:B------:R-:W-:-:S03]  /*b5d0*/  @P1 IADD3 R24, -R7, RZ, RZ ;  /* 0x000000ff07181210 */ /* 0x000fc60007ffe1ff */
[----:B------:R-:W-:Y:S01]  /*b5e0*/  IMAD R22, R22, UR8, R23 ;  /* 0x0000000816167c24 */ /* 0x000fe2000f8e0217 */
[----:B------:R-:W-:Y:S01]  /*b5f0*/  ULDC.64 UR8, c[0x0][0x488] ;  /* 0x0001220000087ab9 */ /* 0x000fe20000000a00 */
[----:B-1----:R-:W-:Y:S02]  /*b600*/  @P1 IMAD R43, R43, R24, R25 ;  /* 0x000000182b2b1224 */ /* 0x002fe400078e0219 */
[C---:B------:R-:W-:Y:S02]  /*b610*/  IMAD R41, R22.reuse, UR6, R41 ;  /* 0x0000000616297c24 */ /* 0x040fe4000f8e0229 */
[C---:B------:R-:W-:Y:S02]  /*b620*/  IMAD R38, R22.reuse, UR8, R38 ;  /* 0x0000000816267c24 */ /* 0x040fe4000f8e0226 */
[----:B------:R-:W-:Y:S02]  /*b630*/  IMAD R39, R22, UR9, R39 ;  /* 0x0000000916277c24 */ /* 0x000fe4000f8e0227 */
[----:B--2---:R-:W-:-:S02]  /*b640*/  @P1 IMAD R41, R43, R8, R41 ;  /* 0x000000082b291224 */ /* 0x004fc400078e0229 */
[C---:B------:R-:W-:Y:S02]  /*b650*/  @P1 IMAD R38, R43.reuse, R9, R38 ;  /* 0x000000092b261224 */ /* 0x040fe400078e0226 */
[----:B0-----:R-:W-:-:S07]  /*b660*/  @P1 IMAD R39, R43, R6, R39 ;  /* 0x000000062b271224 */ /* 0x001fce00078e0227 */
.L_x_9:
[----:B------:R-:W-:-:S04]  /*b670*/  IMAD.WIDE.U32 R8, R41, 0x2, R36 ;  /* 0x0000000229087825 */ /* 0x000fc800078e0024 */
[----:B------:R-:W-:Y:S02]  /*b680*/  IMAD.WIDE.U32 R34, R38, 0x2, R34 ;  /* 0x0000000226227825 */ /* 0x000fe400078e0022 */
[----:B------:R0:W5:Y:S02]  /*b690*/  LDG.E.U16 R8, desc[UR4][R8.64] ;  /* 0x0000000408087981 */ /* 0x000164000c1e1500 */
[----:B------:R-:W-:Y:S02]  /*b6a0*/  IMAD.WIDE.U32 R32, R39, 0x2, R32 ;  /* 0x0000000227207825 */ /* 0x000fe400078e0020 */
[----:B------:R0:W5:Y:S04]  /*b6b0*/  LDG.E.U16 R7, desc[UR4][R34.64] ;  /* 0x0000000422077981 */ /* 0x000168000c1e1500 */
[----:B------:R0:W5:Y:S02]  /*b6c0*/  LDG.E.U16 R6, desc[UR4][R32.64] ;  /* 0x0000000420067981 */ /* 0x000164000c1e1500 */
.L_x_1:
[----:B------:R-:W-:Y:S05]  /*b6d0*/  BSYNC B0 ;  /* 0x0000000000007941 */ /* 0x000fea0003800000 */
.L_x_0:
[----:B------:R-:W0:Y:S01]  /*b6e0*/  S2R R24, SR_TID.X ;  /* 0x0000000000187919 */ /* 0x000e220000002100 */
[----:B------:R-:W-:Y:S01]  /*b6f0*/  BSSY B0, `(.L_x_10) ;  /* 0x000001a000007945 */ /* 0x000fe20003800000 */
[----:B------:R-:W-:Y:S02]  /*b700*/  PRMT R22, RZ, 0x7610, R22 ;  /* 0x00007610ff167816 */ /* 0x000fe40000000016 */
[C---:B0-----:R-:W-:Y:S02]  /*b710*/  IADD3 R9, R24.reuse, 0x80, RZ ;  /* 0x0000008018097810 */ /* 0x041fe40007ffe0ff */
[C---:B------:R-:W-:Y:S02]  /*b720*/  IADD3 R35, R24.reuse, 0x100, RZ ;  /* 0x0000010018237810 */ /* 0x040fe40007ffe0ff */
[----:B------:R-:W-:Y:S02]  /*b730*/  IADD3 R33, R24, 0x180, RZ ;  /* 0x0000018018217810 */ /* 0x000fe40007ffe0ff */
[----:B------:R-:W-:-:S02]  /*b740*/  ISETP.GE.AND P6, PT, R9, R2, PT ;  /* 0x000000020900720c */ /* 0x000fc40003fc6270 */
[C---:B------:R-:W-:Y:S02]  /*b750*/  IADD3 R25, R24.reuse, 0x200, RZ ;  /* 0x0000020018197810 */ /* 0x040fe40007ffe0ff */
[----:B------:R-:W-:Y:S02]  /*b760*/  IADD3 R23, R24, 0x280, RZ ;  /* 0x0000028018177810 */ /* 0x000fe40007ffe0ff */
[-C--:B------:R-:W-:Y:S02]  /*b770*/  ISETP.GE.AND P5, PT, R35, R2.reuse, PT ;  /* 0x000000022300720c */ /* 0x080fe40003fa6270 */
[----:B------:R-:W-:Y:S02]  /*b780*/  P2R R32, PR, RZ, 0x40 ;  /* 0x00000040ff207803 */ /* 0x000fe40000000000 */
[-C--:B------:R-:W-:Y:S02]  /*b790*/  ISETP.GE.AND P1, PT, R33, R2.reuse, PT ;  /* 0x000000022100720c */ /* 0x080fe40003f26270 */
[----:B------:R-:W-:-:S02]  /*b7a0*/  ISETP.GE.AND P2, PT, R25, R2, PT ;  /* 0x000000021900720c */ /* 0x000fc40003f46270 */
[----:B------:R-:W-:Y:S02]  /*b7b0*/  ISETP.GE.AND P3, PT, R23, R2, PT ;  /* 0x000000021700720c */ /* 0x000fe40003f66270 */
[----:B------:R-:W-:Y:S02]  /*b7c0*/  P2R R34, PR, RZ, 0x20 ;  /* 0x00000020ff227803 */ /* 0x000fe40000000000 */
[----:B------:R-:W-:Y:S01]  /*b7d0*/  PRMT R9, RZ, 0x7610, R9 ;  /* 0x00007610ff097816 */ /* 0x000fe20000000009 */
[----:B------:R-:W-:Y:S08]  /*b7e0*/  @P0 BRA `(.L_x_11) ;  /* 0x0000000000280947 */ /* 0x000ff00003800000 */
[----:B-----5:R-:W-:-:S05]  /*b7f0*/  HADD2.F32 R29, -RZ, R29.H0_H0 ;  /* 0x2000001dff1d7230 */ /* 0x020fca0000004100 */
[----:B------:R-:W-:-:S13]  /*b800*/  FSETP.GT.FTZ.AND P4, PT, R29, RZ, PT ;  /* 0x000000ff1d00720b */ /* 0x000fda0003f94000 */
[----:B------:R-:W-:Y:S02]  /*b810*/  @!P4 HADD2.F32 R9, -RZ, R31.H0_H0 ;  /* 0x2000001fff09c230 */ /* 0x000fe40000004100 */
[----:B------:R-:W-:-:S03]  /*b820*/  @!P4 HADD2.F32 R30, -RZ, R30.H0_H0 ;  /* 0x2000001eff1ec230 */ /* 0x000fc60000004100 */
[-C--:B------:R-:W-:Y:S02]  /*b830*/  @!P4 FMUL.FTZ R29, R29, R9.reuse ;  /* 0x000000091d1dc220 */ /* 0x080fe40000410000 */
[----:B------:R-:W-:-:S03]  /*b840*/  @!P4 FMUL.FTZ R22, R30, R9 ;  /* 0x000000091e16c220 */ /* 0x000fc60000410000 */
[----:B------:R-:W-:Y:S02]  /*b850*/  @!P4 F2FP.F16.F32.PACK_AB R9, RZ, R29 ;  /* 0x0000001dff09c23e */ /* 0x000fe400000000ff */
[----:B------:R-:W-:Y:S02]  /*b860*/  @!P4 F2FP.F16.F32.PACK_AB R22, RZ, R22 ;  /* 0x00000016ff16c23e */ /* 0x000fe400000000ff */
[----:B------:R-:W-:Y:S02]  /*b870*/  @P4 PRMT R9, RZ, 0x7610, R9 ;  /* 0x00007610ff094816 */ /* 0x000fe40000000009 */
[----:B------:R-:W-:-:S07]  /*b880*/  @P4 PRMT R22, R31, 0x7610, R22 ;  /* 0x000076101f164816 */ /* 0x000fce0000000016 */
.L_x_11:
[----:B------:R-:W-:Y:S05]  /*b890*/  BSYNC B0 ;  /* 0x0000000000007941 */ /* 0x000fea0003800000 */
.L_x_10:
[----:B------:R-:W-:Y:S01]  /*b8a0*/  BSSY B0, `(.L_x_12) ;  /* 0x000000f000007945 */ /* 0x000fe20003800000 */
[----:B-----5:R-:W-:Y:S02]  /*b8b0*/  PRMT R31, RZ, 0x7610, R31 ;  /* 0x00007610ff1f7816 */ /* 0x020fe4000000001f */
[----:B------:R-:W-:Y:S02]  /*b8c0*/  PRMT R30, RZ, 0x7610, R30 ;  /* 0x00007610ff1e7816 */ /* 0x000fe4000000001e */
[----:B------:R-:W-:Y:S01]  /*b8d0*/  PRMT R29, RZ, 0x7610, R29 ;  /* 0x00007610ff1d7816 */ /* 0x000fe2000000001d */
[----:B------:R-:W-:Y:S06]  /*b8e0*/  @P6 BRA `(.L_x_13) ;  /* 0x0000000000286947 */ /* 0x000fec0003800000 */
[----:B------:R-:W-:-:S05]  /*b8f0*/  HADD2.F32 R27, -RZ, R27.H0_H0 ;  /* 0x2000001bff1b7230 */ /* 0x000fca0000004100 */
        /* <DEDUP_REMOVED lines=9> */
.L_x_13:
[----:B------:R-:W-:Y:S05]  /*b990*/  BSYNC B0 ;  /* 0x0000000000007941 */ /* 0x000fea0003800000 */
.L_x_12:
[----:B------:R-:W-:Y:S01]  /*b9a0*/  BSSY B0, `(.L_x_14) ;  /* 0x000000d000007945 */ /* 0x000fe20003800000 */
[----:B------:R-:W-:-:S03]  /*b9b0*/  PRMT R26, RZ, 0x7610, R26 ;  /* 0x00007610ff1a7816 */ /* 0x000fc6000000001a */
[----:B------:R-:W-:Y:S05]  /*b9c0*/  @P5 BRA `(.L_x_15) ;  /* 0x0000000000285947 */ /* 0x000fea0003800000 */
        /* <DEDUP_REMOVED lines=10> */
.L_x_15:
[----:B------:R-:W-:Y:S05]  /*ba70*/  BSYNC B0 ;  /* 0x0000000000007941 */ /* 0x000fea0003800000 */
.L_x_14:
[----:B------:R-:W-:Y:S01]  /*ba80*/  BSSY B0, `(.L_x_16) ;  /* 0x000000f000007945 */ /* 0x000fe20003800000 */
[----:B------:R-:W-:Y:S02]  /*ba90*/  PRMT R12, RZ, 0x7610, R12 ;  /* 0x00007610ff0c7816 */ /* 0x000fe4000000000c */
        /* <DEDUP_REMOVED lines=13> */
.L_x_17:
[----:B------:R-:W-:Y:S05]  /*bb70*/  BSYNC B0 ;  /* 0x0000000000007941 */ /* 0x000fea0003800000 */
.L_x_16:
[----:B------:R-:W-:Y:S01]  /*bb80*/  BSSY B0, `(.L_x_18) ;  /* 0x000000e000007945 */ /* 0x000fe20003800000 */
        /* <DEDUP_REMOVED lines=13> */
.L_x_19:
[----:B------:R-:W-:Y:S05]  /*bc60*/  BSYNC B0 ;  /* 0x0000000000007941 */ /* 0x000fea0003800000 */
.L_x_18:
[----:B------:R-:W-:Y:S01]  /*bc70*/  BSSY B0, `(.L_x_20) ;  /* 0x000000f000007945 */ /* 0x000fe20003800000 */
[----:B------:R-:W-:Y:S02]  /*bc80*/  PRMT R16, RZ, 0x7610, R16 ;  /* 0x00007610ff107816 */ /* 0x000fe40000000010 */
[----:B------:R-:W-:Y:S02]  /*bc90*/  IADD3 R17, R24, 0x300, RZ ;  /* 0x0000030018117810 */ /* 0x000fe40007ffe0ff */
        /* <DEDUP_REMOVED lines=12> */
.L_x_21:
[----:B------:R-:W-:Y:S05]  /*bd60*/  BSYNC B0 ;  /* 0x0000000000007941 */ /* 0x000fea0003800000 */
.L_x_20:
[----:B------:R-:W-:Y:S01]  /*bd70*/  ISETP.GE.AND P4, PT, R17, R2, PT ;  /* 0x000000021100720c */ /* 0x000fe20003f86270 */
[----:B------:R-:W-:Y:S01]  /*bd80*/  BSSY B0, `(.L_x_22) ;  /* 0x000000f000007945 */ /* 0x000fe20003800000 */
[----:B------:R-:W-:Y:S02]  /*bd90*/  PRMT R18, RZ, 0x7610, R18 ;  /* 0x00007610ff127816 */ /* 0x000fe40000000012 */
[----:B------:R-:W-:Y:S02]  /*bda0*/  IADD3 R21, R24, 0x380, RZ ;  /* 0x0000038018157810 */ /* 0x000fe40007ffe0ff */
[----:B------:R-:W-:-:S07]  /*bdb0*/  PRMT R19, RZ, 0x7610, R19 ;  /* 0x00007610ff137816 */ /* 0x000fce0000000013 */
[----:B------:R-:W-:Y:S05]  /*bdc0*/  @P4 BRA `(.L_x_23) ;  /* 0x0000000000284947 */ /* 0x000fea0003800000 */
[----:B------:R-:W-:-:S05]  /*bdd0*/  HADD2.F32 R5, -RZ, R5.H0_H0 ;  /* 0x20000005ff057230 */ /* 0x000fca0000004100 */
[----:B------:R-:W-:-:S13]  /*bde0*/  FSETP.GT.FTZ.AND P5, PT, R5, RZ, PT ;  /* 0x000000ff0500720b */ /* 0x000fda0003fb4000 */
[----:B------:R-:W-:Y:S02]  /*bdf0*/  @!P5 HADD2.F32 R4, -RZ, R4.H0_H0 ;  /* 0x20000004ff04d230 */ /* 0x000fe40000004100 */
[----:B------:R-:W-:-:S05]  /*be00*/  @!P5 HADD2.F32 R14, -RZ, R3.H0_H0 ;  /* 0x20000003ff0ed230 */ /* 0x000fca0000004100 */
[-C--:B------:R-:W-:Y:S01]  /*be10*/  @!P5 FMUL.FTZ R4, R4, R14.reuse ;  /* 0x0000000e0404d220 */ /* 0x080fe20000410000 */
[----:B------:R-:W-:-:S04]  /*be20*/  @!P5 FMUL.FTZ R19, R5, R14 ;  /* 0x0000000e0513d220 */ /* 0x000fc80000410000 */
[----:B------:R-:W-:Y:S02]  /*be30*/  @!P5 F2FP.F16.F32.PACK_AB R14, RZ, R4 ;  /* 0x00000004ff0ed23e */ /* 0x000fe400000000ff */
[----:B------:R-:W-:Y:S02]  /*be40*/  @!P5 F2FP.F16.F32.PACK_AB R19, RZ, R19 ;  /* 0x00000013ff13d23e */ /* 0x000fe400000000ff */
[----:B------:R-:W-:Y:S02]  /*be50*/  @P5 PRMT R14, R3, 0x7610, R14 ;  /* 0x00007610030e5816 */ /* 0x000fe4000000000e */
[----:B------:R-:W-:-:S07]  /*be60*/  @P5 PRMT R19, RZ, 0x7610, R19 ;  /* 0x00007610ff135816 */ /* 0x000fce0000000013 */
.L_x_23:
[----:B------:R-:W-:Y:S05]  /*be70*/  BSYNC B0 ;  /* 0x0000000000007941 */ /* 0x000fea0003800000 */
.L_x_22:
[----:B------:R-:W-:Y:S01]  /*be80*/  ISETP.GE.AND P5, PT, R21, R2, PT ;  /* 0x000000021500720c */ /* 0x000fe20003fa6270 */
[----:B------:R-:W-:Y:S01]  /*be90*/  BSSY B0, `(.L_x_24) ;  /* 0x000000d000007945 */ /* 0x000fe20003800000 */
[----:B------:R-:W-:-:S11]  /*bea0*/  PRMT R20, RZ, 0x7610, R20 ;  /* 0x00007610ff147816 */ /* 0x000fd60000000014 */
        /* <DEDUP_REMOVED lines=11> */
.L_x_25:
[----:B------:R-:W-:Y:S05]  /*bf60*/  BSYNC B0 ;  /* 0x0000000000007941 */ /* 0x000fea0003800000 */
.L_x_24:
[----:B------:R-:W-:Y:S05]  /*bf70*/  @P0 EXIT ;  /* 0x000000000000094d */ /* 0x000fea0003800000 */
[----:B------:R-:W0:Y:S01]  /*bf80*/  LDC R8, c[0x0][0x49c] ;  /* 0x00012700ff087b82 */ /* 0x000e220000000800 */
[----:B------:R-:W-:Y:S02]  /*bf90*/  CS2R R6, SRZ ;  /* 0x0000000000067805 */ /* 0x000fe4000001ff00 */
[----:B0-----:R-:W-:-:S13]  /*bfa0*/  ISETP.NE.AND P6, PT, R8, RZ, PT ;  /* 0x000000ff0800720c */ /* 0x001fda0003fc5270 */
[----:B------:R-:W-:Y:S05]  /*bfb0*/  @!P6 BRA `(.L_x_26) ;  /* 0x000000140014e947 */ /* 0x000fea0003800000 */
[----:B------:R-:W0:Y:S01]  /*bfc0*/  S2R R5, SR_TID.X ;  /* 0x0000000000057919 */ /* 0x000e220000002100 */
[----:B------:R-:W-:Y:S01]  /*bfd0*/  HFMA2.MMA R4, -RZ, RZ, 0, 0 ;  /* 0x00000000ff047435 */ /* 0x000fe200000001ff */
[----:B------:R-:W-:Y:S01]  /*bfe0*/  ULDC.64 UR8, c[0x0][0x4a0] ;  /* 0x0001280000087ab9 */ /* 0x000fe20000000a00 */
[----:B------:R-:W-:Y:S01]  /*bff0*/  ULDC UR6, c[0x0][0x4a8] ;  /* 0x00012a0000067ab9 */ /* 0x000fe20000000800 */
[----:B------:R-:W-:Y:S01]  /*c000*/  ISETP.NE.AND P0, PT, R8, 0x1, PT ;  /* 0x000000010800780c */ /* 0x000fe20003f05270 */
[----:B------:R-:W-:Y:S01]  /*c010*/  ULDC UR7, c[0x0][0x5d0] ;  /* 0x0001740000077ab9 */ /* 0x000fe20000000800 */
[----:B0-----:R-:W-:-:S05]  /*c020*/  LEA R5, R0, R5, 0xa ;  /* 0x0000000500057211 */ /* 0x001fca00078e50ff */
[----:B------:R-:W-:-:S05]  /*c030*/  IMAD.HI.U32 R2, R5, UR9, R4 ;  /* 0x0000000905027c27 */ /* 0x000fca000f8e0004 */
[----:B------:R-:W-:Y:S01]  /*c040*/  SHF.R.U32.HI R3, RZ, UR6, R2 ;  /* 0x00000006ff037c19 */ /* 0x000fe20008011602 */
[----:B------:R-:W-:-:S03]  /*c050*/  ULDC UR6, c[0x0][0x5cc] ;  /* 0x0001730000067ab9 */ /* 0x000fc60000000800 */
[----:B------:R-:W-:-:S05]  /*c060*/  IADD3 R4, -R3, RZ, RZ ;  /* 0x000000ff03047210 */ /* 0x000fca0007ffe1ff */
[----:B------:R-:W-:-:S04]  /*c070*/  IMAD R4, R4, UR8, R5 ;  /* 0x0000000804047c24 */ /* 0x000fc8000f8e0205 */
[C---:B------:R-:W-:Y:S02]  /*c080*/  IMAD R7, R4.reuse, UR6, RZ ;  /* 0x0000000604077c24 */ /* 0x040fe4000f8e02ff */
[----:B------:R-:W-:Y:S01]  /*c090*/  IMAD R6, R4, UR7, RZ ;  /* 0x0000000704067c24 */ /* 0x000fe2000f8e02ff */
[----:B------:R-:W-:Y:S06]  /*c0a0*/  @!P0 BRA `(.L_x_26) ;  /* 0x0000001000d88947 */ /* 0x000fec0003800000 */
[----:B------:R-:W-:Y:S01]  /*c0b0*/  MOV R2, RZ ;  /* 0x000000ff00027202 */ /* 0x000fe20000000f00 */
[----:B------:R-:W-:Y:S01]  /*c0c0*/  ULDC.64 UR6, c[0x0][0x4b0] ;  /* 0x00012c0000067ab9 */ /* 0x000fe20000000a00 */
[----:B------:R-:W-:-:S03]  /*c0d0*/  ISETP.NE.AND P0, PT, R8, 0x2, PT ;  /* 0x000000020800780c */ /* 0x000fc60003f05270 */
[----:B------:R-:W-:Y:S01]  /*c0e0*/  IMAD.HI.U32 R4, R3, UR6, R2 ;  /* 0x0000000603047c27 */ /* 0x000fe2000f8e0002 */
[----:B------:R-:W-:-:S04]  /*c0f0*/  ULDC UR6, c[0x0][0x4ac] ;  /* 0x00012b0000067ab9 */ /* 0x000fc80000000800 */
[----:B------:R-:W-:Y:S01]  /*c100*/  SHF.R.U32.HI R5, RZ, UR7, R4 ;  /* 0x00000007ff057c19 */ /* 0x000fe20008011604 */
[----:B------:R-:W-:-:S03]  /*c110*/  ULDC UR7, c[0x0][0x5d8] ;  /* 0x0001760000077ab9 */ /* 0x000fc60000000800 */
[----:B------:R-:W-:-:S05]  /*c120*/  IADD3 R2, -R5, RZ, RZ ;  /* 0x000000ff05027210 */ /* 0x000fca0007ffe1ff */
[----:B------:R-:W-:Y:S01]  /*c130*/  IMAD R2, R2, UR6, R3 ;  /* 0x0000000602027c24 */ /* 0x000fe2000f8e0203 */
[----:B------:R-:W-:-:S03]  /*c140*/  ULDC UR6, c[0x0][0x5d4] ;  /* 0x0001750000067ab9 */ /* 0x000fc60000000800 */
[C---:B------:R-:W-:Y:S02]  /*c150*/  IMAD R7, R2.reuse, UR6, R7 ;  /* 0x0000000602077c24 */ /* 0x040fe4000f8e0207 */
[----:B------:R-:W-:Y:S01]  /*c160*/  IMAD R6, R2, UR7, R6 ;  /* 0x0000000702067c24 */ /* 0x000fe2000f8e0206 */
[----:B------:R-:W-:Y:S06]  /*c170*/  @!P0 BRA `(.L_x_26) ;  /* 0x0000001000a48947 */ /* 0x000fec0003800000 */
[----:B------:R-:W-:Y:S01]  /*c180*/  MOV R4, RZ ;  /* 0x000000ff00047202 */ /* 0x000fe20000000f00 */
[----:B------:R-:W-:Y:S01]  /*c190*/  ULDC.64 UR8, c[0x0][0x4b8] ;  /* 0x00012e0000087ab9 */ /* 0x000fe20000000a00 */
[----:B------:R-:W-:Y:S01]  /*c1a0*/  ULDC UR6, c[0x0][0x4c0] ;  /* 0x0001300000067ab9 */ /* 0x000fe20000000800 */
[----:B------:R-:W-:Y:S01]  /*c1b0*/  ISETP.NE.AND P0, PT, R8, 0x3, PT ;  /* 0x000000030800780c */ /* 0x000fe20003f05270 */
[----:B------:R-:W-:Y:S01]  /*c1c0*/  ULDC UR7, c[0x0][0x5e0] ;  /* 0x0001780000077ab9 */ /* 0x000fe20000000800 */
[----:B------:R-:W-:-:S05]  /*c1d0*/  IMAD.HI.U32 R2, R5, UR9, R4 ;  /* 0x0000000905027c27 */ /* 0x000fca000f8e0004 */
[----:B------:R-:W-:Y:S01]  /*c1e0*/  SHF.R.U32.HI R3, RZ, UR6, R2 ;  /* 0x00000006ff037c19 */ /* 0x000fe20008011602 */
[----:B------:R-:W-:-:S03]  /*c1f0*/  ULDC UR6, c[0x0][0x5dc] ;  /* 0x0001770000067ab9 */ /* 0x000fc60000000800 */
[----:B------:R-:W-:-:S05]  /*c200*/  IADD3 R4, -R3, RZ, RZ ;  /* 0x000000ff03047210 */ /* 0x000fca0007ffe1ff */
[----:B------:R-:W-:-:S04]  /*c210*/  IMAD R4, R4, UR8, R5 ;  /* 0x0000000804047c24 */ /* 0x000fc8000f8e0205 */
[C---:B------:R-:W-:Y:S02]  /*c220*/  IMAD R7, R4.reuse, UR6, R7 ;  /* 0x0000000604077c24 */ /* 0x040fe4000f8e0207 */
[----:B------:R-:W-:Y:S01]  /*c230*/  IMAD R6, R4, UR7, R6 ;  /* 0x0000000704067c24 */ /* 0x000fe2000f8e0206 */
[----:B------:R-:W-:Y:S06]  /*c240*/  @!P0 BRA `(.L_x_26) ;  /* 0x0000001000708947 */ /* 0x000fec0003800000 */
[----:B------:R-:W-:Y:S01]  /*c250*/  HFMA2.MMA R2, -RZ, RZ, 0, 0 ;  /* 0x00000000ff027435 */ /* 0x000fe200000001ff */
[----:B------:R-:W-:Y:S01]  /*c260*/  ULDC.64 UR6, c[0x0][0x4c8] ;  /* 0x0001320000067ab9 */ /* 0x000fe20000000a00 */
[----:B------:R-:W-:-:S08]  /*c270*/  ISETP.NE.AND P0, PT, R8, 0x4, PT ;  /* 0x000000040800780c */ /* 0x000fd00003f05270 */
        /* <DEDUP_REMOVED lines=36> */
[----:B------:R-:W-:Y:S01]  /*c4c0*/  HFMA2.MMA R4, -RZ, RZ, 0, 0 ;  /* 0x00000000ff047435 */ /* 0x000fe200000001ff */
[----:B------:R-:W-:Y:S01]  /*c4d0*/  ULDC.64 UR8, c[0x0][0x4e8] ;  /* 0x00013a0000087ab9 */ /* 0x000fe20000000a00 */
[----:B------:R-:W-:Y:S01]  /*c4e0*/  ULDC UR6, c[0x0][0x4f0] ;  /* 0x00013c0000067ab9 */ /* 0x000fe20000000800 */
[----:B------:R-:W-:Y:S01]  /*c4f0*/  ISETP.NE.AND P0, PT, R8, 0x7, PT ;  /* 0x000000070800780c */ /* 0x000fe20003f05270 */
[----:B------:R-:W-:-:S06]  /*c500*/  ULDC UR7, c[0x0][0x600] ;  /* 0x0001800000077ab9 */ /* 0x000fcc0000000800 */
        /* <DEDUP_REMOVED lines=232> */
[----:B------:R-:W-:-:S07]  /*d390*/  ULDC UR7, c[0x0][0x690] ;  /* 0x0001a40000077ab9 */ /* 0x000fce0000000800 */
[----:B------:R-:W-:-:S05]  /*d3a0*/  IMAD.HI.U32 R2, R5, UR9, R4 ;  /* 0x0000000905027c27 */ /* 0x000fca000f8e0004 */
[----:B------:R-:W-:Y:S01]  /*d3b0*/  SHF.R.U32.HI R2, RZ, UR6, R2 ;  /* 0x00000006ff027c19 */ /* 0x000fe20008011602 */
[----:B------:R-:W-:-:S03]  /*d3c0*/  ULDC UR6, c[0x0][0x68c] ;  /* 0x0001a30000067ab9 */ /* 0x000fc60000000800 */
[----:B------:R-:W-:-:S05]  /*d3d0*/  IADD3 R4, -R2, RZ, RZ ;  /* 0x000000ff02047210 */ /* 0x000fca0007ffe1ff */
[----:B------:R-:W-:-:S04]  /*d3e0*/  IMAD R4, R4, UR8, R5 ;  /* 0x0000000804047c24 */ /* 0x000fc8000f8e0205 */
[C---:B------:R-:W-:Y:S02]  /*d3f0*/  IMAD R7, R4.reuse, UR6, R7 ;  /* 0x0000000604077c24 */ /* 0x040fe4000f8e0207 */
[----:B------:R-:W-:-:S07]  /*d400*/  IMAD R6, R4, UR7, R6 ;  /* 0x0000000704067c24 */ /* 0x000fce000f8e0206 */
.L_x_26:
[----:B------:R-:W0:Y:S01]  /*d410*/  LDC.64 R4, c[0x0][0x218] ;  /* 0x00008600ff047b82 */ /* 0x000e220000000a00 */
[----:B------:R-:W-:-:S07]  /*d420*/  ISETP.NE.AND P0, PT, R32, RZ, PT ;  /* 0x000000ff2000720c */ /* 0x000fce0003f05270 */
[----:B------:R-:W1:Y:S01]  /*d430*/  LDC.64 R2, c[0x0][0x220] ;  /* 0x00008800ff027b82 */ /* 0x000e620000000a00 */
[----:B0-----:R-:W-:-:S05]  /*d440*/  IMAD.WIDE.U32 R36, R7, 0x2, R4 ;  /* 0x0000000207247825 */ /* 0x001fca00078e0004 */
[----:B------:R0:W-:Y:S01]  /*d450*/  STG.E.U16 desc[UR4][R36.64], R22 ;  /* 0x0000001624007986 */ /* 0x0001e2000c101504 */
[----:B-1----:R-:W-:-:S05]  /*d460*/  IMAD.WIDE.U32 R6, R6, 0x2, R2 ;  /* 0x0000000206067825 */ /* 0x002fca00078e0002 */
[----:B------:R0:W-:Y:S01]  /*d470*/  STG.E.U16 desc[UR4][R6.64], R9 ;  /* 0x0000000906007986 */ /* 0x0001e2000c101504 */
[----:B------:R-:W-:Y:S05]  /*d480*/  @P0 EXIT ;  /* 0x000000000000094d */ /* 0x000fea0003800000 */
[----:B0-----:R-:W-:Y:S01]  /*d490*/  HFMA2.MMA R9, -RZ, RZ, 0, 0 ;  /* 0x00000000ff097435 */ /* 0x001fe200000001ff */
[----:B------:R-:W-:Y:S01]  /*d4a0*/  MOV R27, RZ ;  /* 0x000000ff001b7202 */ /* 0x000fe20000000f00 */
[----:B------:R-:W-:Y:S09]  /*d4b0*/  @!P6 BRA `(.L_x_27) ;  /* 0x000000140018e947 */ /* 0x000ff20003800000 */
[----:B------:R-:W0:Y:S01]  /*d4c0*/  S2R R6, SR_TID.X ;  /* 0x0000000000067919 */ /* 0x000e220000002100 */
[----:B------:R-:W-:Y:S01]  /*d4d0*/  ULDC.64 UR8, c[0x0][0x4a0] ;  /* 0x0001280000087ab9 */ /* 0x000fe20000000a00 */
[----:B------:R-:W-:Y:S01]  /*d4e0*/  ULDC UR6, c[0x0][0x4a8] ;  /* 0x00012a0000067ab9 */ /* 0x000fe20000000800 */
[----:B------:R-:W-:Y:S01]  /*d4f0*/  ISETP.NE.AND P0, PT, R8, 0x1, PT ;  /* 0x000000010800780c */ /* 0x000fe20003f05270 */
[----:B------:R-:W-:Y:S01]  /*d500*/  ULDC UR7, c[0x0][0x5d0] ;  /* 0x0001740000077ab9 */ /* 0x000fe20000000800 */
[----:B0-----:R-:W-:Y:S02]  /*d510*/  IADD3 R7, R6, 0x80, RZ ;  /* 0x0000008006077810 */ /* 0x001fe40007ffe0ff */
[----:B------:R-:W-:Y:S02]  /*d520*/  MOV R6, RZ ;  /* 0x000000ff00067202 */ /* 0x000fe40000000f00 */
[----:B------:R-:W-:-:S05]  /*d530*/  LEA R7, R0, R7, 0xa ;  /* 0x0000000700077211 */ /* 0x000fca00078e50ff */
        /* <DEDUP_REMOVED lines=310> */
[----:B------:R-:W-:Y:S02]  /*e8a0*/  ULDC UR7, c[0x0][0x690] ;  /* 0x0001a40000077ab9 */ /* 0x000fe40000000800 */
[----:B------:R-:W-:-:S05]  /*e8b0*/  IMAD.HI.U32 R6, R7, UR9, R6 ;  /* 0x0000000907067c27 */ /* 0x000fca000f8e0006 */
[----:B------:R-:W-:Y:S01]  /*e8c0*/  SHF.R.U32.HI R6, RZ, UR6, R6 ;  /* 0x00000006ff067c19 */ /* 0x000fe20008011606 */
[----:B------:R-:W-:-:S03]  /*e8d0*/  ULDC UR6, c[0x0][0x68c] ;  /* 0x0001a30000067ab9 */ /* 0x000fc60000000800 */
[----:B------:R-:W-:-:S05]  /*e8e0*/  IADD3 R6, -R6, RZ, RZ ;  /* 0x000000ff06067210 */ /* 0x000fca0007ffe1ff */
[----:B------:R-:W-:-:S04]  /*e8f0*/  IMAD R6, R6, UR8, R7 ;  /* 0x0000000806067c24 */ /* 0x000fc8000f8e0207 */
[C---:B------:R-:W-:Y:S02]  /*e900*/  IMAD R27, R6.reuse, UR6, R27 ;  /* 0x00000006061b7c24 */ /* 0x040fe4000f8e021b */
[----:B------:R-:W-:-:S07]  /*e910*/  IMAD R9, R6, UR7, R9 ;  /* 0x0000000706097c24 */ /* 0x000fce000f8e0209 */
.L_x_27:
[----:B------:R-:W-:Y:S01]  /*e920*/  ISETP.NE.AND P0, PT, R34, RZ, PT ;  /* 0x000000ff2200720c */ /* 0x000fe20003f05270 */
[----:B------:R-:W-:Y:S01]  /*e930*/  IMAD.WIDE.U32 R6, R27, 0x2, R4 ;  /* 0x000000021b067825 */ /* 0x000fe200078e0004 */
[----:B------:R-:W-:-:S03]  /*e940*/  PRMT R22, R29, 0x7610, R22 ;  /* 0x000076101d167816 */ /* 0x000fc60000000016 */
[----:B------:R-:W-:Y:S01]  /*e950*/  IMAD.WIDE.U32 R28, R9, 0x2, R2 ;  /* 0x00000002091c7825 */ /* 0x000fe200078e0002 */
[----:B------:R0:W-:Y:S04]  /*e960*/  STG.E.U16 desc[UR4][R6.64], R30 ;  /* 0x0000001e06007986 */ /* 0x0001e8000c101504 */
[----:B------:R0:W-:Y:S03]  /*e970*/  STG.E.U16 desc[UR4][R28.64], R22 ;  /* 0x000000161c007986 */ /* 0x0001e6000c101504 */
[----:B------:R-:W-:Y:S05]  /*e980*/  @P0 EXIT ;  /* 0x000000000000094d */ /* 0x000fea0003800000 */
[----:B------:R-:W-:Y:S01]  /*e990*/  HFMA2.MMA R9, -RZ, RZ, 0, 0 ;  /* 0x00000000ff097435 */ /* 0x000fe200000001ff */
[----:B------:R-:W-:Y:S01]  /*e9a0*/  MOV R27, RZ ;  /* 0x000000ff001b7202 */ /* 0x000fe20000000f00 */
[----:B------:R-:W-:Y:S09]  /*e9b0*/  @!P6 BRA `(.L_x_28) ;  /* 0x000000140018e947 */ /* 0x000ff20003800000 */
[----:B0-----:R-:W0:Y:S01]  /*e9c0*/  S2R R6, SR_TID.X ;  /* 0x0000000000067919 */ /* 0x001e220000002100 */
        /* <DEDUP_REMOVED lines=325> */
.L_x_28:
[----:B0-----:R-:W-:Y:S01]  /*fe20*/  PRMT R22, R26, 0x7610, R22 ;  /* 0x000076101a167816 */ /* 0x001fe20000000016 */
[----:B------:R-:W-:-:S04]  /*fe30*/  IMAD.WIDE.U32 R6, R27, 0x2, R4 ;  /* 0x000000021b067825 */ /* 0x000fc800078e0004 */
[----:B------:R-:W-:Y:S01]  /*fe40*/  IMAD.WIDE.U32 R26, R9, 0x2, R2 ;  /* 0x00000002091a7825 */ /* 0x000fe200078e0002 */
[----:B------:R0:W-:Y:S04]  /*fe50*/  STG.E.U16 desc[UR4][R6.64], R31 ;  /* 0x0000001f06007986 */ /* 0x0001e8000c101504 */
[----:B------:R0:W-:Y:S01]  /*fe60*/  STG.E.U16 desc[UR4][R26.64], R22 ;  /* 0x000000161a007986 */ /* 0x0001e2000c101504 */
[----:B------:R-:W-:Y:S05]  /*fe70*/  @P1 EXIT ;  /* 0x000000000000194d */ /* 0x000fea0003800000 */
[----:B------:R-:W-:Y:S01]  /*fe80*/  HFMA2.MMA R9, -RZ, RZ, 0, 0 ;  /* 0x00000000ff097435 */ /* 0x000fe200000001ff */
[----:B------:R-:W-:Y:S01]  /*fe90*/  MOV R29, RZ ;  /* 0x000000ff001d7202 */ /* 0x000fe20000000f00 */
[----:B------:R-:W-:Y:S09]  /*fea0*/  @!P6 BRA `(.L_x_29) ;  /* 0x000000140010e947 */ /* 0x000ff20003800000 */
[----:B0-----:R-:W-:Y:S01]  /*feb0*/  LEA R27, R0, R33, 0xa ;  /* 0x00000021001b7211 */ /* 0x001fe200078e50ff */
[----:B------:R-:W-:Y:S01]  /*fec0*/  ULDC.64 UR8, c[0x0][0x4a0] ;  /* 0x0001280000087ab9 */ /* 0x000fe20000000a00 */
[----:B------:R-:W-:Y:S01]  /*fed0*/  MOV R26, RZ ;  /* 0x000000ff001a7202 */ /* 0x000fe20000000f00 */
[----:B------:R-:W-:Y:S01]  /*fee0*/  ULDC UR6, c[0x0][0x4a8] ;  /* 0x00012a0000067ab9 */ /* 0x000fe20000000800 */
[----:B------:R-:W-:Y:S01]  /*fef0*/  ISETP.NE.AND P0, PT, R8, 0x1, PT ;  /* 0x000000010800780c */ /* 0x000fe20003f05270 */
[----:B------:R-:W-:Y:S02]  /*ff00*/  ULDC UR7, c[0x0][0x5d0] ;  /* 0x0001740000077ab9 */ /* 0x000fe40000000800 */
        /* <DEDUP_REMOVED lines=318> */
.L_x_29:
[----:B0-----:R-:W-:Y:S01]  /*112f0*/  PRMT R22, R11, 0x7610, R22 ;  /* 0x000076100b167816 */ /* 0x001fe20000000016 */
[----:B------:R-:W-:Y:S01]  /*11300*/  IMAD.WIDE.U32 R6, R29, 0x2, R4 ;  /* 0x000000021d067825 */ /* 0x000fe200078e0004 */
[----:B------:R-:W-:-:S03]  /*11310*/  PRMT R24, R10, 0x7610, R24 ;  /* 0x000076100a187816 */ /* 0x000fc60000000018 */
[----:B------:R-:W-:Y:S01]  /*11320*/  IMAD.WIDE.U32 R10, R9, 0x2, R2 ;  /* 0x00000002090a7825 */ /* 0x000fe200078e0002 */
[----:B------:R0:W-:Y:S04]  /*11330*/  STG.E.U16 desc[UR4][R6.64], R22 ;  /* 0x0000001606007986 */ /* 0x0001e8000c101504 */
[----:B------:R0:W-:Y:S01]  /*11340*/  STG.E.U16 desc[UR4][R10.64], R24 ;  /* 0x000000180a007986 */ /* 0x0001e2000c101504 */
[----:B------:R-:W-:Y:S05]  /*11350*/  @P2 EXIT ;  /* 0x000000000000294d */ /* 0x000fea0003800000 */
[----:B0-----:R-:W-:Y:S01]  /*11360*/  HFMA2.MMA R7, -RZ, RZ, 0, 0 ;  /* 0x00000000ff077435 */ /* 0x001fe200000001ff */
[----:B------:R-:W-:Y:S01]  /*11370*/  MOV R9, RZ ;  /* 0x000000ff00097202 */ /* 0x000fe20000000f00 */
[----:B------:R-:W-:Y:S09]  /*11380*/  @!P6 BRA `(.L_x_30) ;  /* 0x000000140010e947 */ /* 0x000ff20003800000 */
[----:B------:R-:W-:Y:S01]  /*11390*/  LEA R7, R0, R25, 0xa ;  /* 0x0000001900077211 */ /* 0x000fe200078e50ff */
        /* <DEDUP_REMOVED lines=323> */
.L_x_30:
[----:B------:R-:W-:-:S04]  /*127d0*/  IMAD.WIDE.U32 R10, R9, 0x2, R4 ;  /* 0x00000002090a7825 */ /* 0x000fc800078e0004 */
        /* <DEDUP_REMOVED lines=331> */
.L_x_31:
        /* <DEDUP_REMOVED lines=332> */
.L_x_32:
        /* <DEDUP_REMOVED lines=332> */
.L_x_33:
[----:B------:R-:W-:-:S04]  /*16610*/  IMAD.WIDE.U32 R4, R9, 0x2, R4 ;  /* 0x0000000209047825 */ /* 0x000fc800078e0004 */
[----:B------:R-:W-:Y:S01]  /*16620*/  IMAD.WIDE.U32 R2, R7, 0x2, R2 ;  /* 0x0000000207027825 */ /* 0x000fe200078e0002 */
[----:B------:R-:W-:Y:S04]  /*16630*/  STG.E.U16 desc[UR4][R4.64], R18 ;  /* 0x0000001204007986 */ /* 0x000fe8000c101504 */
[----:B------:R-:W-:Y:S01]  /*16640*/  STG.E.U16 desc[UR4][R2.64], R20 ;  /* 0x0000001402007986 */ /* 0x000fe2000c101504 */
[----:B------:R-:W-:Y:S05]  /*16650*/  EXIT ;  /* 0x000000000000794d */ /* 0x000fea0003800000 */
.L_x_34:
[----:B------:R-:W-:-:S00]  /*16660*/  BRA `(.L_x_34) ;  /* 0xfffffffc00fc7947 */ /* 0x000fc0000383ffff */
[----:B------:R-:W-:-:S00]  /*16670*/  NOP ;  /* 0x0000000000007918 */ /* 0x000fc00000000000 */
        /* <DEDUP_REMOVED lines=8> */
.L_x_3501:


//--------------------- .text._ZN2at6native57_GLOBAL__N__416c288b_24_ActivationPreluKernel_cu_bc9ca66845unrolled_elementwise_kernel_for_multi_outputsILi2EZZZNS0_21prelu_backward_kernelERNS_14TensorIteratorEENKUlvE_clEvENKUlvE2_clEvEUlN3c104HalfES8_S8_E_St5arrayIPcLm5EE23TrivialOffsetCalculatorILi3EjESD_ILi2EjEEEviT0_T1_T2_T3_ --------------------------
	.section	.text._ZN2at6native57_GLOBAL__N__416c288b_24_ActivationPreluKernel_cu_bc9ca66845unrolled_elementwise_kernel_for_multi_outputsILi2EZZZNS0_21prelu_backward_kernelERNS_14TensorIteratorEENKUlvE_clEvENKUlvE2_clEvEUlN3c104HalfES8_S8_E_St5arrayIPcLm5EE23TrivialOffsetCalculatorILi3EjESD_ILi2EjEEEviT0_T1_T2_T3_,"ax",@progbits
	.align	128
.text._ZN2at6native57_GLOBAL__N__416c288b_24_ActivationPreluKernel_cu_bc9ca66845unrolled_elementwise_kernel_for_multi_outputsILi2EZZZNS0_21prelu_backward_kernelERNS_14TensorIteratorEENKUlvE_clEvENKUlvE2_clEvEUlN3c104HalfES8_S8_E_St5arrayIPcLm5EE23TrivialOffsetCalculatorILi3EjESD_ILi2EjEEEviT0_T1_T2_T3_:
        .type           _ZN2at6native57_GLOBAL__N__416c288b_24_ActivationPreluKernel_cu_bc9ca66845unrolled_elementwise_kernel_for_multi_outputsILi2EZZZNS0_21prelu_backward_kernelERNS_14TensorIteratorEENKUlvE_clEvENKUlvE2_clEvEUlN3c104HalfES8_S8_E_St5arrayIPcLm5EE23TrivialOffsetCalculatorILi3EjESD_ILi2EjEEEviT0_T1_T2_T3_,@function
        .size           _ZN2at6native57_GLOBAL__N__416c288b_24_ActivationPreluKernel_cu_bc9ca66845unrolled_elementwise_kernel_for_multi_outputsILi2EZZZNS0_21prelu_backward_kernelERNS_14TensorIteratorEENKUlvE_clEvENKUlvE2_clEvEUlN3c104HalfES8_S8_E_St5arrayIPcLm5EE23TrivialOffsetCalculatorILi3EjESD_ILi2EjEEEviT0_T1_T2_T3_,(.L_x_3502 - _ZN2at6native57_GLOBAL__N__416c288b_24_ActivationPreluKernel_cu_bc9ca66845unrolled_elementwise_kernel_for_multi_outputsILi2EZZZNS0_21prelu_backward_kernelERNS_14TensorIteratorEENKUlvE_clEvENKUlvE2_clEvEUlN3c104HalfES8_S8_E_St5arrayIPcLm5EE23TrivialOffsetCalculatorILi3EjESD_ILi2EjEEEviT0_T1_T2_T3_)
        .other          _ZN2at6native57_GLOBAL__N__416c288b_24_ActivationPreluKernel_cu_bc9ca66845unrolled_elementwise_kernel_for_multi_outputsILi2EZZZNS0_21prelu_backward_kernelERNS_14TensorIteratorEENKUlvE_clEvENKUlvE2_clEvEUlN3c104HalfES8_S8_E_St5arrayIPcLm5EE23TrivialOffsetCalculatorILi3EjESD_ILi2EjEEEviT0_T1_T2_T3_,@"STO_CUDA_ENTRY STV_DEFAULT"
_ZN2at6native57_GLOBAL__N__416c288b_24_ActivationPreluKernel_cu_bc9ca66845unrolled_elementwise_kernel_for_multi_outputsILi2EZZZNS0_21prelu_backward_kernelERNS_14TensorIteratorEENKUlvE_clEvENKUlvE2_clEvEUlN3c104HalfES8_S8_E_St5arrayIPcLm5EE23TrivialOffsetCalculatorILi3EjESD_ILi2EjEEEviT0_T1_T2_T3_:
[----:B------:R-:W-:Y:S01]  /*0000*/  LDC R1, c[0x0][0x28] ;  /* 0x00000a00ff017b82 */ /* 0x000fe20000000800 */
[----:B------:R-:W0:Y:S07]  /*0010*/  S2R R4, SR_TID.X ;  /* 0x0000000000047919 */ /* 0x000e2e0000002100 */
[----:B------:R-:W1:Y:S01]  /*0020*/  S2UR UR5, SR_CTAID.X ;  /* 0x00000000000579c3 */ /* 0x000e620000002500 */
[----:B------:R-:W-:Y:S01]  /*0030*/  ULDC UR4, c[0x0][0x210] ;  /* 0x0000840000047ab9 */ /* 0x000fe20000000800 */
[----:B------:R-:W-:Y:S01]  /*0040*/  ULDC.64 UR6, c[0x0][0x208] ;  /* 0x0000820000067ab9 */ /* 0x000fe20000000a00 */
[----:B------:R-:W-:Y:S01]  /*0050*/  BSSY B0, `(.L_x_35) ;  /* 0x000006d000007945 */ /* 0x000fe20003800000 */
        /* <DEDUP_REMOVED lines=9> */
[----:B------:R-:W-:Y:S01]  /*00f0*/  PRMT R8, RZ, 0x7610, R8 ;  /* 0x00007610ff087816 */ /* 0x000fe20000000008 */
[----:B-1----:R-:W-:Y:S01]  /*0100*/  UIMAD UR4, UR5, -0x400, UR4 ;  /* 0xfffffc00050478a4 */ /* 0x002fe2000f8e0204 */
[----:B------:R-:W-:Y:S02]  /*0110*/  PRMT R9, RZ, 0x7610, R9 ;  /* 0x00007610ff097816 */ /* 0x000fe40000000009 */
[----:B------:R-:W-:Y:S02]  /*0120*/  PRMT R10, RZ, 0x7610, R10 ;  /* 0x00007610ff0a7816 */ /* 0x000fe4000000000a */
[----:B------:R-:W-:-:S02]  /*0130*/  PRMT R11, RZ, 0x7610, R11 ;  /* 0x00007610ff0b7816 */ /* 0x000fc4000000000b */
[----:B0-----:R-:W-:Y:S02]  /*0140*/  ISETP.GE.AND P0, PT, R4, UR4, PT ;  /* 0x0000000404007c0c */ /* 0x001fe4000bf06270 */
        /* <DEDUP_REMOVED lines=12> */
[----:B------:R-:W-:Y:S06]  /*0210*/  @P0 BRA `(.L_x_36) ;  /* 0x0000000400400947 */ /* 0x000fec0003800000 */
[----:B------:R-:W0:Y:S01]  /*0220*/  LDC.64 R14, c[0x0][0x228] ;  /* 0x00008a00ff0e7b82 */ /* 0x000e220000000a00 */
[----:B------:R-:W-:Y:S02]  /*0230*/  IMAD.U32 R17, RZ, RZ, UR5 ;  /* 0x00000005ff117e24 */ /* 0x000fe4000f8e00ff */
[----:B------:R-:W-:Y:S02]  /*0240*/  VIADD R21, R4, 0x80 ;  /* 0x0000008004157836 */ /* 0x000fe40000000000 */
[----:B------:R-:W-:-:S03]  /*0250*/  IMAD R17, R17, 0x400, R4 ;  /* 0x0000040011117824 */ /* 0x000fc600078e0204 */
[----:B------:R-:W1:Y:S01]  /*0260*/  LDC.64 R18, c[0x0][0x230] ;  /* 0x00008c00ff127b82 */ /* 0x000e620000000a00 */
[----:B------:R-:W-:-:S07]  /*0270*/  ISETP.GE.AND P1, PT, R21, UR4, PT ;  /* 0x0000000415007c0c */ /* 0x000fce000bf26270 */
[----:B------:R-:W2:Y:S01]  /*0280*/  LDC.64 R22, c[0x0][0x238] ;  /* 0x00008e00ff167b82 */ /* 0x000ea20000000a00 */
[----:B0-----:R-:W-:-:S06]  /*0290*/  IMAD.WIDE.U32 R30, R17, 0x2, R14 ;  /* 0x00000002111e7825 */ /* 0x001fcc00078e000e */
[----:B------:R-:W5:Y:S01]  /*02a0*/  LDG.E.U16 R30, desc[UR6][R30.64] ;  /* 0x000000061e1e7981 */ /* 0x000f62000c1e1500 */
[----:B-1----:R-:W-:-:S05]  /*02b0*/  IMAD.WIDE.U32 R36, R17, 0x2, R18 ;  /* 0x0000000211247825 */ /* 0x002fca00078e0012 */
[----:B------:R2:W5:Y:S02]  /*02c0*/  LDG.E.U16 R31, desc[UR6][R36.64] ;  /* 0x00000006241f7981 */ /* 0x000564000c1e1500 */
[----:B--2---:R-:W-:-:S05]  /*02d0*/  IMAD.WIDE.U32 R36, R17, 0x2, R22 ;  /* 0x0000000211247825 */ /* 0x004fca00078e0016 */
[----:B------:R0:W5:Y:S01]  /*02e0*/  LDG.E.U16 R32, desc[UR6][R36.64] ;  /* 0x0000000624207981 */ /* 0x000162000c1e1500 */
[----:B------:R-:W-:Y:S05]  /*02f0*/  @P1 BRA `(.L_x_36) ;  /* 0x0000000400081947 */ /* 0x000fea0003800000 */
[----:B------:R-:W-:-:S04]  /*0300*/  VIADD R21, R17, 0x80 ;  /* 0x0000008011157836 */ /* 0x000fc80000000000 */
[----:B0-----:R-:W-:-:S04]  /*0310*/  IMAD.WIDE.U32 R36, R21, 0x2, R14 ;  /* 0x0000000215247825 */ /* 0x001fc800078e000e */
[C---:B------:R-:W-:Y:S01]  /*0320*/  IMAD.WIDE.U32 R28, R21.reuse, 0x2, R18 ;  /* 0x00000002151c7825 */ /* 0x040fe200078e0012 */
[----:B------:R0:W5:Y:S05]  /*0330*/  LDG.E.U16 R27, desc[UR6][R36.64] ;  /* 0x00000006241b7981 */ /* 0x00016a000c1e1500 */
[----:B------:R1:W5:Y:S01]  /*0340*/  LDG.E.U16 R28, desc[UR6][R28.64] ;  /* 0x000000061c1c7981 */ /* 0x000362000c1e1500 */
[----:B0-----:R-:W-:-:S05]  /*0350*/  IMAD.WIDE.U32 R36, R21, 0x2, R22 ;  /* 0x0000000215247825 */ /* 0x001fca00078e0016 */
[----:B------:R1:W5:Y:S01]  /*0360*/  LDG.E.U16 R29, desc[UR6][R36.64] ;  /* 0x00000006241d7981 */ /* 0x000362000c1e1500 */
[----:B------:R-:W-:-:S04]  /*0370*/  IADD3 R21, R4, 0x100, RZ ;  /* 0x0000010004157810 */ /* 0x000fc80007ffe0ff */
[----:B------:R-:W-:-:S13]  /*0380*/  ISETP.GE.AND P1, PT, R21, UR4, PT ;  /* 0x0000000415007c0c */ /* 0x000fda000bf26270 */
[----:B-1----:R-:W-:Y:S05]  /*0390*/  @P1 BRA `(.L_x_36) ;  /* 0x0000000000e01947 */ /* 0x002fea0003800000 */
[----:B------:R-:W-:-:S04]  /*03a0*/  VIADD R21, R17, 0x100 ;  /* 0x0000010011157836 */ /* 0x000fc80000000000 */
[----:B------:R-:W-:-:S04]  /*03b0*/  IMAD.WIDE.U32 R24, R21, 0x2, R14 ;  /* 0x0000000215187825 */ /* 0x000fc800078e000e */
[C---:B------:R-:W-:Y:S02]  /*03c0*/  IMAD.WIDE.U32 R36, R21.reuse, 0x2, R18 ;  /* 0x0000000215247825 */ /* 0x040fe400078e0012 */
[----:B------:R-:W5:Y:S04]  /*03d0*/  LDG.E.U16 R24, desc[UR6][R24.64] ;  /* 0x0000000618187981 */ /* 0x000f68000c1e1500 */
[----:B------:R0:W5:Y:S02]  /*03e0*/  LDG.E.U16 R25, desc[UR6][R36.64] ;  /* 0x0000000624197981 */ /* 0x000164000c1e1500 */
[----:B0-----:R-:W-:-:S05]  /*03f0*/  IMAD.WIDE.U32 R36, R21, 0x2, R22 ;  /* 0x0000000215247825 */ /* 0x001fca00078e0016 */
[----:B------:R1:W5:Y:S01]  /*0400*/  LDG.E.U16 R26, desc[UR6][R36.64] ;  /* 0x00000006241a7981 */ /* 0x000362000c1e1500 */
[----:B------:R-:W-:-:S05]  /*0410*/  VIADD R21, R4, 0x180 ;  /* 0x0000018004157836 */ /* 0x000fca0000000000 */
[----:B------:R-:W-:-:S13]  /*0420*/  ISETP.GE.AND P1, PT, R21, UR4, PT ;  /* 0x0000000415007c0c */ /* 0x000fda000bf26270 */
[----:B-1----:R-:W-:Y:S05]  /*0430*/  @P1 BRA `(.L_x_36) ;  /* 0x0000000000b81947 */ /* 0x002fea0003800000 */
[----:B------:R-:W-:-:S04]  /*0440*/  VIADD R21, R17, 0x180 ;  /* 0x0000018011157836 */ /* 0x000fc80000000000 */
[----:B------:R-:W-:-:S04]  /*0450*/  IMAD.WIDE.U32 R36, R21, 0x2, R14 ;  /* 0x0000000215247825 */ /* 0x000fc800078e000e */
        /* <DEDUP_REMOVED lines=28> */
[----:B------:R-:W-:-:S05]  /*0620*/  VIADD R16, R4, 0x380 ;  /* 0x0000038004107836 */ /* 0x000fca0000000000 */
[----:B------:R-:W-:-:S13]  /*0630*/  ISETP.GE.AND P1, PT, R16, UR4, PT ;  /* 0x0000000410007c0c */ /* 0x000fda000bf26270 */
[C---:B------:R-:W-:Y:S02]  /*0640*/  @!P1 VIADD R35, R17.reuse, 0x380 ;  /* 0x0000038011239836 */ /* 0x040fe40000000000 */
[----:B------:R-:W-:Y:S02]  /*0650*/  VIADD R17, R17, 0x300 ;  /* 0x0000030011117836 */ /* 0x000fe40000000000 */
[----:B------:R-:W-:-:S04]  /*0660*/  @!P1 IMAD.WIDE.U32 R36, R35, 0x2, R14 ;  /* 0x0000000223249825 */ /* 0x000fc800078e000e */
[C---:B------:R-:W-:Y:S01]  /*0670*/  IMAD.WIDE.U32 R20, R17.reuse, 0x2, R14 ;  /* 0x0000000211147825 */ /* 0x040fe200078e000e */
[----:B------:R1:W5:Y:S03]  /*0680*/  @!P1 LDG.E.U16 R3, desc[UR6][R36.64] ;  /* 0x0000000624039981 */ /* 0x000366000c1e1500 */
[C---:B------:R-:W-:Y:S02]  /*0690*/  IMAD.WIDE.U32 R14, R17.reuse, 0x2, R18 ;  /* 0x00000002110e7825 */ /* 0x040fe400078e0012 */
[----:B------:R1:W5:Y:S02]  /*06a0*/  LDG.E.U16 R20, desc[UR6][R20.64] ;  /* 0x0000000614147981 */ /* 0x000364000c1e1500 */
[----:B------:R-:W-:Y:S02]  /*06b0*/  IMAD.WIDE.U32 R16, R17, 0x2, R22 ;  /* 0x0000000211107825 */ /* 0x000fe400078e0016 */
[----:B------:R1:W5:Y:S02]  /*06c0*/  LDG.E.U16 R34, desc[UR6][R14.64] ;  /* 0x000000060e227981 */ /* 0x000364000c1e1500 */
[----:B------:R-:W-:-:S02]  /*06d0*/  @!P1 IMAD.WIDE.U32 R18, R35, 0x2, R18 ;  /* 0x0000000223129825 */ /* 0x000fc400078e0012 */
[----:B------:R1:W5:Y:S02]  /*06e0*/  LDG.E.U16 R16, desc[UR6][R16.64] ;  /* 0x0000000610107981 */ /* 0x000364000c1e1500 */
[----:B------:R-:W-:Y:S02]  /*06f0*/  @!P1 IMAD.WIDE.U32 R22, R35, 0x2, R22 ;  /* 0x0000000223169825 */ /* 0x000fe400078e0016 */
[----:B------:R1:W5:Y:S04]  /*0700*/  @!P1 LDG.E.U16 R2, desc[UR6][R18.64] ;  /* 0x0000000612029981 */ /* 0x000368000c1e1500 */
[----:B------:R1:W5:Y:S02]  /*0710*/  @!P1 LDG.E.U16 R0, desc[UR6][R22.64] ;  /* 0x0000000616009981 */ /* 0x000364000c1e1500 */
.L_x_36:
[----:B------:R-:W-:Y:S05]  /*0720*/  BSYNC B0 ;  /* 0x0000000000007941 */ /* 0x000fea0003800000 */
.L_x_35:
[C---:B-1----:R-:W-:Y:S01]  /*0730*/  IADD3 R14, R4.reuse, 0x80, RZ ;  /* 0x00000080040e7810 */ /* 0x042fe20007ffe0ff */
[C---:B------:R-:W-:Y:S01]  /*0740*/  VIADD R15, R4.reuse, 0x100 ;  /* 0x00000100040f7836 */ /* 0x040fe20000000000 */
[C---:B------:R-:W-:Y:S01]  /*0750*/  IADD3 R18, R4.reuse, 0x280, RZ ;  /* 0x0000028004127810 */ /* 0x040fe20007ffe0ff */
[----:B------:R-:W-:Y:S01]  /*0760*/  VIADD R17, R4, 0x180 ;  /* 0x0000018004117836 */ /* 0x000fe20000000000 */
[----:B------:R-:W-:Y:S01]  /*0770*/  ISETP.GE.AND P6, PT, R14, UR4, PT ;  /* 0x000000040e007c0c */ /* 0x000fe2000bfc6270 */
[----:B------:R-:W-:Y:S01]  /*0780*/  VIADD R14, R4, 0x200 ;  /* 0x00000200040e7836 */ /* 0x000fe20000000000 */
[----:B------:R-:W-:Y:S01]  /*0790*/  ISETP.GE.AND P5, PT, R15, UR4, PT ;  /* 0x000000040f007c0c */ /* 0x000fe2000bfa6270 */
[----:B------:R-:W-:Y:S01]  /*07a0*/  BSSY B0, `(.L_x_37) ;  /* 0x0000012000007945 */ /* 0x000fe20003800000 */
[----:B0-----:R-:W-:Y:S02]  /*07b0*/  P2R R36, PR, RZ, 0x40 ;  /* 0x00000040ff247803 */ /* 0x001fe40000000000 */
[----:B------:R-:W-:-:S02]  /*07c0*/  ISETP.GE.AND P2, PT, R14, UR4, PT ;  /* 0x000000040e007c0c */ /* 0x000fc4000bf46270 */
[----:B------:R-:W-:Y:S02]  /*07d0*/  ISETP.GE.AND P1, PT, R17, UR4, PT ;  /* 0x0000000411007c0c */ /* 0x000fe4000bf26270 */
[----:B------:R-:W-:Y:S02]  /*07e0*/  ISETP.GE.AND P3, PT, R18, UR4, PT ;  /* 0x0000000412007c0c */ /* 0x000fe4000bf66270 */
        /* <DEDUP_REMOVED lines=13> */
.L_x_38:
[----:B------:R-:W-:Y:S05]  /*08c0*/  BSYNC B0 ;  /* 0x0000000000007941 */ /* 0x000fea0003800000 */
.L_x_37:
[----:B------:R-:W-:Y:S01]  /*08d0*/  BSSY B0, `(.L_x_39) ;  /* 0x000000f000007945 */ /* 0x000fe20003800000 */
[----:B------:R-:W-:Y:S02]  /*08e0*/  PRMT R15, RZ, 0x7610, R15 ;  /* 0x00007610ff0f7816 */ /* 0x000fe4000000000f */
[----:B------:R-:W-:Y:S02]  /*08f0*/  PRMT R17, RZ, 0x7610, R17 ;  /* 0x00007610ff117816 */ /* 0x000fe40000000011 */
[----:B------:R-:W-:Y:S01]  /*0900*/  PRMT R18, RZ, 0x7610, R18 ;  /* 0x00007610ff127816 */ /* 0x000fe20000000012 */
[----:B------:R-:W-:Y:S06]  /*0910*/  @P6 BRA `(.L_x_40) ;  /* 0x0000000000286947 */ /* 0x000fec0003800000 */
        /* <DEDUP_REMOVED lines=10> */
.L_x_40:
[----:B------:R-:W-:Y:S05]  /*09c0*/  BSYNC B0 ;  /* 0x0000000000007941 */ /* 0x000fea0003800000 */
.L_x_39:
[----:B------:R-:W-:Y:S01]  /*09d0*/  BSSY B0, `(.L_x_41) ;  /* 0x000000d000007945 */ /* 0x000fe20003800000 */
[----:B------:R-:W-:-:S03]  /*09e0*/  PRMT R19, RZ, 0x7610, R19 ;  /* 0x00007610ff137816 */ /* 0x000fc60000000013 */
[----:B------:R-:W-:Y:S05]  /*09f0*/  @P5 BRA `(.L_x_42) ;  /* 0x0000000000285947 */ /* 0x000fea0003800000 */
        /* <DEDUP_REMOVED lines=10> */
.L_x_42:
[----:B------:R-:W-:Y:S05]  /*0aa0*/  BSYNC B0 ;  /* 0x0000000000007941 */ /* 0x000fea0003800000 */
.L_x_41:
        /* <DEDUP_REMOVED lines=15> */
.L_x_44:
[----:B------:R-:W-:Y:S05]  /*0ba0*/  BSYNC B0 ;  /* 0x0000000000007941 */ /* 0x000fea0003800000 */
.L_x_43:
[----:B------:R-:W-:Y:S01]  /*0bb0*/  BSSY B0, `(.L_x_45) ;  /* 0x000000e000007945 */ /* 0x000fe20003800000 */
[----:B-----5:R-:W-:Y:S01]  /*0bc0*/  VIADD R24, R4, 0x300 ;  /* 0x0000030004187836 */ /* 0x020fe20000000000 */
[----:B------:R-:W-:Y:S02]  /*0bd0*/  PRMT R11, RZ, 0x7610, R11 ;  /* 0x00007610ff0b7816 */ /* 0x000fe4000000000b */
        /* <DEDUP_REMOVED lines=11> */
.L_x_46:
[----:B------:R-:W-:Y:S05]  /*0c90*/  BSYNC B0 ;  /* 0x0000000000007941 */ /* 0x000fea0003800000 */
.L_x_45:
        /* <DEDUP_REMOVED lines=15> */
.L_x_48:
[----:B------:R-:W-:Y:S05]  /*0d90*/  BSYNC B0 ;  /* 0x0000000000007941 */ /* 0x000fea0003800000 */
.L_x_47:
[----:B------:R-:W-:Y:S01]  /*0da0*/  ISETP.GE.AND P4, PT, R24, UR4, PT ;  /* 0x0000000418007c0c */ /* 0x000fe2000bf86270 */
[----:B------:R-:W-:Y:S01]  /*0db0*/  BSSY B0, `(.L_x_49) ;  /* 0x000000f000007945 */ /* 0x000fe20003800000 */
[----:B------:R-:W-:Y:S01]  /*0dc0*/  VIADD R6, R4, 0x380 ;  /* 0x0000038004067836 */ /* 0x000fe20000000000 */
[----:B------:R-:W-:Y:S02]  /*0dd0*/  PRMT R24, RZ, 0x7610, R24 ;  /* 0x00007610ff187816 */ /* 0x000fe40000000018 */
[----:B------:R-:W-:-:S08]  /*0de0*/  PRMT R25, RZ, 0x7610, R25 ;  /* 0x00007610ff197816 */ /* 0x000fd00000000019 */
        /* <DEDUP_REMOVED lines=11> */
.L_x_50:
[----:B------:R-:W-:Y:S05]  /*0ea0*/  BSYNC B0 ;  /* 0x0000000000007941 */ /* 0x000fea0003800000 */
.L_x_49:
[----:B------:R-:W-:Y:S01]  /*0eb0*/  ISETP.GE.AND P5, PT, R6, UR4, PT ;  /* 0x0000000406007c0c */ /* 0x000fe2000bfa6270 */
        /* <DEDUP_REMOVED lines=13> */
.L_x_52:
[----:B------:R-:W-:Y:S05]  /*0f90*/  BSYNC B0 ;  /* 0x0000000000007941 */ /* 0x000fea0003800000 */
.L_x_51:
[----:B------:R-:W-:Y:S05]  /*0fa0*/  @P0 EXIT ;  /* 0x000000000000094d */ /* 0x000fea0003800000 */
[----:B------:R-:W0:Y:S01]  /*0fb0*/  LDC.64 R2, c[0x0][0x218] ;  /* 0x00008600ff027b82 */ /* 0x000e220000000a00 */
[----:B------:R-:W-:Y:S01]  /*0fc0*/  IMAD.U32 R27, RZ, RZ, UR5 ;  /* 0x00000005ff1b7e24 */ /* 0x000fe2000f8e00ff */
[----:B------:R-:W-:-:S04]  /*0fd0*/  ISETP.NE.AND P6, PT, R36, RZ, PT ;  /* 0x000000ff2400720c */ /* 0x000fc80003fc5270 */
[----:B------:R-:W-:Y:S02]  /*0fe0*/  LEA R27, R27, R4, 0xa ;  /* 0x000000041b1b7211 */ /* 0x000fe400078e50ff */
[----:B------:R-:W1:Y:S03]  /*0ff0*/  LDC.64 R6, c[0x0][0x220] ;  /* 0x00008800ff067b82 */ /* 0x000e660000000a00 */
[----:B0-----:R-:W-:-:S05]  /*1000*/  IMAD.WIDE.U32 R4, R27, 0x2, R2 ;  /* 0x000000021b047825 */ /* 0x001fca00078e0002 */
[----:B------:R0:W-:Y:S01]  /*1010*/  STG.E.U16 desc[UR6][R4.64], R14 ;  /* 0x0000000e04007986 */ /* 0x0001e2000c101506 */
[----:B-1----:R-:W-:-:S05]  /*1020*/  IMAD.WIDE.U32 R8, R27, 0x2, R6 ;  /* 0x000000021b087825 */ /* 0x002fca00078e0006 */
[----:B------:R0:W-:Y:S01]  /*1030*/  STG.E.U16 desc[UR6][R8.64], R33 ;  /* 0x0000002108007986 */ /* 0x0001e2000c101506 */
[----:B------:R-:W-:Y:S05]  /*1040*/  @P6 EXIT ;  /* 0x000000000000694d */ /* 0x000fea0003800000 */
[----:B------:R-:W-:Y:S01]  /*1050*/  ISETP.NE.AND P6, PT, R35, RZ, PT ;  /* 0x000000ff2300720c */ /* 0x000fe20003fc5270 */
[----:B0-----:R-:W-:-:S04]  /*1060*/  VIADD R9, R27, 0x80 ;  /* 0x000000801b097836 */ /* 0x001fc80000000000 */
[----:B------:R-:W-:-:S04]  /*1070*/  IMAD.WIDE.U32 R4, R9, 0x2, R2 ;  /* 0x0000000209047825 */ /* 0x000fc800078e0002 */
[----:B------:R-:W-:Y:S01]  /*1080*/  IMAD.WIDE.U32 R8, R9, 0x2, R6 ;  /* 0x0000000209087825 */ /* 0x000fe200078e0006 */
[----:B------:R0:W-:Y:S04]  /*1090*/  STG.E.U16 desc[UR6][R4.64], R18 ;  /* 0x0000001204007986 */ /* 0x0001e8000c101506 */
[----:B------:R0:W-:Y:S01]  /*10a0*/  STG.E.U16 desc[UR6][R8.64], R17 ;  /* 0x0000001108007986 */ /* 0x0001e2000c101506 */
[----:B------:R-:W-:Y:S05]  /*10b0*/  @P6 EXIT ;  /* 0x000000000000694d */ /* 0x000fea0003800000 */
[----:B0-----:R-:W-:-:S04]  /*10c0*/  VIADD R9, R27, 0x100 ;  /* 0x000001001b097836 */ /* 0x001fc80000000000 */
[----:B------:R-:W-:-:S04]  /*10d0*/  IMAD.WIDE.U32 R4, R9, 0x2, R2 ;  /* 0x0000000209047825 */ /* 0x000fc800078e0002 */
[----:B------:R-:W-:Y:S01]  /*10e0*/  IMAD.WIDE.U32 R8, R9, 0x2, R6 ;  /* 0x0000000209087825 */ /* 0x000fe200078e0006 */
[----:B------:R0:W-:Y:S04]  /*10f0*/  STG.E.U16 desc[UR6][R4.64], R19 ;  /* 0x0000001304007986 */ /* 0x0001e8000c101506 */
[----:B------:R0:W-:Y:S01]  /*1100*/  STG.E.U16 desc[UR6][R8.64], R15 ;  /* 0x0000000f08007986 */ /* 0x0001e2000c101506 */
[----:B------:R-:W-:Y:S05]  /*1110*/  @P1 EXIT ;  /* 0x000000000000194d */ /* 0x000fea0003800000 */
[----:B0-----:R-:W-:-:S05]  /*1120*/  IADD3 R9, R27, 0x180, RZ ;  /* 0x000001801b097810 */ /* 0x001fca0007ffe0ff */
        /* <DEDUP_REMOVED lines=23> */
[----:B------:R-:W-:-:S04]  /*12a0*/  VIADD R27, R27, 0x380 ;  /* 0x000003801b1b7836 */ /* 0x000fc80000000000 */
[----:B------:R-:W-:-:S04]  /*12b0*/  IMAD.WIDE.U32 R2, R27, 0x2, R2 ;  /* 0x000000021b027825 */ /* 0x000fc800078e0002 */
[----:B------:R-:W-:Y:S01]  /*12c0*/  IMAD.WIDE.U32 R6, R27, 0x2, R6 ;  /* 0x000000021b067825 */ /* 0x000fe200078e0006 */
[----:B------:R-:W-:Y:S04]  /*12d0*/  STG.E.U16 desc[UR6][R2.64], R16 ;  /* 0x0000001002007986 */ /* 0x000fe8000c101506 */
[----:B------:R-:W-:Y:S01]  /*12e0*/  STG.E.U16 desc[UR6][R6.64], R24 ;  /* 0x0000001806007986 */ /* 0x000fe2000c101506 */
[----:B------:R-:W-:Y:S05]  /*12f0*/  EXIT ;  /* 0x000000000000794d */ /* 0x000fea0003800000 */
.L_x_53:
        /* <DEDUP_REMOVED lines=16> */
.L_x_3502:


//--------------------- .text._ZN2at6native57_GLOBAL__N__416c288b_24_ActivationPreluKernel_cu_bc9ca66845unrolled_elementwise_kernel_for_multi_outputsILi2EZZZNS0_21prelu_backward_kernelERNS_14TensorIteratorEENKUlvE_clEvENKUlvE1_clEvEUlN3c108BFloat16ES8_S8_E_St5arrayIPcLm5EE16OffsetCalculatorILi3EjLb0EESD_ILi2EjLb0EEEEviT0_T1_T2_T3_ --------------------------
	.section	.text._ZN2at6native57_GLOBAL__N__416c288b_24_ActivationPreluKernel_cu_bc9ca66845unrolled_elementwise_kernel_for_multi_outputsILi2EZZZNS0_21prelu_backward_kernelERNS_14TensorIteratorEENKUlvE_clEvENKUlvE1_clEvEUlN3c108BFloat16ES8_S8_E_St5arrayIPcLm5EE16OffsetCalculatorILi3EjLb0EESD_ILi2EjLb0EEEEviT0_T1_T2_T3_,"ax",@progbits
	.align	128
.text._ZN2at6native57_GLOBAL__N__416c288b_24_ActivationPreluKernel_cu_bc9ca66845unrolled_elementwise_kernel_for_multi_outputsILi2EZZZNS0_21prelu_backward_kernelERNS_14TensorIteratorEENKUlvE_clEvENKUlvE1_clEvEUlN3c108BFloat16ES8_S8_E_St5arrayIPcLm5EE16OffsetCalculatorILi3EjLb0EESD_ILi2EjLb0EEEEviT0_T1_T2_T3_:
        .type           _ZN2at6native57_GLOBAL__N__416c288b_24_ActivationPreluKernel_cu_bc9ca66845unrolled_elementwise_kernel_for_multi_outputsILi2EZZZNS0_21prelu_backward_kernelERNS_14TensorIteratorEENKUlvE_clEvENKUlvE1_clEvEUlN3c108BFloat16ES8_S8_E_St5arrayIPcLm5EE16OffsetCalculatorILi3EjLb0EESD_ILi2EjLb0EEEEviT0_T1_T2_T3_,@function
        .size           _ZN2at6native57_GLOBAL__N__416c288b_24_ActivationPreluKernel_cu_bc9ca66845unrolled_elementwise_kernel_for_multi_outputsILi2EZZZNS0_21prelu_backward_kernelERNS_14TensorIteratorEENKUlvE_clEvENKUlvE1_clEvEUlN3c108BFloat16ES8_S8_E_St5arrayIPcLm5EE16OffsetCalculatorILi3EjLb0EESD_ILi2EjLb0EEEEviT0_T1_T2_T3_,(.L_x_3503 - _ZN2at6native57_GLOBAL__N__416c288b_24_ActivationPreluKernel_cu_bc9ca66845unrolled_elementwise_kernel_for_multi_outputsILi2EZZZNS0_21prelu_backward_kernelERNS_14TensorIteratorEENKUlvE_clEvENKUlvE1_clEvEUlN3c108BFloat16ES8_S8_E_St5arrayIPcLm5EE16OffsetCalculatorILi3EjLb0EESD_ILi2EjLb0EEEEviT0_T1_T2_T3_)
        .other          _ZN2at6native57_GLOBAL__N__416c288b_24_ActivationPreluKernel_cu_bc9ca66845unrolled_elementwise_kernel_for_multi_outputsILi2EZZZNS0_21prelu_backward_kernelERNS_14TensorIteratorEENKUlvE_clEvENKUlvE1_clEvEUlN3c108BFloat16ES8_S8_E_St5arrayIPcLm5EE16OffsetCalculatorILi3EjLb0EESD_ILi2EjLb0EEEEviT0_T1_T2_T3_,@"STO_CUDA_ENTRY STV_DEFAULT"
_ZN2at6native57_GLOBAL__N__416c288b_24_ActivationPreluKernel_cu_bc9ca66845unrolled_elementwise_kernel_for_multi_outputsILi2EZZZNS0_21prelu_backward_kernelERNS_14TensorIteratorEENKUlvE_clEvENKUlvE1_clEvEUlN3c108BFloat16ES8_S8_E_St5arrayIPcLm5EE16OffsetCalculatorILi3EjLb0EESD_ILi2EjLb0EEEEviT0_T1_T2_T3_:
        /* <DEDUP_REMOVED lines=387> */
.L_x_56:
        /* <DEDUP_REMOVED lines=364> */
.L_x_57:
        /* <DEDUP_REMOVED lines=362> */
.L_x_58:
        /* <DEDUP_REMOVED lines=361> */
.L_x_59:
        /* <DEDUP_REMOVED lines=362> */
.L_x_60:
        /* <DEDUP_REMOVED lines=361> */
.L_x_61:
        /* <DEDUP_REMOVED lines=361> */
.L_x_62:
        /* <DEDUP_REMOVED lines=361> */
.L_x_63:
[----:B------:R-:W-:-:S04]  /*b670*/  IMAD.WIDE.U32 R8, R41, 0x2, R36 ;  /* 0x0000000229087825 */ /* 0x000fc800078e0024 */
[----:B------:R-:W-:Y:S02]  /*b680*/  IMAD.WIDE.U32 R34, R38, 0x2, R34 ;  /* 0x0000000226227825 */ /* 0x000fe400078e0022 */
[----:B------:R0:W5:Y:S02]  /*b690*/  LDG.E.U16 R8, desc[UR4][R8.64] ;  /* 0x0000000408087981 */ /* 0x000164000c1e1500 */
[----:B------:R-:W-:Y:S02]  /*b6a0*/  IMAD.WIDE.U32 R32, R39, 0x2, R32 ;  /* 0x0000000227207825 */ /* 0x000fe400078e0020 */
[----:B------:R0:W5:Y:S04]  /*b6b0*/  LDG.E.U16 R7, desc[UR4][R34.64] ;  /* 0x0000000422077981 */ /* 0x000168000c1e1500 */
[----:B------:R0:W5:Y:S02]  /*b6c0*/  LDG.E.U16 R6, desc[UR4][R32.64] ;  /* 0x0000000420067981 */ /* 0x000164000c1e1500 */
.L_x_55:
[----:B------:R-:W-:Y:S05]  /*b6d0*/  BSYNC B0 ;  /* 0x0000000000007941 */ /* 0x000fea0003800000 */
.L_x_54:
        /* <DEDUP_REMOVED lines=17> */
[----:B-----5:R-:W-:-:S04]  /*b7f0*/  SHF.L.U32 R29, R29, 0x10, RZ ;  /* 0x000000101d1d7819 */ /* 0x020fc800000006ff */
[----:B------:R-:W-:-:S13]  /*b800*/  FSETP.GT.FTZ.AND P4, PT, R29, RZ, PT ;  /* 0x000000ff1d00720b */ /* 0x000fda0003f94000 */
[----:B------:R-:W-:Y:S02]  /*b810*/  @!P4 SHF.L.U32 R9, R31, 0x10, RZ ;  /* 0x000000101f09c819 */ /* 0x000fe400000006ff */
[----:B------:R-:W-:-:S03]  /*b820*/  @!P4 SHF.L.U32 R30, R30, 0x10, RZ ;  /* 0x000000101e1ec819 */ /* 0x000fc600000006ff */
[-C--:B------:R-:W-:Y:S02]  /*b830*/  @!P4 FMUL.FTZ R29, R29, R9.reuse ;  /* 0x000000091d1dc220 */ /* 0x080fe40000410000 */
[----:B------:R-:W-:-:S03]  /*b840*/  @!P4 FMUL.FTZ R22, R30, R9 ;  /* 0x000000091e16c220 */ /* 0x000fc60000410000 */
[----:B------:R-:W-:Y:S02]  /*b850*/  @!P4 F2FP.BF16.F32.PACK_AB R9, RZ, R29 ;  /* 0x0000001dff09c23e */ /* 0x000fe400000010ff */
[----:B------:R-:W-:Y:S02]  /*b860*/  @!P4 F2FP.BF16.F32.PACK_AB R22, RZ, R22 ;  /* 0x00000016ff16c23e */ /* 0x000fe400000010ff */
[----:B------:R-:W-:Y:S02]  /*b870*/  @P4 PRMT R9, RZ, 0x7610, R9 ;  /* 0x00007610ff094816 */ /* 0x000fe40000000009 */
[----:B------:R-:W-:-:S07]  /*b880*/  @P4 PRMT R22, R31, 0x7610, R22 ;  /* 0x000076101f164816 */ /* 0x000fce0000000016 */
.L_x_65:
[----:B------:R-:W-:Y:S05]  /*b890*/  BSYNC B0 ;  /* 0x0000000000007941 */ /* 0x000fea0003800000 */
.L_x_64:
[----:B------:R-:W-:Y:S01]  /*b8a0*/  BSSY B0, `(.L_x_66) ;  /* 0x000000f000007945 */ /* 0x000fe20003800000 */
[----:B-----5:R-:W-:Y:S02]  /*b8b0*/  PRMT R31, RZ, 0x7610, R31 ;  /* 0x00007610ff1f7816 */ /* 0x020fe4000000001f */
[----:B------:R-:W-:Y:S02]  /*b8c0*/  PRMT R30, RZ, 0x7610, R30 ;  /* 0x00007610ff1e7816 */ /* 0x000fe4000000001e */
[----:B------:R-:W-:Y:S01]  /*b8d0*/  PRMT R29, RZ, 0x7610, R29 ;  /* 0x00007610ff1d7816 */ /* 0x000fe2000000001d */
[----:B------:R-:W-:Y:S06]  /*b8e0*/  @P6 BRA `(.L_x_67) ;  /* 0x0000000000286947 */ /* 0x000fec0003800000 */
[----:B------:R-:W-:-:S04]  /*b8f0*/  SHF.L.U32 R27, R27, 0x10, RZ ;  /* 0x000000101b1b7819 */ /* 0x000fc800000006ff */
        /* <DEDUP_REMOVED lines=9> */
.L_x_67:
[----:B------:R-:W-:Y:S05]  /*b990*/  BSYNC B0 ;  /* 0x0000000000007941 */ /* 0x000fea0003800000 */
.L_x_66:
[----:B------:R-:W-:Y:S01]  /*b9a0*/  BSSY B0, `(.L_x_68) ;  /* 0x000000d000007945 */ /* 0x000fe20003800000 */
[----:B------:R-:W-:-:S03]  /*b9b0*/  PRMT R26, RZ, 0x7610, R26 ;  /* 0x00007610ff1a7816 */ /* 0x000fc6000000001a */
[----:B------:R-:W-:Y:S05]  /*b9c0*/  @P5 BRA `(.L_x_69) ;  /* 0x0000000000285947 */ /* 0x000fea0003800000 */
        /* <DEDUP_REMOVED lines=10> */
.L_x_69:
[----:B------:R-:W-:Y:S05]  /*ba70*/  BSYNC B0 ;  /* 0x0000000000007941 */ /* 0x000fea0003800000 */
.L_x_68:
[----:B------:R-:W-:Y:S01]  /*ba80*/  BSSY B0, `(.L_x_70) ;  /* 0x000000f000007945 */ /* 0x000fe20003800000 */
[----:B------:R-:W-:Y:S02]  /*ba90*/  PRMT R12, RZ, 0x7610, R12 ;  /* 0x00007610ff0c7816 */ /* 0x000fe4000000000c */
        /* <DEDUP_REMOVED lines=13> */
.L_x_71:
[----:B------:R-:W-:Y:S05]  /*bb70*/  BSYNC B0 ;  /* 0x0000000000007941 */ /* 0x000fea0003800000 */
.L_x_70:
[----:B------:R-:W-:Y:S01]  /*bb80*/  BSSY B0, `(.L_x_72) ;  /* 0x000000e000007945 */ /* 0x000fe20003800000 */
        /* <DEDUP_REMOVED lines=13> */
.L_x_73:
[----:B------:R-:W-:Y:S05]  /*bc60*/  BSYNC B0 ;  /* 0x0000000000007941 */ /* 0x000fea0003800000 */
.L_x_72:
[----:B------:R-:W-:Y:S01]  /*bc70*/  BSSY B0, `(.L_x_74) ;  /* 0x000000f000007945 */ /* 0x000fe20003800000 */
[----:B------:R-:W-:Y:S02]  /*bc80*/  PRMT R16, RZ, 0x7610, R16 ;  /* 0x00007610ff107816 */ /* 0x000fe40000000010 */
[----:B------:R-:W-:Y:S02]  /*bc90*/  IADD3 R17, R24, 0x300, RZ ;  /* 0x0000030018117810 */ /* 0x000fe40007ffe0ff */
        /* <DEDUP_REMOVED lines=12> */
.L_x_75:
[----:B------:R-:W-:Y:S05]  /*bd60*/  BSYNC B0 ;  /* 0x0000000000007941 */ /* 0x000fea0003800000 */
.L_x_74:
[----:B------:R-:W-:Y:S01]  /*bd70*/  ISETP.GE.AND P4, PT, R17, R2, PT ;  /* 0x000000021100720c */ /* 0x000fe20003f86270 */
[----:B------:R-:W-:Y:S01]  /*bd80*/  BSSY B0, `(.L_x_76) ;  /* 0x000000f000007945 */ /* 0x000fe20003800000 */
[----:B------:R-:W-:Y:S02]  /*bd90*/  PRMT R18, RZ, 0x7610, R18 ;  /* 0x00007610ff127816 */ /* 0x000fe40000000012 */
[----:B------:R-:W-:Y:S02]  /*bda0*/  IADD3 R21, R24, 0x380, RZ ;  /* 0x0000038018157810 */ /* 0x000fe40007ffe0ff */
[----:B------:R-:W-:-:S07]  /*bdb0*/  PRMT R19, RZ, 0x7610, R19 ;  /* 0x00007610ff137816 */ /* 0x000fce0000000013 */
[----:B------:R-:W-:Y:S05]  /*bdc0*/  @P4 BRA `(.L_x_77) ;  /* 0x0000000000284947 */ /* 0x000fea0003800000 */
[----:B------:R-:W-:-:S04]  /*bdd0*/  SHF.L.U32 R5, R5, 0x10, RZ ;  /* 0x0000001005057819 */ /* 0x000fc800000006ff */
[----:B------:R-:W-:-:S13]  /*bde0*/  FSETP.GT.FTZ.AND P5, PT, R5, RZ, PT ;  /* 0x000000ff0500720b */ /* 0x000fda0003fb4000 */
[----:B------:R-:W-:Y:S02]  /*bdf0*/  @!P5 SHF.L.U32 R4, R4, 0x10, RZ ;  /* 0x000000100404d819 */ /* 0x000fe400000006ff */
[----:B------:R-:W-:-:S05]  /*be00*/  @!P5 SHF.L.U32 R14, R3, 0x10, RZ ;  /* 0x00000010030ed819 */ /* 0x000fca00000006ff */
[-C--:B------:R-:W-:Y:S01]  /*be10*/  @!P5 FMUL.FTZ R4, R4, R14.reuse ;  /* 0x0000000e0404d220 */ /* 0x080fe20000410000 */
[----:B------:R-:W-:-:S04]  /*be20*/  @!P5 FMUL.FTZ R19, R5, R14 ;  /* 0x0000000e0513d220 */ /* 0x000fc80000410000 */
[----:B------:R-:W-:Y:S02]  /*be30*/  @!P5 F2FP.BF16.F32.PACK_AB R14, RZ, R4 ;  /* 0x00000004ff0ed23e */ /* 0x000fe400000010ff */
[----:B------:R-:W-:Y:S02]  /*be40*/  @!P5 F2FP.BF16.F32.PACK_AB R19, RZ, R19 ;  /* 0x00000013ff13d23e */ /* 0x000fe400000010ff */
[----:B------:R-:W-:Y:S02]  /*be50*/  @P5 PRMT R14, R3, 0x7610, R14 ;  /* 0x00007610030e5816 */ /* 0x000fe4000000000e */
[----:B------:R-:W-:-:S07]  /*be60*/  @P5 PRMT R19, RZ, 0x7610, R19 ;  /* 0x00007610ff135816 */ /* 0x000fce0000000013 */
.L_x_77:
[----:B------:R-:W-:Y:S05]  /*be70*/  BSYNC B0 ;  /* 0x0000000000007941 */ /* 0x000fea0003800000 */
.L_x_76:
[----:B------:R-:W-:Y:S01]  /*be80*/  ISETP.GE.AND P5, PT, R21, R2, PT ;  /* 0x000000021500720c */ /* 0x000fe20003fa6270 */
[----:B------:R-:W-:Y:S01]  /*be90*/  BSSY B0, `(.L_x_78) ;  /* 0x000000d000007945 */ /* 0x000fe20003800000 */
[----:B------:R-:W-:-:S11]  /*bea0*/  PRMT R20, RZ, 0x7610, R20 ;  /* 0x00007610ff147816 */ /* 0x000fd60000000014 */
        /* <DEDUP_REMOVED lines=11> */
.L_x_79:
[----:B------:R-:W-:Y:S05]  /*bf60*/  BSYNC B0 ;  /* 0x0000000000007941 */ /* 0x000fea0003800000 */
.L_x_78:
        /* <DEDUP_REMOVED lines=330> */
.L_x_80:
        /* <DEDUP_REMOVED lines=337> */
.L_x_81:
        /* <DEDUP_REMOVED lines=336> */
.L_x_82:
        /* <DEDUP_REMOVED lines=333> */
.L_x_83:
        /* <DEDUP_REMOVED lines=334> */
.L_x_84:
        /* <DEDUP_REMOVED lines=332> */
.L_x_85:
        /* <DEDUP_REMOVED lines=332> */
.L_x_86:
        /* <DEDUP_REMOVED lines=332> */
.L_x_87:
[----:B------:R-:W-:-:S04]  /*16610*/  IMAD.WIDE.U32 R4, R9, 0x2, R4 ;  /* 0x0000000209047825 */ /* 0x000fc800078e0004 */
[----:B------:R-:W-:Y:S01]  /*16620*/  IMAD.WIDE.U32 R2, R7, 0x2, R2 ;  /* 0x0000000207027825 */ /* 0x000fe200078e0002 */
[----:B------:R-:W-:Y:S04]  /*16630*/  STG.E.U16 desc[UR4][R4.64], R18 ;  /* 0x0000001204007986 */ /* 0x000fe8000c101504 */
[----:B------:R-:W-:Y:S01]  /*16640*/  STG.E.U16 desc[UR4][R2.64], R20 ;  /* 0x0000001402007986 */ /* 0x000fe2000c101504 */
[----:B------:R-:W-:Y:S05]  /*16650*/  EXIT ;  /* 0x000000000000794d */ /* 0x000fea0003800000 */
.L_x_88:
        /* <DEDUP_REMOVED lines=10> */
.L_x_3503:


//--------------------- .text._ZN2at6native57_GLOBAL__N__416c288b_24_ActivationPreluKernel_cu_bc9ca66845unrolled_elementwise_kernel_for_multi_outputsILi2EZZZNS0_21prelu_backward_kernelERNS_14TensorIteratorEENKUlvE_clEvENKUlvE1_clEvEUlN3c108BFloat16ES8_S8_E_St5arrayIPcLm5EE23TrivialOffsetCalculatorILi3EjESD_ILi2EjEEEviT0_T1_T2_T3_ --------------------------
	.section	.text._ZN2at6native57_GLOBAL__N__416c288b_24_ActivationPreluKernel_cu_bc9ca66845unrolled_elementwise_kernel_for_multi_outputsILi2EZZZNS0_21prelu_backward_kernelERNS_14TensorIteratorEENKUlvE_clEvENKUlvE1_clEvEUlN3c108BFloat16ES8_S8_E_St5arrayIPcLm5EE23TrivialOffsetCalculatorILi3EjESD_ILi2EjEEEviT0_T1_T2_T3_,"ax",@progbits
	.align	128
.text._ZN2at6native57_GLOBAL__N__416c288b_24_ActivationPreluKernel_cu_bc9ca66845unrolled_elementwise_kernel_for_multi_outputsILi2EZZZNS0_21prelu_backward_kernelERNS_14TensorIteratorEENKUlvE_clEvENKUlvE1_clEvEUlN3c108BFloat16ES8_S8_E_St5arrayIPcLm5EE23TrivialOffsetCalculatorILi3EjESD_ILi2EjEEEviT0_T1_T2_T3_:
        .type           _ZN2at6native57_GLOBAL__N__416c288b_24_ActivationPreluKernel_cu_bc9ca66845unrolled_elementwise_kernel_for_multi_outputsILi2EZZZNS0_21prelu_backward_kernelERNS_14TensorIteratorEENKUlvE_clEvENKUlvE1_clEvEUlN3c108BFloat16ES8_S8_E_St5arrayIPcLm5EE23TrivialOffsetCalculatorILi3EjESD_ILi2EjEEEviT0_T1_T2_T3_,@function
        .size           _ZN2at6native57_GLOBAL__N__416c288b_24_ActivationPreluKernel_cu_bc9ca66845unrolled_elementwise_kernel_for_multi_outputsILi2EZZZNS0_21prelu_backward_kernelERNS_14TensorIteratorEENKUlvE_clEvENKUlvE1_clEvEUlN3c108BFloat16ES8_S8_E_St5arrayIPcLm5EE23TrivialOffsetCalculatorILi3EjESD_ILi2EjEEEviT0_T1_T2_T3_,(.L_x_3504 - _ZN2at6native57_GLOBAL__N__416c288b_24_ActivationPreluKernel_cu_bc9ca66845unrolled_elementwise_kernel_for_multi_outputsILi2EZZZNS0_21prelu_backward_kernelERNS_14TensorIteratorEENKUlvE_clEvENKUlvE1_clEvEUlN3c108BFloat16ES8_S8_E_St5arrayIPcLm5EE23TrivialOffsetCalculatorILi3EjESD_ILi2EjEEEviT0_T1_T2_T3_)
        .other          _ZN2at6native57_GLOBAL__N__416c288b_24_ActivationPreluKernel_cu_bc9ca66845unrolled_elementwise_kernel_for_multi_outputsILi2EZZZNS0_21prelu_backward_kernelERNS_14TensorIteratorEENKUlvE_clEvENKUlvE1_clEvEUlN3c108BFloat16ES8_S8_E_St5arrayIPcLm5EE23TrivialOffsetCalculatorILi3EjESD_ILi2EjEEEviT0_T1_T2_T3_,@"STO_CUDA_ENTRY STV_DEFAULT"
_ZN2at6native57_GLOBAL__N__416c288b_24_ActivationPreluKernel_cu_bc9ca66845unrolled_elementwise_kernel_for_multi_outputsILi2EZZZNS0_21prelu_backward_kernelERNS_14TensorIteratorEENKUlvE_clEvENKUlvE1_clEvEUlN3c108BFloat16ES8_S8_E_St5arrayIPcLm5EE23TrivialOffsetCalculatorILi3EjESD_ILi2EjEEEviT0_T1_T2_T3_:
        /* <DEDUP_REMOVED lines=55> */
[----:B------:R-:W-:-:S05]  /*0370*/  VIADD R21, R4, 0x100 ;  /* 0x0000010004157836 */ /* 0x000fca0000000000 */
        /* <DEDUP_REMOVED lines=12> */
[----:B------:R-:W-:-:S05]  /*0440*/  IADD3 R21, R17, 0x180, RZ ;  /* 0x0000018011157810 */ /* 0x000fca0007ffe0ff */
[----:B------:R-:W-:-:S04]  /*0450*/  IMAD.WIDE.U32 R36, R21, 0x2, R14 ;  /* 0x0000000215247825 */ /* 0x000fc800078e000e */
        /* <DEDUP_REMOVED lines=28> */
[----:B------:R-:W-:-:S05]  /*0620*/  VIADD R16, R4, 0x380 ;  /* 0x0000038004107836 */ /* 0x000fca0000000000 */
[----:B------:R-:W-:-:S13]  /*0630*/  ISETP.GE.AND P1, PT, R16, UR4, PT ;  /* 0x0000000410007c0c */ /* 0x000fda000bf26270 */
[C---:B------:R-:W-:Y:S01]  /*0640*/  @!P1 IADD3 R35, R17.reuse, 0x380, RZ ;  /* 0x0000038011239810 */ /* 0x040fe20007ffe0ff */
[----:B------:R-:W-:-:S04]  /*0650*/  VIADD R17, R17, 0x300 ;  /* 0x0000030011117836 */ /* 0x000fc80000000000 */
        /* <DEDUP_REMOVED lines=12> */
.L_x_90:
[----:B------:R-:W-:Y:S05]  /*0720*/  BSYNC B0 ;  /* 0x0000000000007941 */ /* 0x000fea0003800000 */
.L_x_89:
[C---:B-1----:R-:W-:Y:S01]  /*0730*/  VIADD R14, R4.reuse, 0x80 ;  /* 0x00000080040e7836 */ /* 0x042fe20000000000 */
[----:B------:R-:W-:Y:S01]  /*0740*/  BSSY B0, `(.L_x_91) ;  /* 0x0000018000007945 */ /* 0x000fe20003800000 */
[C---:B------:R-:W-:Y:S02]  /*0750*/  VIADD R15, R4.reuse, 0x100 ;  /* 0x00000100040f7836 */ /* 0x040fe40000000000 */
[----:B------:R-:W-:Y:S01]  /*0760*/  VIADD R17, R4, 0x180 ;  /* 0x0000018004117836 */ /* 0x000fe20000000000 */
[----:B------:R-:W-:Y:S01]  /*0770*/  ISETP.GE.AND P6, PT, R14, UR4, PT ;  /* 0x000000040e007c0c */ /* 0x000fe2000bfc6270 */
[C---:B------:R-:W-:Y:S01]  /*0780*/  VIADD R14, R4.reuse, 0x200 ;  /* 0x00000200040e7836 */ /* 0x040fe20000000000 */
[----:B------:R-:W-:Y:S01]  /*0790*/  ISETP.GE.AND P5, PT, R15, UR4, PT ;  /* 0x000000040f007c0c */ /* 0x000fe2000bfa6270 */
[----:B------:R-:W-:Y:S01]  /*07a0*/  VIADD R18, R4, 0x280 ;  /* 0x0000028004127836 */ /* 0x000fe20000000000 */
[----:B0-----:R-:W-:Y:S02]  /*07b0*/  P2R R36, PR, RZ, 0x40 ;  /* 0x00000040ff247803 */ /* 0x001fe40000000000 */
[----:B------:R-:W-:-:S02]  /*07c0*/  ISETP.GE.AND P2, PT, R14, UR4, PT ;  /* 0x000000040e007c0c */ /* 0x000fc4000bf46270 */
[----:B------:R-:W-:Y:S02]  /*07d0*/  ISETP.GE.AND P1, PT, R17, UR4, PT ;  /* 0x0000000411007c0c */ /* 0x000fe4000bf26270 */
[----:B------:R-:W-:Y:S02]  /*07e0*/  ISETP.GE.AND P3, PT, R18, UR4, PT ;  /* 0x0000000412007c0c */ /* 0x000fe4000bf66270 */
[----:B------:R-:W-:Y:S02]  /*07f0*/  P2R R35, PR, RZ, 0x20 ;  /* 0x00000020ff237803 */ /* 0x000fe40000000000 */
[----:B------:R-:W-:Y:S01]  /*0800*/  PRMT R14, RZ, 0x7610, R14 ;  /* 0x00007610ff0e7816 */ /* 0x000fe2000000000e */
[----:B------:R-:W-:Y:S08]  /*0810*/  @P0 BRA `(.L_x_92) ;  /* 0x0000000000280947 */ /* 0x000ff00003800000 */
[----:B-----5:R-:W-:-:S04]  /*0820*/  SHF.L.U32 R30, R30, 0x10, RZ ;  /* 0x000000101e1e7819 */ /* 0x020fc800000006ff */
[----:B------:R-:W-:-:S13]  /*0830*/  FSETP.GT.FTZ.AND P4, PT, R30, RZ, PT ;  /* 0x000000ff1e00720b */ /* 0x000fda0003f94000 */
[----:B------:R-:W-:Y:S02]  /*0840*/  @!P4 IMAD.U32 R14, R32, 0x10000, RZ ;  /* 0x00010000200ec824 */ /* 0x000fe400078e00ff */
[----:B------:R-:W-:Y:S02]  /*0850*/  @!P4 IMAD.U32 R31, R31, 0x10000, RZ ;  /* 0x000100001f1fc824 */ /* 0x000fe400078e00ff */
[-C--:B------:R-:W-:Y:S02]  /*0860*/  @!P4 FMUL.FTZ R33, R30, R14.reuse ;  /* 0x0000000e1e21c220 */ /* 0x080fe40000410000 */
[----:B------:R-:W-:-:S03]  /*0870*/  @!P4 FMUL.FTZ R14, R31, R14 ;  /* 0x0000000e1f0ec220 */ /* 0x000fc60000410000 */
[----:B------:R-:W-:Y:S02]  /*0880*/  @!P4 F2FP.BF16.F32.PACK_AB R33, RZ, R33 ;  /* 0x00000021ff21c23e */ /* 0x000fe400000010ff */
[----:B------:R-:W-:Y:S02]  /*0890*/  @!P4 F2FP.BF16.F32.PACK_AB R14, RZ, R14 ;  /* 0x0000000eff0ec23e */ /* 0x000fe400000010ff */
[----:B------:R-:W-:Y:S02]  /*08a0*/  @P4 PRMT R33, RZ, 0x7610, R33 ;  /* 0x00007610ff214816 */ /* 0x000fe40000000021 */
[----:B------:R-:W-:-:S07]  /*08b0*/  @P4 PRMT R14, R32, 0x7610, R14 ;  /* 0x00007610200e4816 */ /* 0x000fce000000000e */
.L_x_92:
[----:B------:R-:W-:Y:S05]  /*08c0*/  BSYNC B0 ;  /* 0x0000000000007941 */ /* 0x000fea0003800000 */
.L_x_91:
[----:B------:R-:W-:Y:S01]  /*08d0*/  BSSY B0, `(.L_x_93) ;  /* 0x000000f000007945 */ /* 0x000fe20003800000 */
[----:B------:R-:W-:Y:S02]  /*08e0*/  PRMT R15, RZ, 0x7610, R15 ;  /* 0x00007610ff0f7816 */ /* 0x000fe4000000000f */
[----:B------:R-:W-:Y:S02]  /*08f0*/  PRMT R17, RZ, 0x7610, R17 ;  /* 0x00007610ff117816 */ /* 0x000fe40000000011 */
[----:B------:R-:W-:Y:S01]  /*0900*/  PRMT R18, RZ, 0x7610, R18 ;  /* 0x00007610ff127816 */ /* 0x000fe20000000012 */
[----:B------:R-:W-:Y:S06]  /*0910*/  @P6 BRA `(.L_x_94) ;  /* 0x0000000000286947 */ /* 0x000fec0003800000 */
[----:B-----5:R-:W-:-:S05]  /*0920*/  IMAD.U32 R27, R27, 0x10000, RZ ;  /* 0x000100001b1b7824 */ /* 0x020fca00078e00ff */
        /* <DEDUP_REMOVED lines=9> */
.L_x_94:
[----:B------:R-:W-:Y:S05]  /*09c0*/  BSYNC B0 ;  /* 0x0000000000007941 */ /* 0x000fea0003800000 */
.L_x_93:
[----:B------:R-:W-:Y:S01]  /*09d0*/  BSSY B0, `(.L_x_95) ;  /* 0x000000d000007945 */ /* 0x000fe20003800000 */
[----:B------:R-:W-:-:S03]  /*09e0*/  PRMT R19, RZ, 0x7610, R19 ;  /* 0x00007610ff137816 */ /* 0x000fc60000000013 */
[----:B------:R-:W-:Y:S05]  /*09f0*/  @P5 BRA `(.L_x_96) ;  /* 0x0000000000285947 */ /* 0x000fea0003800000 */
        /* <DEDUP_REMOVED lines=10> */
.L_x_96:
[----:B------:R-:W-:Y:S05]  /*0aa0*/  BSYNC B0 ;  /* 0x0000000000007941 */ /* 0x000fea0003800000 */
.L_x_95:
        /* <DEDUP_REMOVED lines=15> */
.L_x_98:
[----:B------:R-:W-:Y:S05]  /*0ba0*/  BSYNC B0 ;  /* 0x0000000000007941 */ /* 0x000fea0003800000 */
.L_x_97:
[----:B------:R-:W-:Y:S01]  /*0bb0*/  BSSY B0, `(.L_x_99) ;  /* 0x000000e000007945 */ /* 0x000fe20003800000 */
[----:B-----5:R-:W-:Y:S02]  /*0bc0*/  IADD3 R24, R4, 0x300, RZ ;  /* 0x0000030004187810 */ /* 0x020fe40007ffe0ff */
[----:B------:R-:W-:Y:S01]  /*0bd0*/  PRMT R11, RZ, 0x7610, R11 ;  /* 0x00007610ff0b7816 */ /* 0x000fe2000000000b */
[----:B------:R-:W-:Y:S06]  /*0be0*/  @P2 BRA `(.L_x_100) ;  /* 0x0000000000282947 */ /* 0x000fec0003800000 */
[----:B------:R-:W-:-:S05]  /*0bf0*/  IMAD.U32 R8, R8, 0x10000, RZ ;  /* 0x0001000008087824 */ /* 0x000fca00078e00ff */
        /* <DEDUP_REMOVED lines=9> */
.L_x_100:
[----:B------:R-:W-:Y:S05]  /*0c90*/  BSYNC B0 ;  /* 0x0000000000007941 */ /* 0x000fea0003800000 */
.L_x_99:
[----:B------:R-:W-:Y:S01]  /*0ca0*/  BSSY B0, `(.L_x_101) ;  /* 0x000000f000007945 */ /* 0x000fe20003800000 */
[----:B------:R-:W-:Y:S02]  /*0cb0*/  PRMT R10, RZ, 0x7610, R10 ;  /* 0x00007610ff0a7816 */ /* 0x000fe4000000000a */
[----:B------:R-:W-:Y:S02]  /*0cc0*/  PRMT R12, RZ, 0x7610, R12 ;  /* 0x00007610ff0c7816 */ /* 0x000fe4000000000c */
[----:B------:R-:W-:Y:S01]  /*0cd0*/  PRMT R13, RZ, 0x7610, R13 ;  /* 0x00007610ff0d7816 */ /* 0x000fe2000000000d */
[----:B------:R-:W-:Y:S06]  /*0ce0*/  @P3 BRA `(.L_x_102) ;  /* 0x0000000000283947 */ /* 0x000fec0003800000 */
[----:B------:R-:W-:-:S05]  /*0cf0*/  IMAD.U32 R5, R5, 0x10000, RZ ;  /* 0x0001000005057824 */ /* 0x000fca00078e00ff */
[----:B------:R-:W-:-:S13]  /*0d00*/  FSETP.GT.FTZ.AND P4, PT, R5, RZ, PT ;  /* 0x000000ff0500720b */ /* 0x000fda0003f94000 */
[----:B------:R-:W-:Y:S01]  /*0d10*/  @!P4 SHF.L.U32 R6, R6, 0x10, RZ ;  /* 0x000000100606c819 */ /* 0x000fe200000006ff */
[----:B------:R-:W-:-:S04]  /*0d20*/  @!P4 IMAD.U32 R8, R7, 0x10000, RZ ;  /* 0x000100000708c824 */ /* 0x000fc800078e00ff */
[-C--:B------:R-:W-:Y:S01]  /*0d30*/  @!P4 FMUL.FTZ R12, R5, R8.reuse ;  /* 0x00000008050cc220 */ /* 0x080fe20000410000 */
[----:B------:R-:W-:-:S04]  /*0d40*/  @!P4 FMUL.FTZ R13, R6, R8 ;  /* 0x00000008060dc220 */ /* 0x000fc80000410000 */
[----:B------:R-:W-:Y:S02]  /*0d50*/  @!P4 F2FP.BF16.F32.PACK_AB R12, RZ, R12 ;  /* 0x0000000cff0cc23e */ /* 0x000fe400000010ff */
[----:B------:R-:W-:Y:S02]  /*0d60*/  @!P4 F2FP.BF16.F32.PACK_AB R13, RZ, R13 ;  /* 0x0000000dff0dc23e */ /* 0x000fe400000010ff */
[----:B------:R-:W-:Y:S02]  /*0d70*/  @P4 PRMT R12, RZ, 0x7610, R12 ;  /* 0x00007610ff0c4816 */ /* 0x000fe4000000000c */
[----:B------:R-:W-:-:S07]  /*0d80*/  @P4 PRMT R13, R7, 0x7610, R13 ;  /* 0x00007610070d4816 */ /* 0x000fce000000000d */
.L_x_102:
[----:B------:R-:W-:Y:S05]  /*0d90*/  BSYNC B0 ;  /* 0x0000000000007941 */ /* 0x000fea0003800000 */
.L_x_101:
[----:B------:R-:W-:Y:S01]  /*0da0*/  ISETP.GE.AND P4, PT, R24, UR4, PT ;  /* 0x0000000418007c0c */ /* 0x000fe2000bf86270 */
[----:B------:R-:W-:Y:S01]  /*0db0*/  BSSY B0, `(.L_x_103) ;  /* 0x000000f000007945 */ /* 0x000fe20003800000 */
[----:B------:R-:W-:Y:S01]  /*0dc0*/  VIADD R6, R4, 0x380 ;  /* 0x0000038004067836 */ /* 0x000fe20000000000 */
[----:B------:R-:W-:Y:S02]  /*0dd0*/  PRMT R24, RZ, 0x7610, R24 ;  /* 0x00007610ff187816 */ /* 0x000fe40000000018 */
[----:B------:R-:W-:-:S08]  /*0de0*/  PRMT R25, RZ, 0x7610, R25 ;  /* 0x00007610ff197816 */ /* 0x000fd00000000019 */
[----:B------:R-:W-:Y:S05]  /*0df0*/  @P4 BRA `(.L_x_104) ;  /* 0x0000000000284947 */ /* 0x000fea0003800000 */
[----:B------:R-:W-:-:S05]  /*0e00*/  IMAD.U32 R20, R20, 0x10000, RZ ;  /* 0x0001000014147824 */ /* 0x000fca00078e00ff */
[----:B------:R-:W-:-:S13]  /*0e10*/  FSETP.GT.FTZ.AND P5, PT, R20, RZ, PT ;  /* 0x000000ff1400720b */ /* 0x000fda0003fb4000 */
[----:B------:R-:W-:Y:S02]  /*0e20*/  @!P5 IMAD.U32 R34, R34, 0x10000, RZ ;  /* 0x000100002222d824 */ /* 0x000fe400078e00ff */
[----:B------:R-:W-:-:S04]  /*0e30*/  @!P5 IMAD.U32 R5, R16, 0x10000, RZ ;  /* 0x000100001005d824 */ /* 0x000fc800078e00ff */
[-C--:B------:R-:W-:Y:S01]  /*0e40*/  @!P5 FMUL.FTZ R25, R34, R5.reuse ;  /* 0x000000052219d220 */ /* 0x080fe20000410000 */
[----:B------:R-:W-:-:S04]  /*0e50*/  @!P5 FMUL.FTZ R10, R20, R5 ;  /* 0x00000005140ad220 */ /* 0x000fc80000410000 */
[----:B------:R-:W-:Y:S02]  /*0e60*/  @!P5 F2FP.BF16.F32.PACK_AB R25, RZ, R25 ;  /* 0x00000019ff19d23e */ /* 0x000fe400000010ff */
[----:B------:R-:W-:Y:S02]  /*0e70*/  @!P5 F2FP.BF16.F32.PACK_AB R10, RZ, R10 ;  /* 0x0000000aff0ad23e */ /* 0x000fe400000010ff */
[----:B------:R-:W-:Y:S02]  /*0e80*/  @P5 PRMT R25, R16, 0x7610, R25 ;  /* 0x0000761010195816 */ /* 0x000fe40000000019 */
[----:B------:R-:W-:-:S07]  /*0e90*/  @P5 PRMT R10, RZ, 0x7610, R10 ;  /* 0x00007610ff0a5816 */ /* 0x000fce000000000a */
.L_x_104:
[----:B------:R-:W-:Y:S05]  /*0ea0*/  BSYNC B0 ;  /* 0x0000000000007941 */ /* 0x000fea0003800000 */
.L_x_103:
[----:B------:R-:W-:Y:S01]  /*0eb0*/  ISETP.GE.AND P5, PT, R6, UR4, PT ;  /* 0x0000000406007c0c */ /* 0x000fe2000bfa6270 */
[----:B------:R-:W-:Y:S01]  /*0ec0*/  BSSY B0, `(.L_x_105) ;  /* 0x000000d000007945 */ /* 0x000fe20003800000 */
[----:B------:R-:W-:-:S11]  /*0ed0*/  PRMT R16, RZ, 0x7610, R16 ;  /* 0x00007610ff107816 */ /* 0x000fd60000000010 */
[----:B------:R-:W-:Y:S05]  /*0ee0*/  @P5 BRA `(.L_x_106) ;  /* 0x0000000000285947 */ /* 0x000fea0003800000 */
        /* <DEDUP_REMOVED lines=8> */
[----:B------:R-:W-:Y:S02]  /*0f70*/  @P6 PRMT R16, R0, 0x7610, R16 ;  /* 0x0000761000106816 */ /* 0x000fe40000000010 */
[----:B------:R-:W-:-:S07]  /*0f80*/  @P6 PRMT R24, RZ, 0x7610, R24 ;  /* 0x00007610ff186816 */ /* 0x000fce0000000018 */
.L_x_106:
[----:B------:R-:W-:Y:S05]  /*0f90*/  BSYNC B0 ;  /* 0x0000000000007941 */ /* 0x000fea0003800000 */
.L_x_105:
[----:B------:R-:W-:Y:S05]  /*0fa0*/  @P0 EXIT ;  /* 0x000000000000094d */ /* 0x000fea0003800000 */
[----:B------:R-:W0:Y:S01]  /*0fb0*/  LDC.64 R2, c[0x0][0x218] ;  /* 0x00008600ff027b82 */ /* 0x000e220000000a00 */
[----:B------:R-:W-:Y:S01]  /*0fc0*/  IMAD.U32 R27, RZ, RZ, UR5 ;  /* 0x00000005ff1b7e24 */ /* 0x000fe2000f8e00ff */
[----:B------:R-:W-:-:S03]  /*0fd0*/  ISETP.NE.AND P6, PT, R36, RZ, PT ;  /* 0x000000ff2400720c */ /* 0x000fc60003fc5270 */
[----:B------:R-:W-:-:S03]  /*0fe0*/  IMAD R27, R27, 0x400, R4 ;  /* 0x000004001b1b7824 */ /* 0x000fc600078e0204 */
[----:B------:R-:W1:Y:S01]  /*0ff0*/  LDC.64 R6, c[0x0][0x220] ;  /* 0x00008800ff067b82 */ /* 0x000e620000000a00 */
        /* <DEDUP_REMOVED lines=48> */
.L_x_107:
        /* <DEDUP_REMOVED lines=16> */
.L_x_3504:


//--------------------- .text._ZN2at6native57_GLOBAL__N__416c288b_24_ActivationPreluKernel_cu_bc9ca66845unrolled_elementwise_kernel_for_multi_outputsILi2EZZZNS0_21prelu_backward_kernelERNS_14TensorIteratorEENKUlvE_clEvENKUlvE0_clEvEUlfffE_St5arrayIPcLm5EE16OffsetCalculatorILi3EjLb0EESB_ILi2EjLb0EEEEviT0_T1_T2_T3_ --------------------------
	.section	.text._ZN2at6native57_GLOBAL__N__416c288b_24_ActivationPreluKernel_cu_bc9ca66845unrolled_elementwise_kernel_for_multi_outputsILi2EZZZNS0_21prelu_backward_kernelERNS_14TensorIteratorEENKUlvE_clEvENKUlvE0_clEvEUlfffE_St5arrayIPcLm5EE16OffsetCalculatorILi3EjLb0EESB_ILi2EjLb0EEEEviT0_T1_T2_T3_,"ax",@progbits
	.align	128
.text._ZN2at6native57_GLOBAL__N__416c288b_24_ActivationPreluKernel_cu_bc9ca66845unrolled_elementwise_kernel_for_multi_outputsILi2EZZZNS0_21prelu_backward_kernelERNS_14TensorIteratorEENKUlvE_clEvENKUlvE0_clEvEUlfffE_St5arrayIPcLm5EE16OffsetCalculatorILi3EjLb0EESB_ILi2EjLb0EEEEviT0_T1_T2_T3_:
        .type           _ZN2at6native57_GLOBAL__N__416c288b_24_ActivationPreluKernel_cu_bc9ca66845unrolled_elementwise_kernel_for_multi_outputsILi2EZZZNS0_21prelu_backward_kernelERNS_14TensorIteratorEENKUlvE_clEvENKUlvE0_clEvEUlfffE_St5arrayIPcLm5EE16OffsetCalculatorILi3EjLb0EESB_ILi2EjLb0EEEEviT0_T1_T2_T3_,@function
        .size           _ZN2at6native57_GLOBAL__N__416c288b_24_ActivationPreluKernel_cu_bc9ca66845unrolled_elementwise_kernel_for_multi_outputsILi2EZZZNS0_21prelu_backward_kernelERNS_14TensorIteratorEENKUlvE_clEvENKUlvE0_clEvEUlfffE_St5arrayIPcLm5EE16OffsetCalculatorILi3EjLb0EESB_ILi2EjLb0EEEEviT0_T1_T2_T3_,(.L_x_3505 - _ZN2at6native57_GLOBAL__N__416c288b_24_ActivationPreluKernel_cu_bc9ca66845unrolled_elementwise_kernel_for_multi_outputsILi2EZZZNS0_21prelu_backward_kernelERNS_14TensorIteratorEENKUlvE_clEvENKUlvE0_clEvEUlfffE_St5arrayIPcLm5EE16OffsetCalculatorILi3EjLb0EESB_ILi2EjLb0EEEEviT0_T1_T2_T3_)
        .other          _ZN2at6native57_GLOBAL__N__416c288b_24_ActivationPreluKernel_cu_bc9ca66845unrolled_elementwise_kernel_for_multi_outputsILi2EZZZNS0_21prelu_backward_kernelERNS_14TensorIteratorEENKUlvE_clEvENKUlvE0_clEvEUlfffE_St5arrayIPcLm5EE16OffsetCalculatorILi3EjLb0EESB_ILi2EjLb0EEEEviT0_T1_T2_T3_,@"STO_CUDA_ENTRY STV_DEFAULT"
_ZN2at6native57_GLOBAL__N__416c288b_24_ActivationPreluKernel_cu_bc9ca66845unrolled_elementwise_kernel_for_multi_outputsILi2EZZZNS0_21prelu_backward_kernelERNS_14TensorIteratorEENKUlvE_clEvENKUlvE0_clEvEUlfffE_St5arrayIPcLm5EE16OffsetCalculatorILi3EjLb0EESB_ILi2EjLb0EEEEviT0_T1_T2_T3_:
[----:B------:R-:W-:Y:S01]  /*0000*/  LDC R1, c[0x0][0x28] ;  /* 0x00000a00ff017b82 */ /* 0x000fe20000000800 */
[----:B------:R-:W0:Y:S07]  /*0010*/  S2R R0, SR_CTAID.X ;  /* 0x0000000000007919 */ /* 0x000e2e0000002500 */
[----:B------:R-:W0:Y:S01]  /*0020*/  LDC R5, c[0x0][0x210] ;  /* 0x00008400ff057b82 */ /* 0x000e220000000800 */
[----:B------:R-:W-:Y:S01]  /*0030*/  ULDC.64 UR4, c[0x0][0x208] ;  /* 0x0000820000047ab9 */ /* 0x000fe20000000a00 */
[----:B------:R-:W-:Y:S01]  /*0040*/  BSSY B0, `(.L_x_108) ;  /* 0x0000b6f000007945 */ /* 0x000fe20003800000 */
[----:B------:R-:W1:Y:S01]  /*0050*/  S2R R3, SR_TID.X ;  /* 0x0000000000037919 */ /* 0x000e620000002100 */
[----:B0-----:R-:W-:-:S05]  /*0060*/  IMAD R2, R0, -0x400, R5 ;  /* 0xfffffc0000027824 */ /* 0x001fca00078e0205 */
[----:B-1----:R-:W-:-:S13]  /*0070*/  ISETP.GE.AND P4, PT, R3, R2, PT ;  /* 0x000000020300720c */ /* 0x002fda0003f86270 */
[----:B------:R-:W-:Y:S05]  /*0080*/  @!P4 BRA `(.L_x_109) ;  /* 0x00000000003cc947 */ /* 0x000fea0003800000 */
[----:B------:R-:W-:Y:S01]  /*0090*/  HFMA2.MMA R32, -RZ, RZ, 0, 0 ;  /* 0x00000000ff207435 */ /* 0x000fe200000001ff */
[----:B------:R-:W-:Y:S01]  /*00a0*/  MOV R30, RZ ;  /* 0x000000ff001e7202 */ /* 0x000fe20000000f00 */
[----:B------:R-:W-:Y:S01]  /*00b0*/  HFMA2.MMA R3, -RZ, RZ, 0, 0 ;  /* 0x00000000ff037435 */ /* 0x000fe200000001ff */
[----:B------:R-:W-:Y:S02]  /*00c0*/  CS2R R28, SRZ ;  /* 0x00000000001c7805 */ /* 0x000fe4000001ff00 */
[----:B------:R-:W-:Y:S02]  /*00d0*/  CS2R R8, SRZ ;  /* 0x0000000000087805 */ /* 0x000fe4000001ff00 */
[----:B------:R-:W-:Y:S02]  /*00e0*/  CS2R R10, SRZ ;  /* 0x00000000000a7805 */ /* 0x000fe4000001ff00 */
[----:B------:R-:W-:Y:S02]  /*00f0*/  CS2R R4, SRZ ;  /* 0x0000000000047805 */ /* 0x000fe4000001ff00 */
[----:B------:R-:W-:-:S02]  /*0100*/  CS2R R12, SRZ ;  /* 0x00000000000c7805 */ /* 0x000fc4000001ff00 */
[----:B------:R-:W-:Y:S02]  /*0110*/  CS2R R14, SRZ ;  /* 0x00000000000e7805 */ /* 0x000fe4000001ff00 */
[----:B------:R-:W-:Y:S02]  /*0120*/  CS2R R16, SRZ ;  /* 0x0000000000107805 */ /* 0x000fe4000001ff00 */
[----:B------:R-:W-:Y:S02]  /*0130*/  CS2R R18, SRZ ;  /* 0x0000000000127805 */ /* 0x000fe4000001ff00 */
[----:B------:R-:W-:Y:S02]  /*0140*/  CS2R R20, SRZ ;  /* 0x0000000000147805 */ /* 0x000fe4000001ff00 */
[----:B------:R-:W-:Y:S02]  /*0150*/  MOV R26, RZ ;  /* 0x000000ff001a7202 */ /* 0x000fe40000000f00 */
[----:B------:R-:W-:Y:S01]  /*0160*/  CS2R R6, SRZ ;  /* 0x0000000000067805 */ /* 0x000fe2000001ff00 */
[----:B------:R-:W-:Y:S06]  /*0170*/  BRA `(.L_x_110) ;  /* 0x000000b4006c7947 */ /* 0x000fec0003800000 */
.L_x_109:
[----:B------:R-:W0:Y:S01]  /*0180*/  LDC R27, c[0x0][0x240] ;  /* 0x00009000ff1b7b82 */ /* 0x000e220000000800 */
[----:B------:R-:W-:Y:S01]  /*0190*/  HFMA2.MMA R7, -RZ, RZ, 0, 0 ;  /* 0x00000000ff077435 */ /* 0x000fe200000001ff */
[----:B------:R-:W-:Y:S02]  /*01a0*/  CS2R R4, SRZ ;  /* 0x0000000000047805 */ /* 0x000fe4000001ff00 */
        /* <DEDUP_REMOVED lines=350> */
.L_x_111:
[----:B------:R-:W0:Y:S08]  /*1790*/  LDC.64 R38, c[0x0][0x228] ;  /* 0x00008a00ff267b82 */ /* 0x000e300000000a00 */
[----:B------:R-:W1:Y:S08]  /*17a0*/  LDC.64 R36, c[0x0][0x230] ;  /* 0x00008c00ff247b82 */ /* 0x000e700000000a00 */
[----:B------:R-:W2:Y:S01]  /*17b0*/  LDC.64 R34, c[0x0][0x238] ;  /* 0x00008e00ff227b82 */ /* 0x000ea20000000a00 */
[----:B------:R-:W-:-:S04]  /*17c0*/  IADD3 R23, R3, 0x80, RZ ;  /* 0x0000008003177810 */ /* 0x000fc80007ffe0ff */
[----:B------:R-:W-:Y:S01]  /*17d0*/  ISETP.GE.AND P1, PT, R23, R2, PT ;  /* 0x000000021700720c */ /* 0x000fe20003f26270 */
[----:B0-----:R-:W-:Y:S01]  /*17e0*/  IMAD.WIDE.U32 R12, R7, 0x4, R38 ;  /* 0x00000004070c7825 */ /* 0x001fe200078e0026 */
[----:B------:R-:W-:Y:S02]  /*17f0*/  MOV R32, RZ ;  /* 0x000000ff00207202 */ /* 0x000fe40000000f00 */
[----:B------:R-:W-:Y:S01]  /*1800*/  CS2R R28, SRZ ;  /* 0x00000000001c7805 */ /* 0x000fe2000001ff00 */
[----:B-1----:R-:W-:Y:S01]  /*1810*/  IMAD.WIDE.U32 R14, R4, 0x4, R36 ;  /* 0x00000004040e7825 */ /* 0x002fe200078e0024 */
[----:B------:R0:W5:Y:S01]  /*1820*/  LDG.E R9, desc[UR4][R12.64] ;  /* 0x000000040c097981 */ /* 0x000162000c1e1900 */
[----:B------:R-:W-:Y:S02]  /*1830*/  MOV R30, RZ ;  /* 0x000000ff001e7202 */ /* 0x000fe40000000f00 */
[----:B--2---:R-:W-:Y:S01]  /*1840*/  IMAD.WIDE.U32 R16, R5, 0x4, R34 ;  /* 0x0000000405107825 */ /* 0x004fe200078e0022 */
[----:B------:R1:W5:Y:S01]  /*1850*/  LDG.E R7, desc[UR4][R14.64] ;  /* 0x000000040e077981 */ /* 0x000362000c1e1900 */
[----:B------:R-:W-:-:S02]  /*1860*/  MOV R8, RZ ;  /* 0x000000ff00087202 */ /* 0x000fc40000000f00 */
[----:B------:R-:W-:Y:S02]  /*1870*/  CS2R R10, SRZ ;  /* 0x00000000000a7805 */ /* 0x000fe4000001ff00 */
[----:B------:R-:W-:Y:S01]  /*1880*/  MOV R3, RZ ;  /* 0x000000ff00037202 */ /* 0x000fe20000000f00 */
[----:B------:R2:W5:Y:S01]  /*1890*/  LDG.E R6, desc[UR4][R16.64] ;  /* 0x0000000410067981 */ /* 0x000562000c1e1900 */
[----:B------:R-:W-:Y:S02]  /*18a0*/  CS2R R4, SRZ ;  /* 0x0000000000047805 */ /* 0x000fe4000001ff00 */
[----:B0-----:R-:W-:Y:S02]  /*18b0*/  CS2R R12, SRZ ;  /* 0x00000000000c7805 */ /* 0x001fe4000001ff00 */
[----:B------:R-:W-:Y:S02]  /*18c0*/  CS2R R18, SRZ ;  /* 0x0000000000127805 */ /* 0x000fe4000001ff00 */
[----:B------:R-:W-:-:S02]  /*18d0*/  CS2R R20, SRZ ;  /* 0x0000000000147805 */ /* 0x000fc4000001ff00 */
[----:B------:R-:W-:Y:S02]  /*18e0*/  MOV R26, RZ ;  /* 0x000000ff001a7202 */ /* 0x000fe40000000f00 */
[----:B-1----:R-:W-:Y:S02]  /*18f0*/  CS2R R14, SRZ ;  /* 0x00000000000e7805 */ /* 0x002fe4000001ff00 */
[----:B--2---:R-:W-:Y:S01]  /*1900*/  CS2R R16, SRZ ;  /* 0x0000000000107805 */ /* 0x004fe2000001ff00 */
[----:B------:R-:W-:Y:S06]  /*1910*/  @P1 BRA `(.L_x_110) ;  /* 0x0000009c00841947 */ /* 0x000fec0003800000 */
        /* <DEDUP_REMOVED lines=352> */
.L_x_112:
[----:B------:R-:W-:-:S04]  /*2f20*/  IMAD.WIDE.U32 R40, R33, 0x4, R38 ;  /* 0x0000000421287825 */ /* 0x000fc800078e0026 */
[----:B------:R-:W-:Y:S01]  /*2f30*/  IMAD.WIDE.U32 R24, R26, 0x4, R36 ;  /* 0x000000041a187825 */ /* 0x000fe200078e0024 */
[----:B------:R0:W5:Y:S03]  /*2f40*/  LDG.E R20, desc[UR4][R40.64] ;  /* 0x0000000428147981 */ /* 0x000166000c1e1900 */
[----:B------:R-:W-:Y:S01]  /*2f50*/  IMAD.WIDE.U32 R22, R31, 0x4, R34 ;  /* 0x000000041f167825 */ /* 0x000fe200078e0022 */
[----:B------:R0:W5:Y:S04]  /*2f60*/  LDG.E R21, desc[UR4][R24.64] ;  /* 0x0000000418157981 */ /* 0x000168000c1e1900 */
[----:B------:R0:W5:Y:S01]  /*2f70*/  LDG.E R26, desc[UR4][R22.64] ;  /* 0x00000004161a7981 */ /* 0x000162000c1e1900 */
        /* <DEDUP_REMOVED lines=356> */
.L_x_113:
[----:B------:R-:W-:-:S04]  /*45c0*/  IMAD.WIDE.U32 R40, R33, 0x4, R38 ;  /* 0x0000000421287825 */ /* 0x000fc800078e0026 */
[----:B------:R-:W-:-:S04]  /*45d0*/  IMAD.WIDE.U32 R24, R31, 0x4, R36 ;  /* 0x000000041f187825 */ /* 0x000fc800078e0024 */
[----:B------:R-:W-:Y:S01]  /*45e0*/  IMAD.WIDE.U32 R22, R17, 0x4, R34 ;  /* 0x0000000411167825 */ /* 0x000fe200078e0022 */
[----:B------:R0:W5:Y:S04]  /*45f0*/  LDG.E R18, desc[UR4][R24.64] ;  /* 0x0000000418127981 */ /* 0x000168000c1e1900 */
        /* <DEDUP_REMOVED lines=358> */
.L_x_114:
        /* <DEDUP_REMOVED lines=362> */
.L_x_115:
[----:B------:R-:W-:-:S04]  /*7300*/  IMAD.WIDE.U32 R40, R33, 0x4, R38 ;  /* 0x0000000421287825 */ /* 0x000fc800078e0026 */
[----:B------:R-:W-:Y:S02]  /*7310*/  IMAD.WIDE.U32 R24, R10, 0x4, R36 ;  /* 0x000000040a187825 */ /* 0x000fe400078e0024 */
[----:B------:R0:W5:Y:S02]  /*7320*/  LDG.E R10, desc[UR4][R40.64] ;  /* 0x00000004280a7981 */ /* 0x000164000c1e1900 */
[----:B------:R-:W-:Y:S02]  /*7330*/  IMAD.WIDE.U32 R22, R31, 0x4, R34 ;  /* 0x000000041f167825 */ /* 0x000fe400078e0022 */
        /* <DEDUP_REMOVED lines=358> */
.L_x_116:
        /* <DEDUP_REMOVED lines=362> */
.L_x_117:
        /* <DEDUP_REMOVED lines=361> */
.L_x_118:
[----:B------:R-:W-:-:S04]  /*b6d0*/  IMAD.WIDE.U32 R32, R41, 0x4, R38 ;  /* 0x0000000429207825 */ /* 0x000fc800078e0026 */
[----:B------:R-:W-:Y:S02]  /*b6e0*/  IMAD.WIDE.U32 R30, R40, 0x4, R36 ;  /* 0x00000004281e7825 */ /* 0x000fe400078e0024 */
[----:B------:R0:W5:Y:S02]  /*b6f0*/  LDG.E R32, desc[UR4][R32.64] ;  /* 0x0000000420207981 */ /* 0x000164000c1e1900 */
[----:B------:R-:W-:Y:S02]  /*b700*/  IMAD.WIDE.U32 R34, R29, 0x4, R34 ;  /* 0x000000041d227825 */ /* 0x000fe400078e0022 */
[----:B------:R0:W5:Y:S04]  /*b710*/  LDG.E R30, desc[UR4][R30.64] ;  /* 0x000000041e1e7981 */ /* 0x000168000c1e1900 */
[----:B------:R0:W5:Y:S02]  /*b720*/  LDG.E R29, desc[UR4][R34.64] ;  /* 0x00000004221d7981 */ /* 0x000164000c1e1900 */
.L_x_110:
[----:B------:R-:W-:Y:S05]  /*b730*/  BSYNC B0 ;  /* 0x0000000000007941 */ /* 0x000fea0003800000 */
.L_x_108:
[----:B------:R-:W1:Y:S01]  /*b740*/  S2R R23, SR_TID.X ;  /* 0x0000000000177919 */ /* 0x000e620000002100 */
[----:B-----5:R-:W-:Y:S01]  /*b750*/  FSETP.GT.FTZ.AND P6, PT, R9, RZ, PT ;  /* 0x000000ff0900720b */ /* 0x020fe20003fd4000 */
[----:B------:R-:W-:Y:S01]  /*b760*/  FMUL.FTZ R27, R6, R9 ;  /* 0x00000009061b7220 */ /* 0x000fe20000410000 */
[----:B------:R-:W-:Y:S01]  /*b770*/  FMUL.FTZ R9, R16, R15 ;  /* 0x0000000f10097220 */ /* 0x000fe20000410000 */
[----:B------:R-:W-:Y:S01]  /*b780*/  FSETP.GT.FTZ.AND P1, PT, R14, RZ, PT ;  /* 0x000000ff0e00720b */ /* 0x000fe20003f34000 */
[----:B------:R-:W-:Y:S01]  /*b790*/  FMUL.FTZ R7, R6, R7 ;  /* 0x0000000706077220 */ /* 0x000fe20000410000 */
[----:B------:R-:W-:Y:S01]  /*b7a0*/  FMUL.FTZ R21, R26, R21 ;  /* 0x000000151a157220 */ /* 0x000fe20000410000 */
[C---:B------:R-:W-:Y:S01]  /*b7b0*/  FMUL.FTZ R14, R16.reuse, R14 ;  /* 0x0000000e100e7220 */ /* 0x040fe20000410000 */
[----:B------:R-:W-:Y:S01]  /*b7c0*/  FSEL R9, R16, R9, P1 ;  /* 0x0000000910097208 */ /* 0x000fe20000800000 */
[----:B------:R-:W-:Y:S01]  /*b7d0*/  FMUL.FTZ R4, R5, R4 ;  /* 0x0000000405047220 */ /* 0x000fe20000410000 */
[----:B------:R-:W-:Y:S01]  /*b7e0*/  FSETP.GT.FTZ.AND P5, PT, R20, RZ, PT ;  /* 0x000000ff1400720b */ /* 0x000fe20003fb4000 */
[----:B------:R-:W-:Y:S01]  /*b7f0*/  FMUL.FTZ R16, R13, R12 ;  /* 0x0000000c0d107220 */ /* 0x000fe20000410000 */
[----:B------:R-:W-:Y:S01]  /*b800*/  FSETP.GT.FTZ.AND P3, PT, R3, RZ, PT ;  /* 0x000000ff0300720b */ /* 0x000fe20003f74000 */
[----:B------:R-:W-:Y:S01]  /*b810*/  FMUL.FTZ R12, R13, R10 ;  /* 0x0000000a0d0c7220 */ /* 0x000fe20000410000 */
[----:B------:R-:W-:Y:S01]  /*b820*/  FSEL R22, R6, R7, P6 ;  /* 0x0000000706167208 */ /* 0x000fe20003000000 */
[----:B------:R-:W-:Y:S01]  /*b830*/  FMUL.FTZ R20, R26, R20 ;  /* 0x000000141a147220 */ /* 0x000fe20000410000 */
[----:B------:R-:W-:Y:S01]  /*b840*/  FSETP.GT.FTZ.AND P2, PT, R10, RZ, PT ;  /* 0x000000ff0a00720b */ /* 0x000fe20003f54000 */
[----:B------:R-:W-:Y:S01]  /*b850*/  FMUL.FTZ R10, R5, R3 ;  /* 0x00000003050a7220 */ /* 0x000fe20000410000 */
[----:B------:R-:W-:Y:S01]  /*b860*/  FSEL R6, R26, R21, P5 ;  /* 0x000000151a067208 */ /* 0x000fe20002800000 */
[----:B------:R-:W-:Y:S01]  /*b870*/  FMUL.FTZ R18, R19, R18 ;  /* 0x0000001213127220 */ /* 0x000fe20000410000 */
[----:B------:R-:W-:Y:S01]  /*b880*/  FSEL R5, R5, R4, P3 ;  /* 0x0000000405057208 */ /* 0x000fe20001800000 */
[----:B------:R-:W-:Y:S01]  /*b890*/  FMUL.FTZ R4, R11, R8 ;  /* 0x000000080b047220 */ /* 0x000fe20000410000 */
[----:B------:R-:W-:Y:S01]  /*b8a0*/  FSEL R26, R22, RZ, !P4 ;  /* 0x000000ff161a7208 */ /* 0x000fe20006000000 */
[----:B------:R-:W-:Y:S01]  /*b8b0*/  FMUL.FTZ R7, R19, R17 ;  /* 0x0000001113077220 */ /* 0x000fe20000410000 */
[----:B------:R-:W-:Y:S01]  /*b8c0*/  FSETP.GT.FTZ.AND P4, PT, R28, RZ, PT ;  /* 0x000000ff1c00720b */ /* 0x000fe20003f94000 */
[----:B------:R-:W-:Y:S01]  /*b8d0*/  FMUL.FTZ R30, R29, R30 ;  /* 0x0000001e1d1e7220 */ /* 0x000fe20000410000 */
[----:B------:R-:W-:Y:S01]  /*b8e0*/  FSETP.GT.FTZ.AND P0, PT, R17, RZ, PT ;  /* 0x000000ff1100720b */ /* 0x000fe20003f14000 */
[C---:B------:R-:W-:Y:S01]  /*b8f0*/  FMUL.FTZ R8, R11.reuse, R28 ;  /* 0x0000001c0b087220 */ /* 0x040fe20000410000 */
[----:B------:R-:W-:-:S02]  /*b900*/  FSEL R22, R11, R4, P4 ;  /* 0x000000040b167208 */ /* 0x000fc40002000000 */
[----:B------:R-:W-:Y:S02]  /*b910*/  FSEL R15, R19, R18, P0 ;  /* 0x00000012130f7208 */ /* 0x000fe40000000000 */
[CC--:B-1----:R-:W-:Y:S02]  /*b920*/  ISETP.LT.AND P6, PT, R23.reuse, R2.reuse, !P6 ;  /* 0x000000021700720c */ /* 0x0c2fe400077c1270 */
[----:B------:R-:W-:Y:S02]  /*b930*/  IADD3 R3, R23, 0x80, RZ ;  /* 0x0000008017037810 */ /* 0x000fe40007ffe0ff */
[----:B------:R-:W-:Y:S02]  /*b940*/  FSEL R27, R27, RZ, P6 ;  /* 0x000000ff1b1b7208 */ /* 0x000fe40003000000 */
[----:B------:R-:W-:Y:S02]  /*b950*/  ISETP.LT.AND P6, PT, R3, R2, !P5 ;  /* 0x000000020300720c */ /* 0x000fe40006fc1270 */
[----:B------:R-:W-:-:S02]  /*b960*/  P2R R17, PR, RZ, 0x1 ;  /* 0x00000001ff117803 */ /* 0x000fc40000000000 */
[----:B------:R-:W-:Y:S02]  /*b970*/  FSEL R4, R20, RZ, P6 ;  /* 0x000000ff14047208 */ /* 0x000fe40003000000 */
[----:B------:R-:W-:Y:S02]  /*b980*/  ISETP.GE.AND P6, PT, R23, R2, PT ;  /* 0x000000021700720c */ /* 0x000fe40003fc6270 */
[----:B------:R-:W-:Y:S01]  /*b990*/  FSETP.GT.FTZ.AND P5, PT, R32, RZ, PT ;  /* 0x000000ff2000720b */ /* 0x000fe20003fb4000 */
[----:B------:R-:W-:Y:S01]  /*b9a0*/  FMUL.FTZ R32, R29, R32 ;  /* 0x000000201d207220 */ /* 0x000fe20000410000 */
[----:B------:R-:W-:Y:S02]  /*b9b0*/  ISETP.GE.AND P0, PT, R3, R2, PT ;  /* 0x000000020300720c */ /* 0x000fe40003f06270 */
[----:B------:R-:W-:Y:S02]  /*b9c0*/  FSEL R30, R29, R30, P5 ;  /* 0x0000001e1d1e7208 */ /* 0x000fe40002800000 */
[----:B------:R-:W-:-:S02]  /*b9d0*/  P2R R11, PR, RZ, 0x1 ;  /* 0x00000001ff0b7803 */ /* 0x000fc40000000000 */
[----:B------:R-:W-:Y:S02]  /*b9e0*/  FSEL R21, R13, R16, P2 ;  /* 0x000000100d157208 */ /* 0x000fe40001000000 */
[C---:B0-----:R-:W-:Y:S02]  /*b9f0*/  IADD3 R35, R23.reuse, 0x100, RZ ;  /* 0x0000010017237810 */ /* 0x041fe40007ffe0ff */
[C---:B------:R-:W-:Y:S02]  /*ba00*/  IADD3 R33, R23.reuse, 0x180, RZ ;  /* 0x0000018017217810 */ /* 0x040fe40007ffe0ff */
[C---:B------:R-:W-:Y:S02]  /*ba10*/  IADD3 R31, R23.reuse, 0x200, RZ ;  /* 0x00000200171f7810 */ /* 0x040fe40007ffe0ff */
[----:B------:R-:W-:Y:S02]  /*ba20*/  IADD3 R29, R23, 0x280, RZ ;  /* 0x00000280171d7810 */ /* 0x000fe40007ffe0ff */
[----:B------:R-:W-:Y:S01]  /*ba30*/  ISETP.NE.AND P0, PT, R17, RZ, PT ;  /* 0x000000ff1100720c */ /* 0x000fe20003f05270 */
[----:B------:R-:W-:-:S12]  /*ba40*/  @P6 EXIT ;  /* 0x000000000000694d */ /* 0x000fd80003800000 */
[----:B------:R-:W0:Y:S01]  /*ba50*/  LDC R28, c[0x0][0x49c] ;  /* 0x00012700ff1c7b82 */ /* 0x000e220000000800 */
[-C--:B------:R-:W-:Y:S01]  /*ba60*/  ISETP.GE.AND P6, PT, R3, R2.reuse, PT ;  /* 0x000000020300720c */ /* 0x080fe20003fc6270 */
[----:B------:R-:W-:Y:S01]  /*ba70*/  HFMA2.MMA R39, -RZ, RZ, 0, 0 ;  /* 0x00000000ff277435 */ /* 0x000fe200000001ff */
[-C--:B------:R-:W-:Y:S02]  /*ba80*/  ISETP.LT.AND P1, PT, R33, R2.reuse, !P1 ;  /* 0x000000022100720c */ /* 0x080fe40004f21270 */
[----:B------:R-:W-:Y:S02]  /*ba90*/  FSEL R18, R6, RZ, !P6 ;  /* 0x000000ff06127208 */ /* 0x000fe40007000000 */
[CC--:B------:R-:W-:Y:S02]  /*baa0*/  ISETP.LT.AND P6, PT, R35.reuse, R2.reuse, !P0 ;  /* 0x000000022300720c */ /* 0x0c0fe400047c1270 */
[----:B------:R-:W-:Y:S02]  /*bab0*/  ISETP.GE.AND P0, PT, R35, R2, PT ;  /* 0x000000022300720c */ /* 0x000fe40003f06270 */
[----:B------:R-:W-:-:S02]  /*bac0*/  FSEL R14, R14, RZ, P1 ;  /* 0x000000ff0e0e7208 */ /* 0x000fc40000800000 */
[----:B------:R-:W-:Y:S02]  /*bad0*/  FSEL R15, R15, RZ, !P0 ;  /* 0x000000ff0f0f7208 */ /* 0x000fe40004000000 */
[-C--:B------:R-:W-:Y:S02]  /*bae0*/  ISETP.GE.AND P0, PT, R33, R2.reuse, PT ;  /* 0x000000022100720c */ /* 0x080fe40003f06270 */
[-C--:B------:R-:W-:Y:S02]  /*baf0*/  ISETP.LT.AND P2, PT, R31, R2.reuse, !P2 ;  /* 0x000000021f00720c */ /* 0x080fe40005741270 */
[----:B------:R-:W-:Y:S02]  /*bb00*/  FSEL R13, R9, RZ, !P0 ;  /* 0x000000ff090d7208 */ /* 0x000fe40004000000 */
[-C--:B------:R-:W-:Y:S02]  /*bb10*/  ISETP.GE.AND P0, PT, R29, R2.reuse, PT ;  /* 0x000000021d00720c */ /* 0x080fe40003f06270 */
[----:B------:R-:W-:-:S02]  /*bb20*/  ISETP.GE.AND P1, PT, R31, R2, PT ;  /* 0x000000021f00720c */ /* 0x000fc40003f26270 */
[----:B------:R-:W-:Y:S02]  /*bb30*/  FSEL R9, R5, RZ, !P0 ;  /* 0x000000ff05097208 */ /* 0x000fe40004000000 */
[----:B0-----:R-:W-:Y:S02]  /*bb40*/  ISETP.NE.AND P0, PT, R28, RZ, PT ;  /* 0x000000ff1c00720c */ /* 0x001fe40003f05270 */
[C---:B------:R-:W-:Y:S02]  /*bb50*/  IADD3 R19, R23.reuse, 0x300, RZ ;  /* 0x0000030017137810 */ /* 0x040fe40007ffe0ff */
[----:B------:R-:W-:Y:S02]  /*bb60*/  IADD3 R17, R23, 0x380, RZ ;  /* 0x0000038017117810 */ /* 0x000fe40007ffe0ff */
[----:B------:R-:W-:Y:S02]  /*bb70*/  FSEL R12, R12, RZ, P2 ;  /* 0x000000ff0c0c7208 */ /* 0x000fe40001000000 */
[----:B------:R-:W-:-:S02]  /*bb80*/  FSEL R11, R21, RZ, !P1 ;  /* 0x000000ff150b7208 */ /* 0x000fc40004800000 */
[-C--:B------:R-:W-:Y:S02]  /*bb90*/  ISETP.LT.AND P3, PT, R29, R2.reuse, !P3 ;  /* 0x000000021d00720c */ /* 0x080fe40005f61270 */
[CC--:B------:R-:W-:Y:S02]  /*bba0*/  ISETP.LT.AND P4, PT, R19.reuse, R2.reuse, !P4 ;  /* 0x000000021300720c */ /* 0x0c0fe40006781270 */
[-C--:B------:R-:W-:Y:S02]  /*bbb0*/  ISETP.GE.AND P2, PT, R19, R2.reuse, PT ;  /* 0x000000021300720c */ /* 0x080fe40003f46270 */
[CC--:B------:R-:W-:Y:S02]  /*bbc0*/  ISETP.LT.AND P5, PT, R17.reuse, R2.reuse, !P5 ;  /* 0x000000021100720c */ /* 0x0c0fe40006fa1270 */
[----:B------:R-:W-:Y:S02]  /*bbd0*/  ISETP.GE.AND P1, PT, R17, R2, PT ;  /* 0x000000021100720c */ /* 0x000fe40003f26270 */
[----:B------:R-:W-:-:S02]  /*bbe0*/  FSEL R16, R7, RZ, P6 ;  /* 0x000000ff07107208 */ /* 0x000fc40003000000 */
[----:B------:R-:W-:Y:S02]  /*bbf0*/  FSEL R10, R10, RZ, P3 ;  /* 0x000000ff0a0a7208 */ /* 0x000fe40001800000 */
[----:B------:R-:W-:Y:S02]  /*bc00*/  FSEL R8, R8, RZ, P4 ;  /* 0x000000ff08087208 */ /* 0x000fe40002000000 */
[----:B------:R-:W-:Y:S02]  /*bc10*/  FSEL R7, R22, RZ, !P2 ;  /* 0x000000ff16077208 */ /* 0x000fe40005000000 */
[----:B------:R-:W-:Y:S02]  /*bc20*/  FSEL R6, R32, RZ, P5 ;  /* 0x000000ff20067208 */ /* 0x000fe40002800000 */
[----:B------:R-:W-:Y:S02]  /*bc30*/  FSEL R5, R30, RZ, !P1 ;  /* 0x000000ff1e057208 */ /* 0x000fe40004800000 */
[----:B------:R-:W-:Y:S01]  /*bc40*/  MOV R37, RZ ;  /* 0x000000ff00257202 */ /* 0x000fe20000000f00 */
[----:B------:R-:W-:Y:S06]  /*bc50*/  @!P0 BRA `(.L_x_119) ;  /* 0x0000001400108947 */ /* 0x000fec0003800000 */
        /* <DEDUP_REMOVED lines=324> */
.L_x_119:
[----:B------:R-:W0:Y:S01]  /*d0a0*/  LDC.64 R24, c[0x0][0x218] ;  /* 0x00008600ff187b82 */ /* 0x000e220000000a00 */
[----:B------:R-:W-:-:S07]  /*d0b0*/  ISETP.GE.AND P1, PT, R3, R2, PT ;  /* 0x000000020300720c */ /* 0x000fce0003f26270 */
[----:B------:R-:W1:Y:S01]  /*d0c0*/  LDC.64 R22, c[0x0][0x220] ;  /* 0x00008800ff167b82 */ /* 0x000e620000000a00 */
[----:B0-----:R-:W-:-:S05]  /*d0d0*/  IMAD.WIDE.U32 R20, R39, 0x4, R24 ;  /* 0x0000000427147825 */ /* 0x001fca00078e0018 */
[----:B------:R0:W-:Y:S01]  /*d0e0*/  STG.E desc[UR4][R20.64], R26 ;  /* 0x0000001a14007986 */ /* 0x0001e2000c101904 */
[----:B-1----:R-:W-:-:S05]  /*d0f0*/  IMAD.WIDE.U32 R36, R37, 0x4, R22 ;  /* 0x0000000425247825 */ /* 0x002fca00078e0016 */
[----:B------:R0:W-:Y:S01]  /*d100*/  STG.E desc[UR4][R36.64], R27 ;  /* 0x0000001b24007986 */ /* 0x0001e2000c101904 */
[----:B------:R-:W-:Y:S05]  /*d110*/  @P1 EXIT ;  /* 0x000000000000194d */ /* 0x000fea0003800000 */
[----:B------:R-:W-:Y:S01]  /*d120*/  HFMA2.MMA R39, -RZ, RZ, 0, 0 ;  /* 0x00000000ff277435 */ /* 0x000fe200000001ff */
[----:B0-----:R-:W-:Y:S01]  /*d130*/  MOV R37, RZ ;  /* 0x000000ff00257202 */ /* 0x001fe20000000f00 */
        /* <DEDUP_REMOVED lines=325> */
.L_x_120:
[----:B------:R-:W-:Y:S01]  /*e590*/  ISETP.GE.AND P1, PT, R35, R2, PT ;  /* 0x000000022300720c */ /* 0x000fe20003f26270 */
[----:B------:R-:W-:-:S04]  /*e5a0*/  IMAD.WIDE.U32 R20, R39, 0x4, R24 ;  /* 0x0000000427147825 */ /* 0x000fc800078e0018 */
[----:B------:R-:W-:Y:S01]  /*e5b0*/  IMAD.WIDE.U32 R26, R37, 0x4, R22 ;  /* 0x00000004251a7825 */ /* 0x000fe200078e0016 */
[----:B------:R0:W-:Y:S04]  /*e5c0*/  STG.E desc[UR4][R20.64], R18 ;  /* 0x0000001214007986 */ /* 0x0001e8000c101904 */
[----:B------:R0:W-:Y:S03]  /*e5d0*/  STG.E desc[UR4][R26.64], R4 ;  /* 0x000000041a007986 */ /* 0x0001e6000c101904 */
[----:B------:R-:W-:Y:S05]  /*e5e0*/  @P1 EXIT ;  /* 0x000000000000194d */ /* 0x000fea0003800000 */
[----:B------:R-:W-:Y:S01]  /*e5f0*/  HFMA2.MMA R37, -RZ, RZ, 0, 0 ;  /* 0x00000000ff257435 */ /* 0x000fe200000001ff */
[----:B------:R-:W-:Y:S01]  /*e600*/  MOV R35, RZ ;  /* 0x000000ff00237202 */ /* 0x000fe20000000f00 */
[----:B------:R-:W-:Y:S09]  /*e610*/  @!P0 BRA `(.L_x_121) ;  /* 0x0000001400148947 */ /* 0x000ff20003800000 */
[----:B0-----:R-:W-:Y:S01]  /*e620*/  LEA R20, R0, R3, 0xa ;  /* 0x0000000300147211 */ /* 0x001fe200078e50ff */
[----:B------:R-:W-:Y:S01]  /*e630*/  ULDC.64 UR8, c[0x0][0x4a0] ;  /* 0x0001280000087ab9 */ /* 0x000fe20000000a00 */
[----:B------:R-:W-:Y:S01]  /*e640*/  ULDC UR6, c[0x0][0x4a8] ;  /* 0x00012a0000067ab9 */ /* 0x000fe20000000800 */
[----:B------:R-:W-:Y:S01]  /*e650*/  ISETP.NE.AND P1, PT, R28, 0x1, PT ;  /* 0x000000011c00780c */ /* 0x000fe20003f25270 */
[----:B------:R-:W-:Y:S01]  /*e660*/  ULDC UR7, c[0x0][0x5d0] ;  /* 0x0001740000077ab9 */ /* 0x000fe20000000800 */
[----:B------:R-:W-:Y:S02]  /*e670*/  IADD3 R21, R20, 0x80, RZ ;  /* 0x0000008014157810 */ /* 0x000fe40007ffe0ff */
[----:B------:R-:W-:-:S05]  /*e680*/  MOV R20, RZ ;  /* 0x000000ff00147202 */ /* 0x000fca0000000f00 */
        /* <DEDUP_REMOVED lines=318> */
.L_x_121:
[----:B------:R-:W-:Y:S01]  /*fa70*/  ISETP.GE.AND P1, PT, R33, R2, PT ;  /* 0x000000022100720c */ /* 0x000fe20003f26270 */
[----:B0-----:R-:W-:-:S04]  /*fa80*/  IMAD.WIDE.U32 R20, R37, 0x4, R24 ;  /* 0x0000000425147825 */ /* 0x001fc800078e0018 */
[----:B------:R-:W-:Y:S01]  /*fa90*/  IMAD.WIDE.U32 R26, R35, 0x4, R22 ;  /* 0x00000004231a7825 */ /* 0x000fe200078e0016 */
[----:B------:R0:W-:Y:S04]  /*faa0*/  STG.E desc[UR4][R20.64], R15 ;  /* 0x0000000f14007986 */ /* 0x0001e8000c101904 */
[----:B------:R0:W-:Y:S03]  /*fab0*/  STG.E desc[UR4][R26.64], R16 ;  /* 0x000000101a007986 */ /* 0x0001e6000c101904 */
[----:B------:R-:W-:Y:S05]  /*fac0*/  @P1 EXIT ;  /* 0x000000000000194d */ /* 0x000fea0003800000 */
[----:B------:R-:W-:Y:S01]  /*fad0*/  HFMA2.MMA R33, -RZ, RZ, 0, 0 ;  /* 0x00000000ff217435 */ /* 0x000fe200000001ff */
[----:B0-----:R-:W-:Y:S01]  /*fae0*/  MOV R15, RZ ;  /* 0x000000ff000f7202 */ /* 0x001fe20000000f00 */
[----:B------:R-:W-:Y:S09]  /*faf0*/  @!P0 BRA `(.L_x_122) ;  /* 0x0000001400148947 */ /* 0x000ff20003800000 */
[----:B------:R-:W-:Y:S01]  /*fb00*/  LEA R26, R0, R3, 0xa ;  /* 0x00000003001a7211 */ /* 0x000fe200078e50ff */
        /* <DEDUP_REMOVED lines=324> */
.L_x_122:
[----:B------:R-:W-:Y:S01]  /*10f50*/  ISETP.GE.AND P1, PT, R31, R2, PT ;  /* 0x000000021f00720c */ /* 0x000fe20003f26270 */
[----:B------:R-:W-:-:S04]  /*10f60*/  IMAD.WIDE.U32 R20, R33, 0x4, R24 ;  /* 0x0000000421147825 */ /* 0x000fc800078e0018 */
        /* <DEDUP_REMOVED lines=332> */
.L_x_123:
        /* <DEDUP_REMOVED lines=334> */
.L_x_124:
        /* <DEDUP_REMOVED lines=334> */
.L_x_125:
        /* <DEDUP_REMOVED lines=13> */
[----:B------:R-:W-:Y:S01]  /*14ec0*/  IADD3 R3, R3, 0x300, RZ ;  /* 0x0000030003037810 */ /* 0x000fe20007ffe0ff */
[----:B------:R-:W-:Y:S01]  /*14ed0*/  ULDC UR7, c[0x0][0x5d0] ;  /* 0x0001740000077ab9 */ /* 0x000fe20000000800 */
[----:B------:R-:W-:-:S03]  /*14ee0*/  ISETP.NE.AND P0, PT, R28, 0x1, PT ;  /* 0x000000011c00780c */ /* 0x000fc60003f05270 */
        /* <DEDUP_REMOVED lines=318> */
.L_x_126:
[----:B------:R-:W-:-:S04]  /*162d0*/  IMAD.WIDE.U32 R24, R9, 0x4, R24 ;  /* 0x0000000409187825 */ /* 0x000fc800078e0018 */
[----:B------:R-:W-:Y:S01]  /*162e0*/  IMAD.WIDE.U32 R22, R7, 0x4, R22 ;  /* 0x0000000407167825 */ /* 0x000fe200078e0016 */
[----:B------:R-:W-:Y:S04]  /*162f0*/  STG.E desc[UR4][R24.64], R5 ;  /* 0x0000000518007986 */ /* 0x000fe8000c101904 */
[----:B------:R-:W-:Y:S01]  /*16300*/  STG.E desc[UR4][R22.64], R6 ;  /* 0x0000000616007986 */ /* 0x000fe2000c101904 */
[----:B------:R-:W-:Y:S05]  /*16310*/  EXIT ;  /* 0x000000000000794d */ /* 0x000fea0003800000 */
.L_x_127:
        /* <DEDUP_REMOVED lines=14> */
.L_x_3505:


//--------------------- .text._ZN2at6native57_GLOBAL__N__416c288b_24_ActivationPreluKernel_cu_bc9ca66845unrolled_elementwise_kernel_for_multi_outputsILi2EZZZNS0_21prelu_backward_kernelERNS_14TensorIteratorEENKUlvE_clEvENKUlvE0_clEvEUlfffE_St5arrayIPcLm5EE23TrivialOffsetCalculatorILi3EjESB_ILi2EjEEEviT0_T1_T2_T3_ --------------------------
	.section	.text._ZN2at6native57_GLOBAL__N__416c288b_24_ActivationPreluKernel_cu_bc9ca66845unrolled_elementwise_kernel_for_multi_outputsILi2EZZZNS0_21prelu_backward_kernelERNS_14TensorIteratorEENKUlvE_clEvENKUlvE0_clEvEUlfffE_St5arrayIPcLm5EE23TrivialOffsetCalculatorILi3EjESB_ILi2EjEEEviT0_T1_T2_T3_,"ax",@progbits
	.align	128
.text._ZN2at6native57_GLOBAL__N__416c288b_24_ActivationPreluKernel_cu_bc9ca66845unrolled_elementwise_kernel_for_multi_outputsILi2EZZZNS0_21prelu_backward_kernelERNS_14TensorIteratorEENKUlvE_clEvENKUlvE0_clEvEUlfffE_St5arrayIPcLm5EE23TrivialOffsetCalculatorILi3EjESB_ILi2EjEEEviT0_T1_T2_T3_:
        .type           _ZN2at6native57_GLOBAL__N__416c288b_24_ActivationPreluKernel_cu_bc9ca66845unrolled_elementwise_kernel_for_multi_outputsILi2EZZZNS0_21prelu_backward_kernelERNS_14TensorIteratorEENKUlvE_clEvENKUlvE0_clEvEUlfffE_St5arrayIPcLm5EE23TrivialOffsetCalculatorILi3EjESB_ILi2EjEEEviT0_T1_T2_T3_,@function
        .size           _ZN2at6native57_GLOBAL__N__416c288b_24_ActivationPreluKernel_cu_bc9ca66845unrolled_elementwise_kernel_for_multi_outputsILi2EZZZNS0_21prelu_backward_kernelERNS_14TensorIteratorEENKUlvE_clEvENKUlvE0_clEvEUlfffE_St5arrayIPcLm5EE23TrivialOffsetCalculatorILi3EjESB_ILi2EjEEEviT0_T1_T2_T3_,(.L_x_3506 - _ZN2at6native57_GLOBAL__N__416c288b_24_ActivationPreluKernel_cu_bc9ca66845unrolled_elementwise_kernel_for_multi_outputsILi2EZZZNS0_21prelu_backward_kernelERNS_14TensorIteratorEENKUlvE_clEvENKUlvE0_clEvEUlfffE_St5arrayIPcLm5EE23TrivialOffsetCalculatorILi3EjESB_ILi2EjEEEviT0_T1_T2_T3_)
        .other          _ZN2at6native57_GLOBAL__N__416c288b_24_ActivationPreluKernel_cu_bc9ca66845unrolled_elementwise_kernel_for_multi_outputsILi2EZZZNS0_21prelu_backward_kernelERNS_14TensorIteratorEENKUlvE_clEvENKUlvE0_clEvEUlfffE_St5arrayIPcLm5EE23TrivialOffsetCalculatorILi3EjESB_ILi2EjEEEviT0_T1_T2_T3_,@"STO_CUDA_ENTRY STV_DEFAULT"
_ZN2at6native57_GLOBAL__N__416c288b_24_ActivationPreluKernel_cu_bc9ca66845unrolled_elementwise_kernel_for_multi_outputsILi2EZZZNS0_21prelu_backward_kernelERNS_14TensorIteratorEENKUlvE_clEvENKUlvE0_clEvEUlfffE_St5arrayIPcLm5EE23TrivialOffsetCalculatorILi3EjESB_ILi2EjEEEviT0_T1_T2_T3_:
[----:B------:R-:W-:Y:S01]  /*0000*/  LDC R1, c[0x0][0x28] ;  /* 0x00000a00ff017b82 */ /* 0x000fe20000000800 */
[----:B------:R-:W0:Y:S07]  /*0010*/  S2R R4, SR_TID.X ;  /* 0x0000000000047919 */ /* 0x000e2e0000002100 */
[----:B------:R-:W1:Y:S01]  /*0020*/  S2UR UR5, SR_CTAID.X ;  /* 0x00000000000579c3 */ /* 0x000e620000002500 */
[----:B------:R-:W-:Y:S01]  /*0030*/  ULDC UR4, c[0x0][0x210] ;  /* 0x0000840000047ab9 */ /* 0x000fe20000000800 */
[----:B------:R-:W-:Y:S01]  /*0040*/  ULDC.64 UR6, c[0x0][0x208] ;  /* 0x0000820000067ab9 */ /* 0x000fe20000000a00 */
[----:B------:R-:W-:Y:S01]  /*0050*/  BSSY B0, `(.L_x_128) ;  /* 0x0000063000007945 */ /* 0x000fe20003800000 */
[----:B------:R-:W-:Y:S01]  /*0060*/  HFMA2.MMA R21, -RZ, RZ, 0, 0 ;  /* 0x00000000ff157435 */ /* 0x000fe200000001ff */
[----:B------:R-:W-:Y:S01]  /*0070*/  IMAD.MOV.U32 R5, RZ, RZ, RZ ;  /* 0x000000ffff057224 */ /* 0x000fe200078e00ff */
[----:B------:R-:W-:Y:S01]  /*0080*/  CS2R R2, SRZ ;  /* 0x0000000000027805 */ /* 0x000fe2000001ff00 */
[----:B------:R-:W-:Y:S01]  /*0090*/  IMAD.MOV.U32 R0, RZ, RZ, RZ ;  /* 0x000000ffff007224 */ /* 0x000fe200078e00ff */
[----:B------:R-:W-:Y:S01]  /*00a0*/  CS2R R6, SRZ ;  /* 0x0000000000067805 */ /* 0x000fe2000001ff00 */
[----:B------:R-:W-:Y:S01]  /*00b0*/  IMAD.MOV.U32 R18, RZ, RZ, RZ ;  /* 0x000000ffff127224 */ /* 0x000fe200078e00ff */
[----:B------:R-:W-:-:S02]  /*00c0*/  CS2R R8, SRZ ;  /* 0x0000000000087805 */ /* 0x000fc4000001ff00 */
[----:B------:R-:W-:Y:S02]  /*00d0*/  CS2R R10, SRZ ;  /* 0x00000000000a7805 */ /* 0x000fe4000001ff00 */
[----:B------:R-:W-:Y:S02]  /*00e0*/  CS2R R12, SRZ ;  /* 0x00000000000c7805 */ /* 0x000fe4000001ff00 */
[----:B------:R-:W-:Y:S02]  /*00f0*/  CS2R R24, SRZ ;  /* 0x0000000000187805 */ /* 0x000fe4000001ff00 */
[----:B------:R-:W-:Y:S02]  /*0100*/  CS2R R26, SRZ ;  /* 0x00000000001a7805 */ /* 0x000fe4000001ff00 */
[----:B------:R-:W-:Y:S01]  /*0110*/  CS2R R28, SRZ ;  /* 0x00000000001c7805 */ /* 0x000fe2000001ff00 */
[----:B------:R-:W-:Y:S01]  /*0120*/  IMAD.MOV.U32 R30, RZ, RZ, RZ ;  /* 0x000000ffff1e7224 */ /* 0x000fe200078e00ff */
[----:B-1----:R-:W-:-:S06]  /*0130*/  UIMAD UR4, UR5, -0x400, UR4 ;  /* 0xfffffc00050478a4 */ /* 0x002fcc000f8e0204 */
[----:B0-----:R-:W-:-:S13]  /*0140*/  ISETP.GE.AND P0, PT, R4, UR4, PT ;  /* 0x0000000404007c0c */ /* 0x001fda000bf06270 */
[----:B------:R-:W-:Y:S01]  /*0150*/  @P0 IMAD.MOV.U32 R31, RZ, RZ, RZ ;  /* 0x000000ffff1f0224 */ /* 0x000fe200078e00ff */
[----:B------:R-:W-:Y:S01]  /*0160*/  @P0 CS2R R32, SRZ ;  /* 0x0000000000200805 */ /* 0x000fe2000001ff00 */
[----:B------:R-:W-:Y:S06]  /*0170*/  @P0 BRA `(.L_x_129) ;  /* 0x0000000400400947 */ /* 0x000fec0003800000 */
[----:B------:R-:W0:Y:S01]  /*0180*/  LDC.64 R16, c[0x0][0x228] ;  /* 0x00008a00ff107b82 */ /* 0x000e220000000a00 */
[----:B------:R-:W-:-:S05]  /*0190*/  IMAD.U32 R19, RZ, RZ, UR5 ;  /* 0x00000005ff137e24 */ /* 0x000fca000f8e00ff */
[----:B------:R-:W-:Y:S02]  /*01a0*/  LEA R19, R19, R4, 0xa ;  /* 0x0000000413137211 */ /* 0x000fe400078e50ff */
[----:B------:R-:W1:Y:S08]  /*01b0*/  LDC.64 R22, c[0x0][0x230] ;  /* 0x00008c00ff167b82 */ /* 0x000e700000000a00 */
[----:B------:R-:W2:Y:S01]  /*01c0*/  LDC.64 R14, c[0x0][0x238] ;  /* 0x00008e00ff0e7b82 */ /* 0x000ea20000000a00 */
[----:B0-----:R-:W-:-:S05]  /*01d0*/  IMAD.WIDE.U32 R34, R19, 0x4, R16 ;  /* 0x0000000413227825 */ /* 0x001fca00078e0010 */
[----:B------:R2:W5:Y:S01]  /*01e0*/  LDG.E R31, desc[UR6][R34.64] ;  /* 0x00000006221f7981 */ /* 0x000562000c1e1900 */
[----:B-1----:R-:W-:-:S05]  /*01f0*/  IMAD.WIDE.U32 R36, R19, 0x4, R22 ;  /* 0x0000000413247825 */ /* 0x002fca00078e0016 */
[----:B------:R0:W5:Y:S01]  /*0200*/  LDG.E R32, desc[UR6][R36.64] ;  /* 0x0000000624207981 */ /* 0x000162000c1e1900 */
[----:B--2---:R-:W-:-:S05]  /*0210*/  IMAD.WIDE.U32 R34, R19, 0x4, R14 ;  /* 0x0000000413227825 */ /* 0x004fca00078e000e */
[----:B------:R0:W5:Y:S01]  /*0220*/  LDG.E R33, desc[UR6][R34.64] ;  /* 0x0000000622217981 */ /* 0x000162000c1e1900 */
[----:B------:R-:W-:-:S05]  /*0230*/  VIADD R20, R4, 0x80 ;  /* 0x0000008004147836 */ /* 0x000fca0000000000 */
[----:B------:R-:W-:-:S13]  /*0240*/  ISETP.GE.AND P1, PT, R20, UR4, PT ;  /* 0x0000000414007c0c */ /* 0x000fda000bf26270 */
[----:B0-----:R-:W-:Y:S05]  /*0250*/  @P1 BRA `(.L_x_129) ;  /* 0x0000000400081947 */ /* 0x001fea0003800000 */
[----:B------:R-:W-:-:S04]  /*0260*/  VIADD R35, R19, 0x80 ;  /* 0x0000008013237836 */ /* 0x000fc80000000000 */
[----:B------:R-:W-:-:S04]  /*0270*/  IMAD.WIDE.U32 R28, R35, 0x4, R16 ;  /* 0x00000004231c7825 */ /* 0x000fc800078e0010 */
[C---:B------:R-:W-:Y:S02]  /*0280*/  IMAD.WIDE.U32 R36, R35.reuse, 0x4, R22 ;  /* 0x0000000423247825 */ /* 0x040fe400078e0016 */
[----:B------:R0:W5:Y:S02]  /*0290*/  LDG.E R28, desc[UR6][R28.64] ;  /* 0x000000061c1c7981 */ /* 0x000164000c1e1900 */
[----:B------:R-:W-:-:S05]  /*02a0*/  IMAD.WIDE.U32 R34, R35, 0x4, R14 ;  /* 0x0000000423227825 */ /* 0x000fca00078e000e */
[----:B------:R0:W5:Y:S04]  /*02b0*/  LDG.E R30, desc[UR6][R34.64] ;  /* 0x00000006221e7981 */ /* 0x000168000c1e1900 */
[----:B------:R0:W5:Y:S01]  /*02c0*/  LDG.E R29, desc[UR6][R36.64] ;  /* 0x00000006241d7981 */ /* 0x000162000c1e1900 */
[----:B------:R-:W-:-:S05]  /*02d0*/  VIADD R20, R4, 0x100 ;  /* 0x0000010004147836 */ /* 0x000fca0000000000 */
[----:B------:R-:W-:-:S13]  /*02e0*/  ISETP.GE.AND P1, PT, R20, UR4, PT ;  /* 0x0000000414007c0c */ /* 0x000fda000bf26270 */
[----:B0-----:R-:W-:Y:S05]  /*02f0*/  @P1 BRA `(.L_x_129) ;  /* 0x0000000000e01947 */ /* 0x001fea0003800000 */
[----:B------:R-:W-:-:S05]  /*0300*/  IADD3 R27, R19, 0x100, RZ ;  /* 0x00000100131b7810 */ /* 0x000fca0007ffe0ff */
[----:B------:R-:W-:-:S04]  /*0310*/  IMAD.WIDE.U32 R34, R27, 0x4, R16 ;  /* 0x000000041b227825 */ /* 0x000fc800078e0010 */
[C---:B------:R-:W-:Y:S01]  /*0320*/  IMAD.WIDE.U32 R36, R27.reuse, 0x4, R22 ;  /* 0x000000041b247825 */ /* 0x040fe200078e0016 */
[----:B------:R0:W5:Y:S04]  /*0330*/  LDG.E R25, desc[UR6][R34.64] ;  /* 0x0000000622197981 */ /* 0x000168000c1e1900 */
[----:B------:R1:W5:Y:S01]  /*0340*/  LDG.E R26, desc[UR6][R36.64] ;  /* 0x00000006241a7981 */ /* 0x000362000c1e1900 */
[----:B0-----:R-:W-:-:S05]  /*0350*/  IMAD.WIDE.U32 R34, R27, 0x4, R14 ;  /* 0x000000041b227825 */ /* 0x001fca00078e000e */
[----:B------:R1:W5:Y:S01]  /*0360*/  LDG.E R27, desc[UR6][R34.64] ;  /* 0x00000006221b7981 */ /* 0x000362000c1e1900 */
[----:B------:R-:W-:-:S05]  /*0370*/  VIADD R20, R4, 0x180 ;  /* 0x0000018004147836 */ /* 0x000fca0000000000 */
[----:B------:R-:W-:-:S13]  /*0380*/  ISETP.GE.AND P1, PT, R20, UR4, PT ;  /* 0x0000000414007c0c */ /* 0x000fda000bf26270 */
[----:B-1----:R-:W-:Y:S05]  /*0390*/  @P1 BRA `(.L_x_129) ;  /* 0x0000000000b81947 */ /* 0x002fea0003800000 */
        /* <DEDUP_REMOVED lines=27> */
[----:B------:R-:W-:-:S04]  /*0550*/  IADD3 R20, R4, 0x300, RZ ;  /* 0x0000030004147810 */ /* 0x000fc80007ffe0ff */
[----:B------:R-:W-:-:S13]  /*0560*/  ISETP.GE.AND P1, PT, R20, UR4, PT ;  /* 0x0000000414007c0c */ /* 0x000fda000bf26270 */
[----:B0-----:R-:W-:Y:S05]  /*0570*/  @P1 BRA `(.L_x_129) ;  /* 0x0000000000401947 */ /* 0x001fea0003800000 */
[----:B------:R-:W-:Y:S02]  /*0580*/  VIADD R0, R4, 0x380 ;  /* 0x0000038004007836 */ /* 0x000fe40000000000 */
[----:B------:R-:W-:-:S03]  /*0590*/  VIADD R21, R19, 0x300 ;  /* 0x0000030013157836 */ /* 0x000fc60000000000 */
[----:B------:R-:W-:Y:S01]  /*05a0*/  ISETP.GE.AND P1, PT, R0, UR4, PT ;  /* 0x0000000400007c0c */ /* 0x000fe2000bf26270 */
[----:B------:R-:W-:-:S05]  /*05b0*/  IMAD.WIDE.U32 R36, R21, 0x4, R16 ;  /* 0x0000000415247825 */ /* 0x000fca00078e0010 */
[----:B------:R0:W5:Y:S07]  /*05c0*/  LDG.E R0, desc[UR6][R36.64] ;  /* 0x0000000624007981 */ /* 0x00016e000c1e1900 */
[----:B------:R-:W-:Y:S01]  /*05d0*/  @!P1 IADD3 R35, R19, 0x380, RZ ;  /* 0x0000038013239810 */ /* 0x000fe20007ffe0ff */
[----:B------:R-:W-:-:S04]  /*05e0*/  IMAD.WIDE.U32 R18, R21, 0x4, R22 ;  /* 0x0000000415127825 */ /* 0x000fc800078e0016 */
[----:B------:R-:W-:Y:S02]  /*05f0*/  IMAD.WIDE.U32 R20, R21, 0x4, R14 ;  /* 0x0000000415147825 */ /* 0x000fe400078e000e */
[----:B------:R0:W5:Y:S02]  /*0600*/  LDG.E R18, desc[UR6][R18.64] ;  /* 0x0000000612127981 */ /* 0x000164000c1e1900 */
[C---:B------:R-:W-:Y:S02]  /*0610*/  @!P1 IMAD.WIDE.U32 R16, R35.reuse, 0x4, R16 ;  /* 0x0000000423109825 */ /* 0x040fe400078e0010 */
[----:B------:R0:W5:Y:S02]  /*0620*/  LDG.E R21, desc[UR6][R20.64] ;  /* 0x0000000614157981 */ /* 0x000164000c1e1900 */
[C---:B------:R-:W-:Y:S02]  /*0630*/  @!P1 IMAD.WIDE.U32 R22, R35.reuse, 0x4, R22 ;  /* 0x0000000423169825 */ /* 0x040fe400078e0016 */
[----:B------:R0:W5:Y:S02]  /*0640*/  @!P1 LDG.E R5, desc[UR6][R16.64] ;  /* 0x0000000610059981 */ /* 0x000164000c1e1900 */
[----:B------:R-:W-:-:S02]  /*0650*/  @!P1 IMAD.WIDE.U32 R14, R35, 0x4, R14 ;  /* 0x00000004230e9825 */ /* 0x000fc400078e000e */
[----:B------:R0:W5:Y:S04]  /*0660*/  @!P1 LDG.E R3, desc[UR6][R22.64] ;  /* 0x0000000616039981 */ /* 0x000168000c1e1900 */
[----:B------:R0:W5:Y:S02]  /*0670*/  @!P1 LDG.E R2, desc[UR6][R14.64] ;  /* 0x000000060e029981 */ /* 0x000164000c1e1900 */
.L_x_129:
[----:B------:R-:W-:Y:S05]  /*0680*/  BSYNC B0 ;  /* 0x0000000000007941 */ /* 0x000fea0003800000 */
.L_x_128:
[----:B-----5:R-:W-:Y:S01]  /*0690*/  FMUL.FTZ R32, R33, R32 ;  /* 0x0000002021207220 */ /* 0x020fe20000410000 */
[----:B------:R-:W-:Y:S01]  /*06a0*/  FSETP.GT.FTZ.AND P1, PT, R31, RZ, PT ;  /* 0x000000ff1f00720b */ /* 0x000fe20003f34000 */
[----:B------:R-:W-:Y:S01]  /*06b0*/  FMUL.FTZ R29, R30, R29 ;  /* 0x0000001d1e1d7220 */ /* 0x000fe20000410000 */
[----:B------:R-:W-:Y:S01]  /*06c0*/  FSETP.GT.FTZ.AND P6, PT, R28, RZ, PT ;  /* 0x000000ff1c00720b */ /* 0x000fe20003fd4000 */
[C---:B0-----:R-:W-:Y:S01]  /*06d0*/  FMUL.FTZ R37, R33.reuse, R31 ;  /* 0x0000001f21257220 */ /* 0x041fe20000410000 */
[----:B------:R-:W-:Y:S01]  /*06e0*/  FSEL R32, R33, R32, P1 ;  /* 0x0000002021207208 */ /* 0x000fe20000800000 */
[----:B------:R-:W-:Y:S01]  /*06f0*/  FMUL.FTZ R26, R27, R26 ;  /* 0x0000001a1b1a7220 */ /* 0x000fe20000410000 */
[C---:B------:R-:W-:Y:S01]  /*0700*/  FMUL.FTZ R33, R30.reuse, R28 ;  /* 0x0000001c1e217220 */ /* 0x040fe20000410000 */
[----:B------:R-:W-:Y:S01]  /*0710*/  FSEL R35, R30, R29, P6 ;  /* 0x0000001d1e237208 */ /* 0x000fe20003000000 */
[C---:B------:R-:W-:Y:S01]  /*0720*/  VIADD R34, R4.reuse, 0x80 ;  /* 0x0000008004227836 */ /* 0x040fe20000000000 */
[----:B------:R-:W-:Y:S01]  /*0730*/  FSETP.GT.FTZ.AND P5, PT, R25, RZ, PT ;  /* 0x000000ff1900720b */ /* 0x000fe20003fb4000 */
[----:B------:R-:W-:-:S02]  /*0740*/  VIADD R30, R4, 0x100 ;  /* 0x00000100041e7836 */ /* 0x000fc40000000000 */
[C---:B------:R-:W-:Y:S01]  /*0750*/  FMUL.FTZ R25, R27.reuse, R25 ;  /* 0x000000191b197220 */ /* 0x040fe20000410000 */
[----:B------:R-:W-:Y:S01]  /*0760*/  FMUL.FTZ R13, R24, R13 ;  /* 0x0000000d180d7220 */ /* 0x000fe20000410000 */
[----:B------:R-:W-:Y:S01]  /*0770*/  FSEL R15, R27, R26, P5 ;  /* 0x0000001a1b0f7208 */ /* 0x000fe20002800000 */
[----:B------:R-:W-:Y:S01]  /*0780*/  FMUL.FTZ R16, R11, R10 ;  /* 0x0000000a0b107220 */ /* 0x000fe20000410000 */
[----:B------:R-:W-:Y:S01]  /*0790*/  ISETP.LT.AND P6, PT, R34, UR4, !P6 ;  /* 0x0000000422007c0c */ /* 0x000fe2000f7c1270 */
[----:B------:R-:W-:Y:S01]  /*07a0*/  FMUL.FTZ R10, R24, R12 ;  /* 0x0000000c180a7220 */ /* 0x000fe20000410000 */
[----:B------:R-:W-:Y:S01]  /*07b0*/  ISETP.LT.AND P5, PT, R30, UR4, !P5 ;  /* 0x000000041e007c0c */ /* 0x000fe2000efa1270 */
[----:B------:R-:W-:Y:S01]  /*07c0*/  FMUL.FTZ R7, R8, R7 ;  /* 0x0000000708077220 */ /* 0x000fe20000410000 */
[----:B------:R-:W-:Y:S01]  /*07d0*/  FSETP.GT.FTZ.AND P2, PT, R12, RZ, PT ;  /* 0x000000ff0c00720b */ /* 0x000fe20003f54000 */
[C---:B------:R-:W-:Y:S01]  /*07e0*/  VIADD R20, R4.reuse, 0x200 ;  /* 0x0000020004147836 */ /* 0x040fe20000000000 */
[----:B------:R-:W-:Y:S01]  /*07f0*/  FSEL R33, R33, RZ, P6 ;  /* 0x000000ff21217208 */ /* 0x000fe20003000000 */
[C---:B------:R-:W-:Y:S01]  /*0800*/  VIADD R19, R4.reuse, 0x280 ;  /* 0x0000028004137836 */ /* 0x040fe20000000000 */
[----:B------:R-:W-:Y:S01]  /*0810*/  FSEL R27, R25, RZ, P5 ;  /* 0x000000ff191b7208 */ /* 0x000fe20002800000 */
[----:B------:R-:W-:Y:S01]  /*0820*/  FMUL.FTZ R14, R11, R9 ;  /* 0x000000090b0e7220 */ /* 0x000fe20000410000 */
[----:B------:R-:W-:-:S02]  /*0830*/  ISETP.GE.AND P6, PT, R4, UR4, PT ;  /* 0x0000000404007c0c */ /* 0x000fc4000bfc6270 */
[----:B------:R-:W-:Y:S02]  /*0840*/  ISETP.GE.AND P5, PT, R30, UR4, PT ;  /* 0x000000041e007c0c */ /* 0x000fe4000bfa6270 */
[C---:B------:R-:W-:Y:S02]  /*0850*/  IADD3 R26, R4.reuse, 0x180, RZ ;  /* 0x00000180041a7810 */ /* 0x040fe40007ffe0ff */
[----:B------:R-:W-:Y:S02]  /*0860*/  ISETP.LT.AND P1, PT, R4, UR4, !P1 ;  /* 0x0000000404007c0c */ /* 0x000fe4000cf21270 */
[----:B------:R-:W-:Y:S02]  /*0870*/  FSEL R24, R24, R13, P2 ;  /* 0x0000000d18187208 */ /* 0x000fe40001000000 */
[----:B------:R-:W-:Y:S02]  /*0880*/  FSEL R13, R15, RZ, !P5 ;  /* 0x000000ff0f0d7208 */ /* 0x000fe40006800000 */
[----:B------:R-:W-:-:S02]  /*0890*/  ISETP.LT.AND P2, PT, R26, UR4, !P2 ;  /* 0x000000041a007c0c */ /* 0x000fc4000d741270 */
[----:B------:R-:W-:Y:S02]  /*08a0*/  FSETP.GT.FTZ.AND P3, PT, R9, RZ, PT ;  /* 0x000000ff0900720b */ /* 0x000fe40003f74000 */
[----:B------:R-:W-:Y:S01]  /*08b0*/  FSETP.GT.FTZ.AND P4, PT, R6, RZ, PT ;  /* 0x000000ff0600720b */ /* 0x000fe20003f94000 */
[----:B------:R-:W-:Y:S01]  /*08c0*/  FMUL.FTZ R6, R8, R6 ;  /* 0x0000000608067220 */ /* 0x000fe20000410000 */
[----:B------:R-:W-:Y:S02]  /*08d0*/  FSEL R37, R37, RZ, P1 ;  /* 0x000000ff25257208 */ /* 0x000fe40000800000 */
[----:B------:R-:W-:Y:S02]  /*08e0*/  FSEL R32, R32, RZ, !P0 ;  /* 0x000000ff20207208 */ /* 0x000fe40004000000 */
[----:B------:R-:W-:Y:S02]  /*08f0*/  ISETP.GE.AND P5, PT, R26, UR4, PT ;  /* 0x000000041a007c0c */ /* 0x000fe4000bfa6270 */
[----:B------:R-:W-:-:S02]  /*0900*/  ISETP.GE.AND P1, PT, R34, UR4, PT ;  /* 0x0000000422007c0c */ /* 0x000fc4000bf26270 */
[----:B------:R-:W-:Y:S02]  /*0910*/  FSETP.GT.FTZ.AND P0, PT, R0, RZ, PT ;  /* 0x000000ff0000720b */ /* 0x000fe40003f14000 */
[----:B------:R-:W-:Y:S02]  /*0920*/  IADD3 R12, R4, 0x300, RZ ;  /* 0x00000300040c7810 */ /* 0x000fe40007ffe0ff */
[----:B------:R-:W-:Y:S02]  /*0930*/  FSEL R10, R10, RZ, P2 ;  /* 0x000000ff0a0a7208 */ /* 0x000fe40001000000 */
[----:B------:R-:W-:Y:S01]  /*0940*/  FSEL R16, R11, R16, P3 ;  /* 0x000000100b107208 */ /* 0x000fe20001800000 */
[----:B------:R-:W-:Y:S01]  /*0950*/  VIADD R11, R4, 0x380 ;  /* 0x00000380040b7836 */ /* 0x000fe20000000000 */
[----:B------:R-:W-:Y:S02]  /*0960*/  FSEL R28, R8, R7, P4 ;  /* 0x00000007081c7208 */ /* 0x000fe40002000000 */
[----:B------:R-:W-:-:S02]  /*0970*/  ISETP.LT.AND P2, PT, R20, UR4, !P3 ;  /* 0x0000000414007c0c */ /* 0x000fc4000df41270 */
[----:B------:R-:W-:Y:S02]  /*0980*/  FSEL R9, R24, RZ, !P5 ;  /* 0x000000ff18097208 */ /* 0x000fe40006800000 */
[----:B------:R-:W-:Y:S02]  /*0990*/  FSEL R35, R35, RZ, !P1 ;  /* 0x000000ff23237208 */ /* 0x000fe40004800000 */
[----:B------:R-:W-:Y:S02]  /*09a0*/  ISETP.GE.AND P3, PT, R20, UR4, PT ;  /* 0x0000000414007c0c */ /* 0x000fe4000bf66270 */
[----:B------:R-:W-:Y:S02]  /*09b0*/  ISETP.LT.AND P4, PT, R19, UR4, !P4 ;  /* 0x0000000413007c0c */ /* 0x000fe4000e781270 */
[----:B------:R-:W-:Y:S02]  /*09c0*/  ISETP.LT.AND P5, PT, R12, UR4, !P0 ;  /* 0x000000040c007c0c */ /* 0x000fe4000c7a1270 */
[----:B------:R-:W-:-:S02]  /*09d0*/  FSETP.GT.FTZ.AND P1, PT, R5, RZ, PT ;  /* 0x000000ff0500720b */ /* 0x000fc40003f34000 */
[----:B------:R-:W-:Y:S02]  /*09e0*/  FSEL R8, R14, RZ, P2 ;  /* 0x000000ff0e087208 */ /* 0x000fe40001000000 */
[----:B------:R-:W-:Y:S02]  /*09f0*/  FSEL R7, R16, RZ, !P3 ;  /* 0x000000ff10077208 */ /* 0x000fe40005800000 */
[----:B------:R-:W-:Y:S02]  /*0a00*/  FSEL R6, R6, RZ, P4 ;  /* 0x000000ff06067208 */ /* 0x000fe40002000000 */
[----:B------:R-:W-:Y:S02]  /*0a10*/  P2R R29, PR, RZ, 0x20 ;  /* 0x00000020ff1d7803 */ /* 0x000fe40000000000 */
[----:B------:R-:W-:Y:S02]  /*0a20*/  ISETP.GE.AND P2, PT, R19, UR4, PT ;  /* 0x0000000413007c0c */ /* 0x000fe4000bf46270 */
[----:B------:R-:W-:-:S02]  /*0a30*/  ISETP.GE.AND P3, PT, R12, UR4, PT ;  /* 0x000000040c007c0c */ /* 0x000fc4000bf66270 */
[C---:B------:R-:W-:Y:S02]  /*0a40*/  ISETP.LT.AND P4, PT, R11.reuse, UR4, !P1 ;  /* 0x000000040b007c0c */ /* 0x040fe4000cf81270 */
[----:B------:R-:W-:Y:S01]  /*0a50*/  ISETP.GE.AND P5, PT, R11, UR4, PT ;  /* 0x000000040b007c0c */ /* 0x000fe2000bfa6270 */
[----:B------:R-:W-:-:S12]  /*0a60*/  @P6 EXIT ;  /* 0x000000000000694d */ /* 0x000fd80003800000 */
[----:B------:R-:W0:Y:S01]  /*0a70*/  LDC.64 R14, c[0x0][0x218] ;  /* 0x00008600ff0e7b82 */ /* 0x000e220000000a00 */
[----:B------:R-:W-:Y:S01]  /*0a80*/  IMAD.U32 R31, RZ, RZ, UR5 ;  /* 0x00000005ff1f7e24 */ /* 0x000fe2000f8e00ff */
[----:B------:R-:W-:-:S04]  /*0a90*/  ISETP.GE.AND P6, PT, R34, UR4, PT ;  /* 0x0000000422007c0c */ /* 0x000fc8000bfc6270 */
[----:B------:R-:W-:Y:S02]  /*0aa0*/  LEA R31, R31, R4, 0xa ;  /* 0x000000041f1f7211 */ /* 0x000fe400078e50ff */
[----:B------:R-:W1:Y:S03]  /*0ab0*/  LDC.64 R16, c[0x0][0x220] ;  /* 0x00008800ff107b82 */ /* 0x000e660000000a00 */
[----:B0-----:R-:W-:-:S05]  /*0ac0*/  IMAD.WIDE.U32 R22, R31, 0x4, R14 ;  /* 0x000000041f167825 */ /* 0x001fca00078e000e */
[----:B------:R0:W-:Y:S01]  /*0ad0*/  STG.E desc[UR6][R22.64], R32 ;  /* 0x0000002016007986 */ /* 0x0001e2000c101906 */
[----:B-1----:R-:W-:-:S05]  /*0ae0*/  IMAD.WIDE.U32 R24, R31, 0x4, R16 ;  /* 0x000000041f187825 */ /* 0x002fca00078e0010 */
[----:B------:R0:W-:Y:S01]  /*0af0*/  STG.E desc[UR6][R24.64], R37 ;  /* 0x0000002518007986 */ /* 0x0001e2000c101906 */
[----:B------:R-:W-:Y:S05]  /*0b00*/  @P6 EXIT ;  /* 0x000000000000694d */ /* 0x000fea0003800000 */
[----:B------:R-:W-:Y:S01]  /*0b10*/  ISETP.GE.AND P6, PT, R30, UR4, PT ;  /* 0x000000041e007c0c */ /* 0x000fe2000bfc6270 */
[----:B0-----:R-:W-:-:S04]  /*0b20*/  VIADD R25, R31, 0x80 ;  /* 0x000000801f197836 */ /* 0x001fc80000000000 */
[----:B------:R-:W-:-:S04]  /*0b30*/  IMAD.WIDE.U32 R22, R25, 0x4, R14 ;  /* 0x0000000419167825 */ /* 0x000fc800078e000e */
[----:B------:R-:W-:Y:S01]  /*0b40*/  IMAD.WIDE.U32 R24, R25, 0x4, R16 ;  /* 0x0000000419187825 */ /* 0x000fe200078e0010 */
[----:B------:R0:W-:Y:S04]  /*0b50*/  STG.E desc[UR6][R22.64], R35 ;  /* 0x0000002316007986 */ /* 0x0001e8000c101906 */
        /* <DEDUP_REMOVED lines=9> */
[----:B------:R-:W-:Y:S02]  /*0bf0*/  ISETP.GE.AND P6, PT, R20, UR4, PT ;  /* 0x0000000414007c0c */ /* 0x000fe4000bfc6270 */
[----:B0-----:R-:W-:-:S05]  /*0c00*/  IADD3 R23, R31, 0x180, RZ ;  /* 0x000001801f177810 */ /* 0x001fca0007ffe0ff */
        /* <DEDUP_REMOVED lines=12> */
[----:B0-----:R-:W-:Y:S01]  /*0cd0*/  FSEL R7, R28, RZ, !P2 ;  /* 0x000000ff1c077208 */ /* 0x001fe20005000000 */
[----:B------:R-:W-:Y:S01]  /*0ce0*/  VIADD R13, R31, 0x280 ;  /* 0x000002801f0d7836 */ /* 0x000fe20000000000 */
[----:B------:R-:W-:Y:S01]  /*0cf0*/  ISETP.GE.AND P2, PT, R12, UR4, PT ;  /* 0x000000040c007c0c */ /* 0x000fe2000bf46270 */
[----:B------:R-:W-:Y:S02]  /*0d00*/  FMUL.FTZ R18, R21, R18 ;  /* 0x0000001215127220 */ /* 0x000fe40000410000 */
[----:B------:R-:W-:-:S03]  /*0d10*/  IMAD.WIDE.U32 R8, R13, 0x4, R14 ;  /* 0x000000040d087825 */ /* 0x000fc600078e000e */
[----:B------:R-:W-:Y:S01]  /*0d20*/  FSEL R18, R21, R18, P0 ;  /* 0x0000001215127208 */ /* 0x000fe20000000000 */
[----:B------:R-:W-:Y:S01]  /*0d30*/  IMAD.WIDE.U32 R12, R13, 0x4, R16 ;  /* 0x000000040d0c7825 */ /* 0x000fe200078e0010 */
[----:B------:R0:W-:Y:S04]  /*0d40*/  STG.E desc[UR6][R8.64], R7 ;  /* 0x0000000708007986 */ /* 0x0001e8000c101906 */
[----:B------:R0:W-:Y:S01]  /*0d50*/  STG.E desc[UR6][R12.64], R6 ;  /* 0x000000060c007986 */ /* 0x0001e2000c101906 */
[----:B------:R-:W-:Y:S05]  /*0d60*/  @P2 EXIT ;  /* 0x000000000000294d */ /* 0x000fea0003800000 */
[----:B------:R-:W-:Y:S01]  /*0d70*/  ISETP.GE.AND P0, PT, R11, UR4, PT ;  /* 0x000000040b007c0c */ /* 0x000fe2000bf06270 */
[----:B------:R-:W-:Y:S01]  /*0d80*/  FMUL.FTZ R0, R21, R0 ;  /* 0x0000000015007220 */ /* 0x000fe20000410000 */
[----:B0-----:R-:W-:Y:S01]  /*0d90*/  IADD3 R9, R31, 0x300, RZ ;  /* 0x000003001f097810 */ /* 0x001fe20007ffe0ff */
[----:B------:R-:W-:Y:S01]  /*0da0*/  FMUL.FTZ R3, R2, R3 ;  /* 0x0000000302037220 */ /* 0x000fe20000410000 */
[----:B------:R-:W-:Y:S02]  /*0db0*/  ISETP.NE.AND P6, PT, R29, RZ, PT ;  /* 0x000000ff1d00720c */ /* 0x000fe40003fc5270 */
[----:B------:R-:W-:Y:S01]  /*0dc0*/  FSEL R13, R18, RZ, !P3 ;  /* 0x000000ff120d7208 */ /* 0x000fe20005800000 */
[----:B------:R-:W-:Y:S01]  /*0dd0*/  IMAD.WIDE.U32 R6, R9, 0x4, R14 ;  /* 0x0000000409067825 */ /* 0x000fe200078e000e */
[----:B------:R-:W-:-:S03]  /*0de0*/  FSEL R11, R0, RZ, P6 ;  /* 0x000000ff000b7208 */ /* 0x000fc60003000000 */
[----:B------:R-:W-:Y:S01]  /*0df0*/  IMAD.WIDE.U32 R8, R9, 0x4, R16 ;  /* 0x0000000409087825 */ /* 0x000fe200078e0010 */
[----:B------:R0:W-:Y:S04]  /*0e00*/  STG.E desc[UR6][R6.64], R13 ;  /* 0x0000000d06007986 */ /* 0x0001e8000c101906 */
[----:B------:R0:W-:Y:S01]  /*0e10*/  STG.E desc[UR6][R8.64], R11 ;  /* 0x0000000b08007986 */ /* 0x0001e2000c101906 */
[----:B------:R-:W-:Y:S05]  /*0e20*/  @P0 EXIT ;  /* 0x000000000000094d */ /* 0x000fea0003800000 */
[----:B------:R-:W-:Y:S02]  /*0e30*/  VIADD R31, R31, 0x380 ;  /* 0x000003801f1f7836 */ /* 0x000fe40000000000 */
[C---:B------:R-:W-:Y:S01]  /*0e40*/  FMUL.FTZ R5, R2.reuse, R5 ;  /* 0x0000000502057220 */ /* 0x040fe20000410000 */
[----:B------:R-:W-:Y:S01]  /*0e50*/  FSEL R3, R2, R3, P1 ;  /* 0x0000000302037208 */ /* 0x000fe20000800000 */
[----:B------:R-:W-:-:S03]  /*0e60*/  IMAD.WIDE.U32 R14, R31, 0x4, R14 ;  /* 0x000000041f0e7825 */ /* 0x000fc600078e000e */
[----:B------:R-:W-:Y:S01]  /*0e70*/  FSEL R3, R3, RZ, !P5 ;  /* 0x000000ff03037208 */ /* 0x000fe20006800000 */
[----:B------:R-:W-:Y:S01]  /*0e80*/  IMAD.WIDE.U32 R16, R31, 0x4, R16 ;  /* 0x000000041f107825 */ /* 0x000fe200078e0010 */
[----:B------:R-:W-:-:S03]  /*0e90*/  FSEL R5, R5, RZ, P4 ;  /* 0x000000ff05057208 */ /* 0x000fc60002000000 */
[----:B------:R-:W-:Y:S04]  /*0ea0*/  STG.E desc[UR6][R14.64], R3 ;  /* 0x000000030e007986 */ /* 0x000fe8000c101906 */
[----:B------:R-:W-:Y:S01]  /*0eb0*/  STG.E desc[UR6][R16.64], R5 ;  /* 0x0000000510007986 */ /* 0x000fe2000c101906 */
[----:B------:R-:W-:Y:S05]  /*0ec0*/  EXIT ;  /* 0x000000000000794d */ /* 0x000fea0003800000 */
.L_x_130:
        /* <DEDUP_REMOVED lines=11> */
.L_x_3506:


//--------------------- .text._ZN2at6native57_GLOBAL__N__416c288b_24_ActivationPreluKernel_cu_bc9ca66845unrolled_elementwise_kernel_for_multi_outputsILi2EZZZNS0_21prelu_backward_kernelERNS_14TensorIteratorEENKUlvE_clEvENKUlvE_clEvEUldddE_St5arrayIPcLm5EE16OffsetCalculatorILi3EjLb0EESB_ILi2EjLb0EEEEviT0_T1_T2_T3_ --------------------------
	.section	.text._ZN2at6native57_GLOBAL__N__416c288b_24_ActivationPreluKernel_cu_bc9ca66845unrolled_elementwise_kernel_for_multi_outputsILi2EZZZNS0_21prelu_backward_kernelERNS_14TensorIteratorEENKUlvE_clEvENKUlvE_clEvEUldddE_St5arrayIPcLm5EE16OffsetCalculatorILi3EjLb0EESB_ILi2EjLb0EEEEviT0_T1_T2_T3_,"ax",@progbits
	.align	128
.text._ZN2at6native57_GLOBAL__N__416c288b_24_ActivationPreluKernel_cu_bc9ca66845unrolled_elementwise_kernel_for_multi_outputsILi2EZZZNS0_21prelu_backward_kernelERNS_14TensorIteratorEENKUlvE_clEvENKUlvE_clEvEUldddE_St5arrayIPcLm5EE16OffsetCalculatorILi3EjLb0EESB_ILi2EjLb0EEEEviT0_T1_T2_T3_:
        .type           _ZN2at6native57_GLOBAL__N__416c288b_24_ActivationPreluKernel_cu_bc9ca66845unrolled_elementwise_kernel_for_multi_outputsILi2EZZZNS0_21prelu_backward_kernelERNS_14TensorIteratorEENKUlvE_clEvENKUlvE_clEvEUldddE_St5arrayIPcLm5EE16OffsetCalculatorILi3EjLb0EESB_ILi2EjLb0EEEEviT0_T1_T2_T3_,@function
        .size           _ZN2at6native57_GLOBAL__N__416c288b_24_ActivationPreluKernel_cu_bc9ca66845unrolled_elementwise_kernel_for_multi_outputsILi2EZZZNS0_21prelu_backward_kernelERNS_14TensorIteratorEENKUlvE_clEvENKUlvE_clEvEUldddE_St5arrayIPcLm5EE16OffsetCalculatorILi3EjLb0EESB_ILi2EjLb0EEEEviT0_T1_T2_T3_,(.L_x_3507 - _ZN2at6native57_GLOBAL__N__416c288b_24_ActivationPreluKernel_cu_bc9ca66845unrolled_elementwise_kernel_for_multi_outputsILi2EZZZNS0_21prelu_backward_kernelERNS_14TensorIteratorEENKUlvE_clEvENKUlvE_clEvEUldddE_St5arrayIPcLm5EE16OffsetCalculatorILi3EjLb0EESB_ILi2EjLb0EEEEviT0_T1_T2_T3_)
        .other          _ZN2at6native57_GLOBAL__N__416c288b_24_ActivationPreluKernel_cu_bc9ca66845unrolled_elementwise_kernel_for_multi_outputsILi2EZZZNS0_21prelu_backward_kernelERNS_14TensorIteratorEENKUlvE_clEvENKUlvE_clEvEUldddE_St5arrayIPcLm5EE16OffsetCalculatorILi3EjLb0EESB_ILi2EjLb0EEEEviT0_T1_T2_T3_,@"STO_CUDA_ENTRY STV_DEFAULT"
_ZN2at6native57_GLOBAL__N__416c288b_24_ActivationPreluKernel_cu_bc9ca66845unrolled_elementwise_kernel_for_multi_outputsILi2EZZZNS0_21prelu_backward_kernelERNS_14TensorIteratorEENKUlvE_clEvENKUlvE_clEvEUldddE_St5arrayIPcLm5EE16OffsetCalculatorILi3EjLb0EESB_ILi2EjLb0EEEEviT0_T1_T2_T3_:
        /* <DEDUP_REMOVED lines=9> */
[----:B------:R-:W-:Y:S02]  /*0090*/  CS2R R24, SRZ ;  /* 0x0000000000187805 */ /* 0x000fe4000001ff00 */
        /* <DEDUP_REMOVED lines=22> */
[----:B------:R-:W-:Y:S01]  /*0200*/  CS2R R28, SRZ ;  /* 0x00000000001c7805 */ /* 0x000fe2000001ff00 */
[----:B------:R-:W-:Y:S06]  /*0210*/  BRA `(.L_x_133) ;  /* 0x000000b4007c7947 */ /* 0x000fec0003800000 */
.L_x_132:
        /* <DEDUP_REMOVED lines=354> */
.L_x_134:
[----:B------:R-:W0:Y:S08]  /*1840*/  LDC.64 R42, c[0x0][0x228] ;  /* 0x00008a00ff2a7b82 */ /* 0x000e300000000a00 */
[----:B------:R-:W1:Y:S08]  /*1850*/  LDC.64 R52, c[0x0][0x230] ;  /* 0x00008c00ff347b82 */ /* 0x000e700000000a00 */
[----:B------:R-:W2:Y:S01]  /*1860*/  LDC.64 R54, c[0x0][0x238] ;  /* 0x00008e00ff367b82 */ /* 0x000ea20000000a00 */
[----:B0-----:R-:W-:-:S06]  /*1870*/  IMAD.WIDE.U32 R28, R5, 0x8, R42 ;  /* 0x00000008051c7825 */ /* 0x001fcc00078e002a */
[----:B------:R-:W5:Y:S01]  /*1880*/  LDG.E.64 R28, desc[UR4][R28.64] ;  /* 0x000000041c1c7981 */ /* 0x000f62000c1e1b00 */
[----:B-1----:R-:W-:-:S06]  /*1890*/  IMAD.WIDE.U32 R36, R0, 0x8, R52 ;  /* 0x0000000800247825 */ /* 0x002fcc00078e0034 */
[----:B------:R-:W5:Y:S01]  /*18a0*/  LDG.E.64 R36, desc[UR4][R36.64] ;  /* 0x0000000424247981 */ /* 0x000f62000c1e1b00 */
[----:B--2---:R-:W-:-:S06]  /*18b0*/  IMAD.WIDE.U32 R26, R3, 0x8, R54 ;  /* 0x00000008031a7825 */ /* 0x004fcc00078e0036 */
[----:B------:R-:W5:Y:S01]  /*18c0*/  LDG.E.64 R26, desc[UR4][R26.64] ;  /* 0x000000041a1a7981 */ /* 0x000f62000c1e1b00 */
[----:B------:R-:W-:-:S04]  /*18d0*/  IADD3 R61, R44, 0x80, RZ ;  /* 0x000000802c3d7810 */ /* 0x000fc80007ffe0ff */
[----:B------:R-:W-:Y:S02]  /*18e0*/  ISETP.GE.AND P1, PT, R61, R45, PT ;  /* 0x0000002d3d00720c */ /* 0x000fe40003f26270 */
        /* <DEDUP_REMOVED lines=20> */
[----:B------:R-:W-:Y:S01]  /*1a30*/  CS2R R34, SRZ ;  /* 0x0000000000227805 */ /* 0x000fe2000001ff00 */
        /* <DEDUP_REMOVED lines=341> */
[----:B------:R-:W2:Y:S01]  /*2f90*/  @P1 LDC R64, c[0x0][0x498] ;  /* 0x00012600ff401b82 */ /* 0x000ea20000000800 */
[C---:B------:R-:W-:Y:S02]  /*2fa0*/  IMAD R47, R56.reuse, UR6, R47 ;  /* 0x00000006382f7c24 */ /* 0x040fe4000f8e022f */
[C---:B------:R-:W-:Y:S02]  /*2fb0*/  IMAD R0, R56.reuse, UR8, R0 ;  /* 0x0000000838007c24 */ /* 0x040fe4000f8e0200 */
[----:B------:R-:W-:Y:S02]  /*2fc0*/  IMAD R35, R56, UR9, R35 ;  /* 0x0000000938237c24 */ /* 0x000fe4000f8e0223 */
[----:B0-----:R-:W-:-:S05]  /*2fd0*/  @P1 IMAD.HI.U32 R62, R59, R62, R58 ;  /* 0x0000003e3b3e1227 */ /* 0x001fca00078e003a */
[----:B------:R-:W-:Y:S02]  /*2fe0*/  @P1 SHF.R.U32.HI R34, RZ, R63, R62 ;  /* 0x0000003fff221219 */ /* 0x000fe4000001163e */
[----:B------:R-:W0:Y:S02]  /*2ff0*/  @P1 LDC.64 R62, c[0x0][0x490] ;  /* 0x00012400ff3e1b82 */ /* 0x000e240000000a00 */
[----:B------:R-:W-:-:S05]  /*3000*/  @P1 IADD3 R58, -R34, RZ, RZ ;  /* 0x000000ff223a1210 */ /* 0x000fca0007ffe1ff */
[----:B-1----:R-:W-:-:S04]  /*3010*/  @P1 IMAD R34, R61, R58, R59 ;  /* 0x0000003a3d221224 */ /* 0x002fc800078e023b */
[C---:B--2---:R-:W-:Y:S02]  /*3020*/  @P1 IMAD R35, R34.reuse, R64, R35 ;  /* 0x0000004022231224 */ /* 0x044fe400078e0223 */
[C---:B0-----:R-:W-:Y:S02]  /*3030*/  @P1 IMAD R47, R34.reuse, R62, R47 ;  /* 0x0000003e222f1224 */ /* 0x041fe400078e022f */
[----:B------:R-:W-:-:S07]  /*3040*/  @P1 IMAD R0, R34, R63, R0 ;  /* 0x0000003f22001224 */ /* 0x000fce00078e0200 */
.L_x_135:
[----:B------:R-:W-:-:S04]  /*3050*/  IMAD.WIDE.U32 R58, R47, 0x8, R42 ;  /* 0x000000082f3a7825 */ /* 0x000fc800078e002a */
[----:B------:R-:W-:Y:S02]  /*3060*/  IMAD.WIDE.U32 R56, R0, 0x8, R52 ;  /* 0x0000000800387825 */ /* 0x000fe400078e0034 */
[----:B------:R-:W5:Y:S02]  /*3070*/  LDG.E.64 R58, desc[UR4][R58.64] ;  /* 0x000000043a3a7981 */ /* 0x000f64000c1e1b00 */
[----:B------:R-:W-:Y:S02]  /*3080*/  IMAD.WIDE.U32 R34, R35, 0x8, R54 ;  /* 0x0000000823227825 */ /* 0x000fe400078e0036 */
[----:B------:R-:W5:Y:S04]  /*3090*/  LDG.E.64 R56, desc[UR4][R56.64] ;  /* 0x0000000438387981 */ /* 0x000f68000c1e1b00 */
[----:B------:R-:W5:Y:S01]  /*30a0*/  LDG.E.64 R34, desc[UR4][R34.64] ;  /* 0x0000000422227981 */ /* 0x000f62000c1e1b00 */
[----:B------:R-:W-:-:S04]  /*30b0*/  IADD3 R47, R44, 0x100, RZ ;  /* 0x000001002c2f7810 */ /* 0x000fc80007ffe0ff */
[----:B------:R-:W-:-:S13]  /*30c0*/  ISETP.GE.AND P1, PT, R47, R45, PT ;  /* 0x0000002d2f00720c */ /* 0x000fda0003f26270 */
[----:B------:R-:W-:Y:S05]  /*30d0*/  @P1 BRA `(.L_x_133) ;  /* 0x0000008400cc1947 */ /* 0x000fea0003800000 */
        /* <DEDUP_REMOVED lines=352> */
.L_x_136:
        /* <DEDUP_REMOVED lines=361> */
.L_x_137:
        /* <DEDUP_REMOVED lines=361> */
.L_x_138:
        /* <DEDUP_REMOVED lines=361> */
.L_x_139:
        /* <DEDUP_REMOVED lines=361> */
.L_x_140:
        /* <DEDUP_REMOVED lines=10> */
[----:B------:R-:W-:Y:S01]  /*a1c0*/  LEA R63, R46, R62, 0xa ;  /* 0x0000003e2e3f7211 */ /* 0x000fe200078e50ff */
[----:B------:R-:W-:Y:S01]  /*a1d0*/  HFMA2.MMA R21, -RZ, RZ, 0, 0 ;  /* 0x00000000ff157435 */ /* 0x000fe200000001ff */
[----:B------:R-:W-:Y:S01]  /*a1e0*/  MOV R0, RZ ;  /* 0x000000ff00007202 */ /* 0x000fe20000000f00 */
[----:B------:R-:W-:Y:S09]  /*a1f0*/  @!P0 BRA `(.L_x_141) ;  /* 0x00000014006c8947 */ /* 0x000ff20003800000 */
        /* <DEDUP_REMOVED lines=347> */
.L_x_141:
[----:B------:R-:W-:-:S04]  /*b7b0*/  IMAD.WIDE.U32 R24, R23, 0x8, R42 ;  /* 0x0000000817187825 */ /* 0x000fc800078e002a */
[----:B------:R-:W-:Y:S02]  /*b7c0*/  IMAD.WIDE.U32 R22, R0, 0x8, R52 ;  /* 0x0000000800167825 */ /* 0x000fe400078e0034 */
[----:B------:R-:W5:Y:S02]  /*b7d0*/  LDG.E.64 R24, desc[UR4][R24.64] ;  /* 0x0000000418187981 */ /* 0x000f64000c1e1b00 */
[----:B------:R-:W-:Y:S02]  /*b7e0*/  IMAD.WIDE.U32 R20, R21, 0x8, R54 ;  /* 0x0000000815147825 */ /* 0x000fe400078e0036 */
[----:B------:R-:W5:Y:S04]  /*b7f0*/  LDG.E.64 R22, desc[UR4][R22.64] ;  /* 0x0000000416167981 */ /* 0x000f68000c1e1b00 */
[----:B------:R-:W5:Y:S02]  /*b800*/  LDG.E.64 R20, desc[UR4][R20.64] ;  /* 0x0000000414147981 */ /* 0x000f64000c1e1b00 */
.L_x_133:
[----:B------:R-:W-:Y:S05]  /*b810*/  BSYNC B0 ;  /* 0x0000000000007941 */ /* 0x000fea0003800000 */
.L_x_131:
[C---:B------:R-:W-:Y:S01]  /*b820*/  IADD3 R43, R44.reuse, 0x80, RZ ;  /* 0x000000802c2b7810 */ /* 0x040fe20007ffe0ff */
[----:B-----5:R-:W-:Y:S01]  /*b830*/  DMUL R36, R26, R36 ;  /* 0x000000241a247228 */ /* 0x020fe20000000000 */
[----:B------:R-:W-:Y:S01]  /*b840*/  IADD3 R42, R44, 0x100, RZ ;  /* 0x000001002c2a7810 */ /* 0x000fe20007ffe0ff */
[C---:B------:R-:W-:Y:S01]  /*b850*/  DSETP.GT.AND P0, PT, R28.reuse, RZ, PT ;  /* 0x000000ff1c00722a */ /* 0x040fe20003f04000 */
[-C--:B------:R-:W-:Y:S01]  /*b860*/  ISETP.GE.AND P1, PT, R43, R45.reuse, PT ;  /* 0x0000002d2b00720c */ /* 0x080fe20003f26270 */
[----:B------:R-:W-:Y:S01]  /*b870*/  DSETP.LEU.AND P5, PT, R28, RZ, !P3 ;  /* 0x000000ff1c00722a */ /* 0x000fe20005fab000 */
[----:B------:R-:W-:Y:S01]  /*b880*/  ISETP.GE.AND P4, PT, R42, R45, PT ;  /* 0x0000002d2a00720c */ /* 0x000fe20003f86270 */
[----:B------:R-:W-:Y:S01]  /*b890*/  DMUL R28, R26, R28 ;  /* 0x0000001c1a1c7228 */ /* 0x000fe20000000000 */
[C---:B------:R-:W-:Y:S01]  /*b8a0*/  IADD3 R0, R44.reuse, 0x180, RZ ;  /* 0x000001802c007810 */ /* 0x040fe20007ffe0ff */
[----:B------:R-:W-:Y:S01]  /*b8b0*/  DMUL R56, R34, R56 ;  /* 0x0000003822387228 */ /* 0x000fe20000000000 */
[----:B------:R-:W-:Y:S01]  /*b8c0*/  IADD3 R52, R44, 0x200, RZ ;  /* 0x000002002c347810 */ /* 0x000fe20007ffe0ff */
[----:B------:R-:W-:Y:S01]  /*b8d0*/  DSETP.GT.AND P2, PT, R58, RZ, PT ;  /* 0x000000ff3a00722a */ /* 0x000fe20003f44000 */
[----:B------:R-:W-:Y:S01]  /*b8e0*/  FSEL R36, R26, R36, P0 ;  /* 0x000000241a247208 */ /* 0x000fe20000000000 */
[----:B------:R-:W-:Y:S01]  /*b8f0*/  DMUL R32, R30, R32 ;  /* 0x000000201e207228 */ /* 0x000fe20000000000 */
[----:B------:R-:W-:Y:S01]  /*b900*/  FSEL R37, R27, R37, P0 ;  /* 0x000000251b257208 */ /* 0x000fe20000000000 */
[----:B------:R-:W-:-:S02]  /*b910*/  DSETP.GT.AND P0, PT, R38, RZ, PT ;  /* 0x000000ff2600722a */ /* 0x000fc40003f04000 */
[----:B------:R-:W-:Y:S01]  /*b920*/  FSEL R26, R28, RZ, P5 ;  /* 0x000000ff1c1a7208 */ /* 0x000fe20002800000 */
[----:B------:R-:W-:Y:S01]  /*b930*/  DSETP.LEU.AND P6, PT, R58, RZ, !P1 ;  /* 0x000000ff3a00722a */ /* 0x000fe20004fcb000 */
[----:B------:R-:W-:Y:S01]  /*b940*/  FSEL R27, R29, RZ, P5 ;  /* 0x000000ff1d1b7208 */ /* 0x000fe20002800000 */
[----:B------:R-:W-:Y:S01]  /*b950*/  DMUL R58, R34, R58 ;  /* 0x0000003a223a7228 */ /* 0x000fe20000000000 */
[----:B------:R-:W-:Y:S01]  /*b960*/  FSEL R28, R36, RZ, !P3 ;  /* 0x000000ff241c7208 */ /* 0x000fe20005800000 */
[----:B------:R-:W-:Y:S01]  /*b970*/  DSETP.LEU.AND P5, PT, R38, RZ, !P4 ;  /* 0x000000ff2600722a */ /* 0x000fe200067ab000 */
[----:B------:R-:W-:Y:S01]  /*b980*/  FSEL R29, R37, RZ, !P3 ;  /* 0x000000ff251d7208 */ /* 0x000fe20005800000 */
[----:B------:R-:W-:Y:S01]  /*b990*/  DMUL R38, R30, R38 ;  /* 0x000000261e267228 */ /* 0x000fe20000000000 */
[----:B------:R-:W-:Y:S01]  /*b9a0*/  ISETP.GE.AND P3, PT, R0, R45, PT ;  /* 0x0000002d0000720c */ /* 0x000fe20003f66270 */
[----:B------:R-:W-:Y:S01]  /*b9b0*/  DMUL R40, R2, R40 ;  /* 0x0000002802287228 */ /* 0x000fe20000000000 */
[----:B------:R-:W-:Y:S01]  /*b9c0*/  FSEL R36, R34, R56, P2 ;  /* 0x0000003822247208 */ /* 0x000fe20001000000 */
[----:B------:R-:W-:Y:S01]  /*b9d0*/  DMUL R50, R4, R50 ;  /* 0x0000003204327228 */ /* 0x000fe20000000000 */
[----:B------:R-:W-:Y:S01]  /*b9e0*/  FSEL R34, R35, R57, P2 ;  /* 0x0000003923227208 */ /* 0x000fe20001000000 */
[----:B------:R-:W-:Y:S01]  /*b9f0*/  DMUL R16, R14, R16 ;  /* 0x000000100e107228 */ /* 0x000fe20000000000 */
[----:B------:R-:W-:Y:S01]  /*ba00*/  ISETP.GE.AND P2, PT, R52, R45, PT ;  /* 0x0000002d3400720c */ /* 0x000fe20003f46270 */
[----:B------:R-:W-:Y:S01]  /*ba10*/  DMUL R22, R20, R22 ;  /* 0x0000001614167228 */ /* 0x000fe20000000000 */
[----:B------:R-:W-:-:S02]  /*ba20*/  FSEL R37, R34, RZ, !P1 ;  /* 0x000000ff22257208 */ /* 0x000fc40004800000 */
[----:B------:R-:W-:Y:S01]  /*ba30*/  FSEL R36, R36, RZ, !P1 ;  /* 0x000000ff24247208 */ /* 0x000fe20004800000 */
[C---:B------:R-:W-:Y:S01]  /*ba40*/  DSETP.GT.AND P1, PT, R48.reuse, RZ, PT ;  /* 0x000000ff3000722a */ /* 0x040fe20003f24000 */
[----:B------:R-:W-:Y:S02]  /*ba50*/  FSEL R34, R58, RZ, P6 ;  /* 0x000000ff3a227208 */ /* 0x000fe40003000000 */
[----:B------:R-:W-:Y:S01]  /*ba60*/  FSEL R35, R59, RZ, P6 ;  /* 0x000000ff3b237208 */ /* 0x000fe20003000000 */
[----:B------:R-:W-:Y:S01]  /*ba70*/  DSETP.LEU.AND P6, PT, R48, RZ, !P3 ;  /* 0x000000ff3000722a */ /* 0x000fe20005fcb000 */
[----:B------:R-:W-:Y:S01]  /*ba80*/  FSEL R32, R30, R32, P0 ;  /* 0x000000201e207208 */ /* 0x000fe20000000000 */
[----:B------:R-:W-:Y:S01]  /*ba90*/  DMUL R48, R2, R48 ;  /* 0x0000003002307228 */ /* 0x000fe20000000000 */
[----:B------:R-:W-:Y:S02]  /*baa0*/  FSEL R30, R38, RZ, P5 ;  /* 0x000000ff261e7208 */ /* 0x000fe40002800000 */
[----:B------:R-:W-:-:S02]  /*bab0*/  IADD3 R38, R44, 0x280, RZ ;  /* 0x000002802c267810 */ /* 0x000fc40007ffe0ff */
[----:B------:R-:W-:Y:S01]  /*bac0*/  FSEL R33, R31, R33, P0 ;  /* 0x000000211f217208 */ /* 0x000fe20000000000 */
[C---:B------:R-:W-:Y:S01]  /*bad0*/  DSETP.GT.AND P0, PT, R6.reuse, RZ, PT ;  /* 0x000000ff0600722a */ /* 0x040fe20003f04000 */
[----:B------:R-:W-:Y:S01]  /*bae0*/  FSEL R31, R39, RZ, P5 ;  /* 0x000000ff271f7208 */ /* 0x000fe20002800000 */
[----:B------:R-:W-:Y:S01]  /*baf0*/  DSETP.LEU.AND P5, PT, R6, RZ, !P2 ;  /* 0x000000ff0600722a */ /* 0x000fe200057ab000 */
[----:B------:R-:W-:Y:S01]  /*bb00*/  FSEL R39, R2, R40, P1 ;  /* 0x0000002802277208 */ /* 0x000fe20000800000 */
[----:B------:R-:W-:Y:S01]  /*bb10*/  DMUL R6, R4, R6 ;  /* 0x0000000604067228 */ /* 0x000fe20000000000 */
[----:B------:R-:W-:Y:S01]  /*bb20*/  FSEL R47, R3, R41, P1 ;  /* 0x00000029032f7208 */ /* 0x000fe20000800000 */
[----:B------:R-:W-:Y:S01]  /*bb30*/  DMUL R40, R8, R10 ;  /* 0x0000000a08287228 */ /* 0x000fe20000000000 */
[----:B------:R-:W-:Y:S02]  /*bb40*/  ISETP.GE.AND P1, PT, R38, R45, PT ;  /* 0x0000002d2600720c */ /* 0x000fe40003f26270 */
[----:B------:R-:W-:-:S02]  /*bb50*/  IADD3 R10, R44, 0x300, RZ ;  /* 0x000003002c0a7810 */ /* 0x000fc40007ffe0ff */
[----:B------:R-:W-:Y:S02]  /*bb60*/  FSEL R2, R48, RZ, P6 ;  /* 0x000000ff30027208 */ /* 0x000fe40003000000 */
[----:B------:R-:W-:Y:S01]  /*bb70*/  FSEL R3, R49, RZ, P6 ;  /* 0x000000ff31037208 */ /* 0x000fe20003000000 */
[----:B------:R-:W-:Y:S01]  /*bb80*/  DSETP.GT.AND P6, PT, R12, RZ, PT ;  /* 0x000000ff0c00722a */ /* 0x000fe20003fc4000 */
[----:B------:R-:W-:Y:S01]  /*bb90*/  FSEL R11, R4, R50, P0 ;  /* 0x00000032040b7208 */ /* 0x000fe20000000000 */
[----:B------:R-:W-:Y:S01]  /*bba0*/  DMUL R48, R8, R12 ;  /* 0x0000000c08307228 */ /* 0x000fe20000000000 */
[----:B------:R-:W-:Y:S02]  /*bbb0*/  FSEL R50, R5, R51, P0 ;  /* 0x0000003305327208 */ /* 0x000fe40000000000 */
[----:B------:R-:W-:Y:S02]  /*bbc0*/  ISETP.GE.AND P0, PT, R10, R45, PT ;  /* 0x0000002d0a00720c */ /* 0x000fe40003f06270 */
[----:B------:R-:W-:-:S02]  /*bbd0*/  FSEL R40, R8, R40, P6 ;  /* 0x0000002808287208 */ /* 0x000fc40003000000 */
[----:B------:R-:W-:Y:S01]  /*bbe0*/  FSEL R41, R9, R41, P6 ;  /* 0x0000002909297208 */ /* 0x000fe20003000000 */
[----:B------:R-:W-:Y:S01]  /*bbf0*/  DSETP.GT.AND P6, PT, R18, RZ, PT ;  /* 0x000000ff1200722a */ /* 0x000fe20003fc4000 */
[----:B------:R-:W-:Y:S01]  /*bc00*/  FSEL R4, R6, RZ, P5 ;  /* 0x000000ff06047208 */ /* 0x000fe20002800000 */
[----:B------:R-:W-:Y:S01]  /*bc10*/  DMUL R8, R14, R18 ;  /* 0x000000120e087228 */ /* 0x000fe20000000000 */
[----:B------:R-:W-:Y:S01]  /*bc20*/  FSEL R5, R7, RZ, P5 ;  /* 0x000000ff07057208 */ /* 0x000fe20002800000 */
[----:B------:R-:W-:Y:S02]  /*bc30*/  DSETP.LEU.AND P5, PT, R12, RZ, !P1 ;  /* 0x000000ff0c00722a */ /* 0x000fe40004fab000 */
[----:B------:R-:W-:Y:S02]  /*bc40*/  FSEL R51, R14, R16, P6 ;  /* 0x000000100e337208 */ /* 0x000fe40003000000 */
[----:B------:R-:W-:Y:S02]  /*bc50*/  FSEL R53, R15, R17, P6 ;  /* 0x000000110f357208 */ /* 0x000fe40003000000 */
[----:B------:R-:W-:-:S02]  /*bc60*/  FSEL R6, R48, RZ, P5 ;  /* 0x000000ff30067208 */ /* 0x000fc40002800000 */
[----:B------:R-:W-:Y:S01]  /*bc70*/  FSEL R7, R49, RZ, P5 ;  /* 0x000000ff31077208 */ /* 0x000fe20002800000 */
[----:B------:R-:W-:Y:S01]  /*bc80*/  DSETP.LEU.AND P5, PT, R18, RZ, !P0 ;  /* 0x000000ff1200722a */ /* 0x000fe200047ab000 */
[C---:B------:R-:W-:Y:S02]  /*bc90*/  ISETP.GE.AND P6, PT, R44.reuse, R45, PT ;  /* 0x0000002d2c00720c */ /* 0x040fe40003fc6270 */
[----:B------:R-:W-:-:S03]  /*bca0*/  IADD3 R48, R44, 0x380, RZ ;  /* 0x000003802c307810 */ /* 0x000fc60007ffe0ff */
[----:B------:R-:W-:Y:S02]  /*bcb0*/  FSEL R8, R8, RZ, P5 ;  /* 0x000000ff08087208 */ /* 0x000fe40002800000 */
[----:B------:R-:W-:Y:S01]  /*bcc0*/  FSEL R9, R9, RZ, P5 ;  /* 0x000000ff09097208 */ /* 0x000fe20002800000 */
[----:B------:R-:W-:-:S06]  /*bcd0*/  DSETP.GT.AND P5, PT, R24, RZ, PT ;  /* 0x000000ff1800722a */ /* 0x000fcc0003fa4000 */
[----:B------:R-:W-:Y:S02]  /*bce0*/  P2R R12, PR, RZ, 0x20 ;  /* 0x00000020ff0c7803 */ /* 0x000fe40000000000 */
[----:B------:R-:W-:Y:S01]  /*bcf0*/  ISETP.GE.AND P5, PT, R48, R45, PT ;  /* 0x0000002d3000720c */ /* 0x000fe20003fa6270 */
[----:B------:R-:W-:-:S12]  /*bd00*/  @P6 EXIT ;  /* 0x000000000000694d */ /* 0x000fd80003800000 */
[----:B------:R-:W0:Y:S01]  /*bd10*/  LDC R49, c[0x0][0x49c] ;  /* 0x00012700ff317b82 */ /* 0x000e220000000800 */
[----:B------:R-:W-:Y:S01]  /*bd20*/  DSETP.GT.AND P6, PT, R24, RZ, PT ;  /* 0x000000ff1800722a */ /* 0x000fe20003fc4000 */
[----:B------:R-:W-:Y:S01]  /*bd30*/  FSEL R14, R39, RZ, !P3 ;  /* 0x000000ff270e7208 */ /* 0x000fe20005800000 */
[----:B------:R-:W-:Y:S01]  /*bd40*/  DMUL R12, R20, R24 ;  /* 0x00000018140c7228 */ /* 0x000fe20000000000 */
[----:B------:R-:W-:Y:S02]  /*bd50*/  FSEL R16, R11, RZ, !P2 ;  /* 0x000000ff0b107208 */ /* 0x000fe40005000000 */
[----:B------:R-:W-:Y:S02]  /*bd60*/  FSEL R32, R32, RZ, !P4 ;  /* 0x000000ff20207208 */ /* 0x000fe40006000000 */
[----:B------:R-:W-:Y:S02]  /*bd70*/  FSEL R18, R20, R22, P6 ;  /* 0x0000001614127208 */ /* 0x000fe40003000000 */
[----:B------:R-:W-:Y:S01]  /*bd80*/  FSEL R19, R21, R23, P6 ;  /* 0x0000001715137208 */ /* 0x000fe20003000000 */
[----:B------:R-:W-:Y:S01]  /*bd90*/  DSETP.LEU.AND P6, PT, R24, RZ, !P5 ;  /* 0x000000ff1800722a */ /* 0x000fe20006fcb000 */
[----:B------:R-:W-:-:S02]  /*bda0*/  FSEL R22, R40, RZ, !P1 ;  /* 0x000000ff28167208 */ /* 0x000fc40004800000 */
[----:B------:R-:W-:Y:S02]  /*bdb0*/  FSEL R23, R41, RZ, !P1 ;  /* 0x000000ff29177208 */ /* 0x000fe40004800000 */
[----:B------:R-:W-:Y:S02]  /*bdc0*/  FSEL R33, R33, RZ, !P4 ;  /* 0x000000ff21217208 */ /* 0x000fe40006000000 */
[----:B------:R-:W-:Y:S02]  /*bdd0*/  FSEL R12, R12, RZ, P6 ;  /* 0x000000ff0c0c7208 */ /* 0x000fe40003000000 */
[----:B------:R-:W-:Y:S02]  /*bde0*/  FSEL R13, R13, RZ, P6 ;  /* 0x000000ff0d0d7208 */ /* 0x000fe40003000000 */
[----:B------:R-:W-:Y:S02]  /*bdf0*/  FSEL R15, R47, RZ, !P3 ;  /* 0x000000ff2f0f7208 */ /* 0x000fe40005800000 */
[----:B0-----:R-:W-:-:S02]  /*be00*/  ISETP.NE.AND P1, PT, R49, RZ, PT ;  /* 0x000000ff3100720c */ /* 0x001fc40003f25270 */
[----:B------:R-:W-:Y:S02]  /*be10*/  FSEL R17, R50, RZ, !P2 ;  /* 0x000000ff32117208 */ /* 0x000fe40005000000 */
[----:B------:R-:W-:Y:S02]  /*be20*/  FSEL R20, R51, RZ, !P0 ;  /* 0x000000ff33147208 */ /* 0x000fe40004000000 */
[----:B------:R-:W-:Y:S02]  /*be30*/  FSEL R21, R53, RZ, !P0 ;  /* 0x000000ff35157208 */ /* 0x000fe40004000000 */
[----:B------:R-:W-:Y:S02]  /*be40*/  FSEL R18, R18, RZ, !P5 ;  /* 0x000000ff12127208 */ /* 0x000fe40006800000 */
[----:B------:R-:W-:Y:S02]  /*be50*/  FSEL R19, R19, RZ, !P5 ;  /* 0x000000ff13137208 */ /* 0x000fe40006800000 */
[----:B------:R-:W-:-:S02]  /*be60*/  MOV R39, RZ ;  /* 0x000000ff00277202 */ /* 0x000fc40000000f00 */
        /* <DEDUP_REMOVED lines=326> */
.L_x_142:
[----:B------:R-:W0:Y:S01]  /*d2d0*/  LDC.64 R40, c[0x0][0x218] ;  /* 0x00008600ff287b82 */ /* 0x000e220000000a00 */
[----:B------:R-:W-:-:S07]  /*d2e0*/  ISETP.GE.AND P0, PT, R43, R45, PT ;  /* 0x0000002d2b00720c */ /* 0x000fce0003f06270 */
[----:B------:R-:W1:Y:S01]  /*d2f0*/  LDC.64 R24, c[0x0][0x220] ;  /* 0x00008800ff187b82 */ /* 0x000e620000000a00 */
[----:B0-----:R-:W-:-:S05]  /*d300*/  IMAD.WIDE.U32 R50, R39, 0x8, R40 ;  /* 0x0000000827327825 */ /* 0x001fca00078e0028 */
[----:B------:R0:W-:Y:S01]  /*d310*/  STG.E.64 desc[UR4][R50.64], R28 ;  /* 0x0000001c32007986 */ /* 0x0001e2000c101b04 */
[----:B-1----:R-:W-:-:S05]  /*d320*/  IMAD.WIDE.U32 R54, R11, 0x8, R24 ;  /* 0x000000080b367825 */ /* 0x002fca00078e0018 */
[----:B------:R0:W-:Y:S01]  /*d330*/  STG.E.64 desc[UR4][R54.64], R26 ;  /* 0x0000001a36007986 */ /* 0x0001e2000c101b04 */
        /* <DEDUP_REMOVED lines=328> */
.L_x_143:
[----:B------:R-:W-:Y:S01]  /*e7c0*/  ISETP.GE.AND P0, PT, R42, R45, PT ;  /* 0x0000002d2a00720c */ /* 0x000fe20003f06270 */
[----:B------:R-:W-:-:S04]  /*e7d0*/  IMAD.WIDE.U32 R26, R27, 0x8, R40 ;  /* 0x000000081b1a7825 */ /* 0x000fc800078e0028 */
[----:B------:R-:W-:Y:S01]  /*e7e0*/  IMAD.WIDE.U32 R28, R11, 0x8, R24 ;  /* 0x000000080b1c7825 */ /* 0x000fe200078e0018 */
[----:B------:R0:W-:Y:S04]  /*e7f0*/  STG.E.64 desc[UR4][R26.64], R36 ;  /* 0x000000241a007986 */ /* 0x0001e8000c101b04 */
[----:B------:R0:W-:Y:S03]  /*e800*/  STG.E.64 desc[UR4][R28.64], R34 ;  /* 0x000000221c007986 */ /* 0x0001e6000c101b04 */
        /* <DEDUP_REMOVED lines=329> */
.L_x_144:
        /* <DEDUP_REMOVED lines=334> */
.L_x_145:
[----:B------:R-:W-:Y:S01]  /*11180*/  ISETP.GE.AND P0, PT, R52, R45, PT ;  /* 0x0000002d3400720c */ /* 0x000fe20003f06270 */
[----:B------:R-:W-:-:S04]  /*11190*/  IMAD.WIDE.U32 R26, R27, 0x8, R40 ;  /* 0x000000081b1a7825 */ /* 0x000fc800078e0028 */
[----:B------:R-:W-:Y:S01]  /*111a0*/  IMAD.WIDE.U32 R28, R11, 0x8, R24 ;  /* 0x000000080b1c7825 */ /* 0x000fe200078e0018 */
[----:B------:R0:W-:Y:S04]  /*111b0*/  STG.E.64 desc[UR4][R26.64], R14 ;  /* 0x0000000e1a007986 */ /* 0x0001e8000c101b04 */
[----:B------:R0:W-:Y:S03]  /*111c0*/  STG.E.64 desc[UR4][R28.64], R2 ;  /* 0x000000021c007986 */ /* 0x0001e6000c101b04 */
[----:B------:R-:W-:Y:S05]  /*111d0*/  @P0 EXIT ;  /* 0x000000000000094d */ /* 0x000fea0003800000 */
[----:B0-----:R-:W-:Y:S01]  /*111e0*/  HFMA2.MMA R3, -RZ, RZ, 0, 0 ;  /* 0x00000000ff037435 */ /* 0x001fe200000001ff */
[----:B------:R-:W-:Y:S01]  /*111f0*/  MOV R11, RZ ;  /* 0x000000ff000b7202 */ /* 0x000fe20000000f00 */
        /* <DEDUP_REMOVED lines=326> */
.L_x_146:
        /* <DEDUP_REMOVED lines=334> */
.L_x_147:
        /* <DEDUP_REMOVED lines=334> */
.L_x_148:
        /* <DEDUP_REMOVED lines=334> */
.L_x_149:
[----:B------:R-:W-:-:S04]  /*16500*/  IMAD.WIDE.U32 R40, R5, 0x8, R40 ;  /* 0x0000000805287825 */ /* 0x000fc800078e0028 */
[----:B------:R-:W-:Y:S01]  /*16510*/  IMAD.WIDE.U32 R24, R3, 0x8, R24 ;  /* 0x0000000803187825 */ /* 0x000fe200078e0018 */
[----:B------:R-:W-:Y:S04]  /*16520*/  STG.E.64 desc[UR4][R40.64], R18 ;  /* 0x0000001228007986 */ /* 0x000fe8000c101b04 */
[----:B------:R-:W-:Y:S01]  /*16530*/  STG.E.64 desc[UR4][R24.64], R12 ;  /* 0x0000000c18007986 */ /* 0x000fe2000c101b04 */
[----:B------:R-:W-:Y:S05]  /*16540*/  EXIT ;  /* 0x000000000000794d */ /* 0x000fea0003800000 */
.L_x_150:
        /* <DEDUP_REMOVED lines=11> */
.L_x_3507:


//--------------------- .text._ZN2at6native57_GLOBAL__N__416c288b_24_ActivationPreluKernel_cu_bc9ca66845unrolled_elementwise_kernel_for_multi_outputsILi2EZZZNS0_21prelu_backward_kernelERNS_14TensorIteratorEENKUlvE_clEvENKUlvE_clEvEUldddE_St5arrayIPcLm5EE23TrivialOffsetCalculatorILi3EjESB_ILi2EjEEEviT0_T1_T2_T3_ --------------------------
	.section	.text._ZN2at6native57_GLOBAL__N__416c288b_24_ActivationPreluKernel_cu_bc9ca66845unrolled_elementwise_kernel_for_multi_outputsILi2EZZZNS0_21prelu_backward_kernelERNS_14TensorIteratorEENKUlvE_clEvENKUlvE_clEvEUldddE_St5arrayIPcLm5EE23TrivialOffsetCalculatorILi3EjESB_ILi2EjEEEviT0_T1_T2_T3_,"ax",@progbits
	.align	128
.text._ZN2at6native57_GLOBAL__N__416c288b_24_ActivationPreluKernel_cu_bc9ca66845unrolled_elementwise_kernel_for_multi_outputsILi2EZZZNS0_21prelu_backward_kernelERNS_14TensorIteratorEENKUlvE_clEvENKUlvE_clEvEUldddE_St5arrayIPcLm5EE23TrivialOffsetCalculatorILi3EjESB_ILi2EjEEEviT0_T1_T2_T3_:
        .type           _ZN2at6native57_GLOBAL__N__416c288b_24_ActivationPreluKernel_cu_bc9ca66845unrolled_elementwise_kernel_for_multi_outputsILi2EZZZNS0_21prelu_backward_kernelERNS_14TensorIteratorEENKUlvE_clEvENKUlvE_clEvEUldddE_St5arrayIPcLm5EE23TrivialOffsetCalculatorILi3EjESB_ILi2EjEEEviT0_T1_T2_T3_,@function
        .size           _ZN2at6native57_GLOBAL__N__416c288b_24_ActivationPreluKernel_cu_bc9ca66845unrolled_elementwise_kernel_for_multi_outputsILi2EZZZNS0_21prelu_backward_kernelERNS_14TensorIteratorEENKUlvE_clEvENKUlvE_clEvEUldddE_St5arrayIPcLm5EE23TrivialOffsetCalculatorILi3EjESB_ILi2EjEEEviT0_T1_T2_T3_,(.L_x_3508 - _ZN2at6native57_GLOBAL__N__416c288b_24_ActivationPreluKernel_cu_bc9ca66845unrolled_elementwise_kernel_for_multi_outputsILi2EZZZNS0_21prelu_backward_kernelERNS_14TensorIteratorEENKUlvE_clEvENKUlvE_clEvEUldddE_St5arrayIPcLm5EE23TrivialOffsetCalculatorILi3EjESB_ILi2EjEEEviT0_T1_T2_T3_)
        .other          _ZN2at6native57_GLOBAL__N__416c288b_24_ActivationPreluKernel_cu_bc9ca66845unrolled_elementwise_kernel_for_multi_outputsILi2EZZZNS0_21prelu_backward_kernelERNS_14TensorIteratorEENKUlvE_clEvENKUlvE_clEvEUldddE_St5arrayIPcLm5EE23TrivialOffsetCalculatorILi3EjESB_ILi2EjEEEviT0_T1_T2_T3_,@"STO_CUDA_ENTRY STV_DEFAULT"
_ZN2at6native57_GLOBAL__N__416c288b_24_ActivationPreluKernel_cu_bc9ca66845unrolled_elementwise_kernel_for_multi_outputsILi2EZZZNS0_21prelu_backward_kernelERNS_14TensorIteratorEENKUlvE_clEvENKUlvE_clEvEUldddE_St5arrayIPcLm5EE23TrivialOffsetCalculatorILi3EjESB_ILi2EjEEEviT0_T1_T2_T3_:
[----:B------:R-:W-:Y:S01]  /*0000*/  LDC R1, c[0x0][0x28] ;  /* 0x00000a00ff017b82 */ /* 0x000fe20000000800 */
[----:B------:R-:W0:Y:S07]  /*0010*/  S2R R54, SR_CTAID.X ;  /* 0x0000000000367919 */ /* 0x000e2e0000002500 */
[----:B------:R-:W0:Y:S01]  /*0020*/  LDC R3, c[0x0][0x210] ;  /* 0x00008400ff037b82 */ /* 0x000e220000000800 */
[----:B------:R-:W-:Y:S01]  /*0030*/  ULDC.64 UR4, c[0x0][0x208] ;  /* 0x0000820000047ab9 */ /* 0x000fe20000000a00 */
[----:B------:R-:W-:Y:S01]  /*0040*/  BSSY B0, `(.L_x_151) ;  /* 0x000006c000007945 */ /* 0x000fe20003800000 */
[----:B------:R-:W1:Y:S01]  /*0050*/  S2R R53, SR_TID.X ;  /* 0x0000000000357919 */ /* 0x000e620000002100 */
        /* <DEDUP_REMOVED lines=19> */
[----:B------:R-:W-:Y:S01]  /*0190*/  CS2R R8, SRZ ;  /* 0x0000000000087805 */ /* 0x000fe2000001ff00 */
[----:B0-----:R-:W-:Y:S01]  /*01a0*/  IMAD R52, R54, -0x400, R3 ;  /* 0xfffffc0036347824 */ /* 0x001fe200078e0203 */
[----:B------:R-:W-:-:S04]  /*01b0*/  CS2R R2, SRZ ;  /* 0x0000000000027805 */ /* 0x000fc8000001ff00 */
[----:B-1----:R-:W-:-:S13]  /*01c0*/  ISETP.GE.AND P4, PT, R53, R52, PT ;  /* 0x000000343500720c */ /* 0x002fda0003f86270 */
[----:B------:R-:W-:Y:S02]  /*01d0*/  @P4 CS2R R40, SRZ ;  /* 0x0000000000284805 */ /* 0x000fe4000001ff00 */
[----:B------:R-:W-:Y:S02]  /*01e0*/  @P4 CS2R R38, SRZ ;  /* 0x0000000000264805 */ /* 0x000fe4000001ff00 */
[----:B------:R-:W-:Y:S01]  /*01f0*/  @P4 CS2R R10, SRZ ;  /* 0x00000000000a4805 */ /* 0x000fe2000001ff00 */
[----:B------:R-:W-:Y:S06]  /*0200*/  @P4 BRA `(.L_x_152) ;  /* 0x00000004003c4947 */ /* 0x000fec0003800000 */
[----:B------:R-:W0:Y:S01]  /*0210*/  LDC.64 R50, c[0x0][0x228] ;  /* 0x00008a00ff327b82 */ /* 0x000e220000000a00 */
[----:B------:R-:W-:Y:S02]  /*0220*/  VIADD R11, R53, 0x80 ;  /* 0x00000080350b7836 */ /* 0x000fe40000000000 */
[----:B------:R-:W-:-:S03]  /*0230*/  IMAD R55, R54, 0x400, R53 ;  /* 0x0000040036377824 */ /* 0x000fc600078e0235 */
[----:B------:R-:W-:Y:S02]  /*0240*/  ISETP.GE.AND P0, PT, R11, R52, PT ;  /* 0x000000340b00720c */ /* 0x000fe40003f06270 */
        /* <DEDUP_REMOVED lines=8> */
[----:B------:R-:W-:Y:S05]  /*02d0*/  @P0 BRA `(.L_x_152) ;  /* 0x0000000400080947 */ /* 0x000fea0003800000 */
[----:B------:R-:W-:Y:S02]  /*02e0*/  VIADD R7, R53, 0x100 ;  /* 0x0000010035077836 */ /* 0x000fe40000000000 */
[----:B------:R-:W-:-:S03]  /*02f0*/  VIADD R9, R55, 0x80 ;  /* 0x0000008037097836 */ /* 0x000fc60000000000 */
[----:B------:R-:W-:Y:S01]  /*0300*/  ISETP.GE.AND P0, PT, R7, R52, PT ;  /* 0x000000340700720c */ /* 0x000fe20003f06270 */
[----:B------:R-:W-:-:S04]  /*0310*/  IMAD.WIDE.U32 R6, R9, 0x8, R50 ;  /* 0x0000000809067825 */ /* 0x000fc800078e0032 */
[C---:B------:R-:W-:Y:S02]  /*0320*/  IMAD.WIDE.U32 R46, R9.reuse, 0x8, R56 ;  /* 0x00000008092e7825 */ /* 0x040fe400078e0038 */
[----:B------:R-:W5:Y:S02]  /*0330*/  LDG.E.64 R6, desc[UR4][R6.64] ;  /* 0x0000000406067981 */ /* 0x000f64000c1e1b00 */
[----:B------:R-:W-:Y:S02]  /*0340*/  IMAD.WIDE.U32 R8, R9, 0x8, R58 ;  /* 0x0000000809087825 */ /* 0x000fe400078e003a */
[----:B------:R-:W5:Y:S04]  /*0350*/  LDG.E.64 R46, desc[UR4][R46.64] ;  /* 0x000000042e2e7981 */ /* 0x000f68000c1e1b00 */
        /* <DEDUP_REMOVED lines=42> */
[----:B------:R-:W-:-:S05]  /*0600*/  VIADD R29, R53, 0x380 ;  /* 0x00000380351d7836 */ /* 0x000fca0000000000 */
[----:B------:R-:W-:-:S13]  /*0610*/  ISETP.GE.AND P0, PT, R29, R52, PT ;  /* 0x000000341d00720c */ /* 0x000fda0003f06270 */
[----:B------:R-:W-:-:S04]  /*0620*/  @!P0 VIADD R61, R55, 0x380 ;  /* 0x00000380373d8836 */ /* 0x000fc80000000000 */
[----:B------:R-:W-:-:S04]  /*0630*/  @!P0 IMAD.WIDE.U32 R28, R61, 0x8, R50 ;  /* 0x000000083d1c8825 */ /* 0x000fc800078e0032 */
[----:B------:R-:W-:Y:S01]  /*0640*/  VIADD R55, R55, 0x300 ;  /* 0x0000030037377836 */ /* 0x000fe20000000000 */
[----:B------:R0:W5:Y:S03]  /*0650*/  @!P0 LDG.E.64 R36, desc[UR4][R28.64] ;  /* 0x000000041c248981 */ /* 0x000166000c1e1b00 */
[----:B------:R-:W-:-:S04]  /*0660*/  IMAD.WIDE.U32 R30, R55, 0x8, R50 ;  /* 0x00000008371e7825 */ /* 0x000fc800078e0032 */
[--C-:B------:R-:W-:Y:S02]  /*0670*/  IMAD.WIDE.U32 R48, R55, 0x8, R56.reuse ;  /* 0x0000000837307825 */ /* 0x100fe400078e0038 */
[----:B------:R-:W5:Y:S02]  /*0680*/  LDG.E.64 R30, desc[UR4][R30.64] ;  /* 0x000000041e1e7981 */ /* 0x000f64000c1e1b00 */
[C---:B0-----:R-:W-:Y:S02]  /*0690*/  @!P0 IMAD.WIDE.U32 R28, R61.reuse, 0x8, R56 ;  /* 0x000000083d1c8825 */ /* 0x041fe400078e0038 */
[----:B------:R-:W5:Y:S02]  /*06a0*/  LDG.E.64 R48, desc[UR4][R48.64] ;  /* 0x0000000430307981 */ /* 0x000f64000c1e1b00 */
[--C-:B------:R-:W-:Y:S02]  /*06b0*/  @!P0 IMAD.WIDE.U32 R60, R61, 0x8, R58.reuse ;  /* 0x000000083d3c8825 */ /* 0x100fe400078e003a */
[----:B------:R0:W5:Y:S02]  /*06c0*/  @!P0 LDG.E.64 R34, desc[UR4][R28.64] ;  /* 0x000000041c228981 */ /* 0x000164000c1e1b00 */
[----:B------:R-:W-:-:S02]  /*06d0*/  IMAD.WIDE.U32 R58, R55, 0x8, R58 ;  /* 0x00000008373a7825 */ /* 0x000fc400078e003a */
[----:B------:R0:W5:Y:S04]  /*06e0*/  @!P0 LDG.E.64 R32, desc[UR4][R60.64] ;  /* 0x000000043c208981 */ /* 0x000168000c1e1b00 */
[----:B------:R0:W5:Y:S02]  /*06f0*/  LDG.E.64 R28, desc[UR4][R58.64] ;  /* 0x000000043a1c7981 */ /* 0x000164000c1e1b00 */
.L_x_152:
[----:B------:R-:W-:Y:S05]  /*0700*/  BSYNC B0 ;  /* 0x0000000000007941 */ /* 0x000fea0003800000 */
.L_x_151:
[C---:B-----5:R-:W-:Y:S01]  /*0710*/  DSETP.GT.AND P2, PT, R40.reuse, RZ, PT ;  /* 0x000000ff2800722a */ /* 0x060fe20003f44000 */
[----:B------:R-:W-:Y:S01]  /*0720*/  VIADD R51, R53, 0x80 ;  /* 0x0000008035337836 */ /* 0x000fe20000000000 */
[----:B------:R-:W-:Y:S02]  /*0730*/  DSETP.LEU.AND P5, PT, R40, RZ, !P4 ;  /* 0x000000ff2800722a */ /* 0x000fe400067ab000 */
[C---:B------:R-:W-:Y:S02]  /*0740*/  DMUL R40, R10.reuse, R40 ;  /* 0x000000280a287228 */ /* 0x040fe40000000000 */
[----:B------:R-:W-:Y:S01]  /*0750*/  ISETP.GE.AND P3, PT, R51, R52, PT ;  /* 0x000000343300720c */ /* 0x000fe20003f66270 */
[----:B------:R-:W-:Y:S02]  /*0760*/  DMUL R38, R10, R38 ;  /* 0x000000260a267228 */ /* 0x000fe40000000000 */
[----:B------:R-:W-:Y:S02]  /*0770*/  DMUL R46, R8, R46 ;  /* 0x0000002e082e7228 */ /* 0x000fe40000000000 */
[----:B------:R-:W-:-:S02]  /*0780*/  DMUL R4, R12, R4 ;  /* 0x000000040c047228 */ /* 0x000fc40000000000 */
[----:B------:R-:W-:Y:S01]  /*0790*/  DSETP.GT.AND P6, PT, R6, RZ, PT ;  /* 0x000000ff0600722a */ /* 0x000fe20003fc4000 */
[----:B------:R-:W-:Y:S01]  /*07a0*/  FSEL R40, R40, RZ, P5 ;  /* 0x000000ff28287208 */ /* 0x000fe20002800000 */
[----:B------:R-:W-:Y:S01]  /*07b0*/  DSETP.GT.AND P1, PT, R14, RZ, PT ;  /* 0x000000ff0e00722a */ /* 0x000fe20003f24000 */
[----:B------:R-:W-:Y:S01]  /*07c0*/  FSEL R41, R41, RZ, P5 ;  /* 0x000000ff29297208 */ /* 0x000fe20002800000 */
[----:B------:R-:W-:Y:S01]  /*07d0*/  DMUL R2, R16, R2 ;  /* 0x0000000210027228 */ /* 0x000fe20000000000 */
[----:B------:R-:W-:Y:S01]  /*07e0*/  ISETP.GE.AND P5, PT, R53, R52, PT ;  /* 0x000000343500720c */ /* 0x000fe20003fa6270 */
[----:B------:R-:W-:Y:S01]  /*07f0*/  DMUL R44, R20, R44 ;  /* 0x0000002c142c7228 */ /* 0x000fe20000000000 */
[----:B------:R-:W-:Y:S01]  /*0800*/  FSEL R50, R10, R38, P2 ;  /* 0x000000260a327208 */ /* 0x000fe20001000000 */
[----:B------:R-:W-:Y:S01]  /*0810*/  DSETP.GT.AND P0, PT, R18, RZ, PT ;  /* 0x000000ff1200722a */ /* 0x000fe20003f04000 */
[----:B------:R-:W-:Y:S01]  /*0820*/  FSEL R11, R11, R39, P2 ;  /* 0x000000270b0b7208 */ /* 0x000fe20001000000 */
[----:B------:R-:W-:Y:S01]  /*0830*/  DMUL R38, R8, R6 ;  /* 0x0000000608267228 */ /* 0x000fe20000000000 */
[----:B------:R-:W-:Y:S01]  /*0840*/  FSEL R10, R8, R46, P6 ;  /* 0x0000002e080a7208 */ /* 0x000fe20003000000 */
[----:B------:R-:W-:Y:S01]  /*0850*/  DSETP.LEU.AND P2, PT, R6, RZ, !P3 ;  /* 0x000000ff0600722a */ /* 0x000fe20005f4b000 */
[----:B------:R-:W-:Y:S01]  /*0860*/  FSEL R8, R12, R4, P1 ;  /* 0x000000040c087208 */ /* 0x000fe20000800000 */
[----:B------:R-:W-:Y:S01]  /*0870*/  VIADD R4, R53, 0x100 ;  /* 0x0000010035047836 */ /* 0x000fe20000000000 */
[----:B------:R-:W-:Y:S01]  /*0880*/  FSEL R7, R13, R5, P1 ;  /* 0x000000050d077208 */ /* 0x000fe20000800000 */
[----:B------:R-:W-:Y:S01]  /*0890*/  DSETP.GT.AND P1, PT, R22, RZ, PT ;  /* 0x000000ff1600722a */ /* 0x000fe20003f24000 */
[----:B------:R-:W-:Y:S01]  /*08a0*/  FSEL R6, R16, R2, P0 ;  /* 0x0000000210067208 */ /* 0x000fe20000000000 */
[----:B------:R-:W-:Y:S01]  /*08b0*/  DMUL R42, R24, R42 ;  /* 0x0000002a182a7228 */ /* 0x000fe20000000000 */
[----:B------:R-:W-:Y:S01]  /*08c0*/  FSEL R5, R17, R3, P0 ;  /* 0x0000000311057208 */ /* 0x000fe20000000000 */
[----:B------:R-:W-:Y:S01]  /*08d0*/  DSETP.GT.AND P0, PT, R26, RZ, PT ;  /* 0x000000ff1a00722a */ /* 0x000fe20003f04000 */
[----:B------:R-:W-:-:S02]  /*08e0*/  FSEL R9, R9, R47, P6 ;  /* 0x0000002f09097208 */ /* 0x000fc40003000000 */
[----:B------:R-:W-:Y:S02]  /*08f0*/  FSEL R3, R20, R44, P1 ;  /* 0x0000002c14037208 */ /* 0x000fe40000800000 */
[----:B------:R-:W-:Y:S02]  /*0900*/  FSEL R2, R21, R45, P1 ;  /* 0x0000002d15027208 */ /* 0x000fe40000800000 */
[----:B------:R-:W-:Y:S01]  /*0910*/  ISETP.GE.AND P1, PT, R4, R52, PT ;  /* 0x000000340400720c */ /* 0x000fe20003f26270 */
[----:B------:R-:W-:-:S12]  /*0920*/  @P5 EXIT ;  /* 0x000000000000594d */ /* 0x000fd80003800000 */
[----:B------:R-:W1:Y:S01]  /*0930*/  LDC.64 R44, c[0x0][0x218] ;  /* 0x00008600ff2c7b82 */ /* 0x000e620000000a00 */
[----:B------:R-:W-:Y:S01]  /*0940*/  FSEL R0, R24, R42, P0 ;  /* 0x0000002a18007208 */ /* 0x000fe20000000000 */
[----:B------:R-:W-:Y:S01]  /*0950*/  DMUL R12, R12, R14 ;  /* 0x0000000e0c0c7228 */ /* 0x000fe20000000000 */
[----:B------:R-:W-:Y:S01]  /*0960*/  FSEL R42, R25, R43, P0 ;  /* 0x0000002b192a7208 */ /* 0x000fe20000000000 */
[----:B------:R-:W-:Y:S01]  /*0970*/  VIADD R43, R53, 0x180 ;  /* 0x00000180352b7836 */ /* 0x000fe20000000000 */
[----:B------:R-:W-:Y:S01]  /*0980*/  DSETP.LEU.AND P5, PT, R14, RZ, !P1 ;  /* 0x000000ff0e00722a */ /* 0x000fe20004fab000 */
[----:B------:R-:W-:Y:S01]  /*0990*/  IMAD R55, R54, 0x400, R53 ;  /* 0x0000040036377824 */ /* 0x000fe200078e0235 */
[----:B------:R-:W-:Y:S01]  /*09a0*/  DMUL R48, R28, R48 ;  /* 0x000000301c307228 */ /* 0x000fe20000000000 */
[----:B------:R-:W2:Y:S01]  /*09b0*/  LDC.64 R46, c[0x0][0x220] ;  /* 0x00008800ff2e7b82 */ /* 0x000ea20000000a00 */
[----:B------:R-:W-:Y:S01]  /*09c0*/  ISETP.GE.AND P0, PT, R43, R52, PT ;  /* 0x000000342b00720c */ /* 0x000fe20003f06270 */
[----:B------:R-:W-:Y:S01]  /*09d0*/  DSETP.GT.AND P6, PT, R30, RZ, PT ;  /* 0x000000ff1e00722a */ /* 0x000fe20003fc4000 */
[----:B------:R-:W-:Y:S01]  /*09e0*/  FSEL R14, R38, RZ, P2 ;  /* 0x000000ff260e7208 */ /* 0x000fe20001000000 */
[----:B------:R-:W-:Y:S01]  /*09f0*/  DMUL R34, R32, R34 ;  /* 0x0000002220227228 */ /* 0x000fe20000000000 */
[----:B------:R-:W-:Y:S01]  /*0a00*/  FSEL R15, R39, RZ, P2 ;  /* 0x000000ff270f7208 */ /* 0x000fe20001000000 */
[----:B------:R-:W-:Y:S01]  /*0a10*/  DMUL R16, R16, R18 ;  /* 0x0000001210107228 */ /* 0x000fe20000000000 */
[----:B------:R-:W-:-:S02]  /*0a20*/  FSEL R38, R50, RZ, !P4 ;  /* 0x000000ff32267208 */ /* 0x000fc40006000000 */
[----:B------:R-:W-:Y:S02]  /*0a30*/  FSEL R39, R11, RZ, !P4 ;  /* 0x000000ff0b277208 */ /* 0x000fe40006000000 */
[----:B------:R-:W-:Y:S02]  /*0a40*/  ISETP.GE.AND P4, PT, R51, R52, PT ;  /* 0x000000343300720c */ /* 0x000fe40003f86270 */
[----:B------:R-:W-:Y:S01]  /*0a50*/  FSEL R48, R28, R48, P6 ;  /* 0x000000301c307208 */ /* 0x000fe20003000000 */
[----:B------:R-:W-:Y:S01]  /*0a60*/  DSETP.LEU.AND P2, PT, R18, RZ, !P0 ;  /* 0x000000ff1200722a */ /* 0x000fe2000474b000 */
[----:B------:R-:W-:Y:S01]  /*0a70*/  FSEL R49, R29, R49, P6 ;  /* 0x000000311d317208 */ /* 0x000fe20003000000 */
[----:B-1----:R-:W-:Y:S01]  /*0a80*/  IMAD.WIDE.U32 R50, R55, 0x8, R44 ;  /* 0x0000000837327825 */ /* 0x002fe200078e002c */
[----:B------:R-:W-:-:S04]  /*0a90*/  DSETP.GT.AND P6, PT, R36, RZ, PT ;  /* 0x000000ff2400722a */ /* 0x000fc80003fc4000 */
[----:B------:R1:W-:Y:S02]  /*0aa0*/  STG.E.64 desc[UR4][R50.64], R38 ;  /* 0x0000002632007986 */ /* 0x0003e4000c101b04 */
[----:B------:R-:W-:Y:S01]  /*0ab0*/  FSEL R34, R32, R34, P6 ;  /* 0x0000002220227208 */ /* 0x000fe20003000000 */
[----:B--2---:R-:W-:Y:S01]  /*0ac0*/  IMAD.WIDE.U32 R18, R55, 0x8, R46 ;  /* 0x0000000837127825 */ /* 0x004fe200078e002e */
[----:B------:R-:W-:-:S04]  /*0ad0*/  FSEL R35, R33, R35, P6 ;  /* 0x0000002321237208 */ /* 0x000fc80003000000 */
[----:B------:R1:W-:Y:S01]  /*0ae0*/  STG.E.64 desc[UR4][R18.64], R40 ;  /* 0x0000002812007986 */ /* 0x0003e2000c101b04 */
[----:B------:R-:W-:Y:S05]  /*0af0*/  @P4 EXIT ;  /* 0x000000000000494d */ /* 0x000fea0003800000 */
[----:B------:R-:W-:Y:S01]  /*0b00*/  FSEL R10, R10, RZ, !P3 ;  /* 0x000000ff0a0a7208 */ /* 0x000fe20005800000 */
[----:B-1----:R-:W-:Y:S01]  /*0b10*/  VIADD R39, R55, 0x80 ;  /* 0x0000008037277836 */ /* 0x002fe20000000000 */
[----:B------:R-:W-:Y:S01]  /*0b20*/  FSEL R11, R9, RZ, !P3 ;  /* 0x000000ff090b7208 */ /* 0x000fe20005800000 */
[----:B------:R-:W-:Y:S01]  /*0b30*/  VIADD R41, R53, 0x200 ;  /* 0x0000020035297836 */ /* 0x000fe20000000000 */
[----:B------:R-:W-:Y:S01]  /*0b40*/  ISETP.GE.AND P3, PT, R4, R52, PT ;  /* 0x000000340400720c */ /* 0x000fe20003f66270 */
[C---:B------:R-:W-:Y:S01]  /*0b50*/  IMAD.WIDE.U32 R18, R39.reuse, 0x8, R44 ;  /* 0x0000000827127825 */ /* 0x040fe200078e002c */
[----:B------:R-:W-:Y:S01]  /*0b60*/  DMUL R20, R20, R22 ;  /* 0x0000001614147228 */ /* 0x000fe20000000000 */
[----:B------:R-:W-:Y:S02]  /*0b70*/  FSEL R12, R12, RZ, P5 ;  /* 0x000000ff0c0c7208 */ /* 0x000fe40002800000 */
[----:B------:R-:W-:Y:S01]  /*0b80*/  IMAD.WIDE.U32 R38, R39, 0x8, R46 ;  /* 0x0000000827267825 */ /* 0x000fe200078e002e */
[----:B------:R1:W-:Y:S01]  /*0b90*/  STG.E.64 desc[UR4][R18.64], R10 ;  /* 0x0000000a12007986 */ /* 0x0003e2000c101b04 */
[----:B------:R-:W-:-:S02]  /*0ba0*/  FSEL R13, R13, RZ, P5 ;  /* 0x000000ff0d0d7208 */ /* 0x000fc40002800000 */
[----:B------:R-:W-:Y:S01]  /*0bb0*/  VIADD R51, R53, 0x280 ;  /* 0x0000028035337836 */ /* 0x000fe20000000000 */
[----:B------:R1:W-:Y:S01]  /*0bc0*/  STG.E.64 desc[UR4][R38.64], R14 ;  /* 0x0000000e26007986 */ /* 0x0003e2000c101b04 */
[----:B------:R-:W-:-:S03]  /*0bd0*/  ISETP.GE.AND P5, PT, R41, R52, PT ;  /* 0x000000342900720c */ /* 0x000fc60003fa6270 */
[----:B------:R-:W-:Y:S01]  /*0be0*/  ISETP.GE.AND P4, PT, R51, R52, PT ;  /* 0x000000343300720c */ /* 0x000fe20003f86270 */
[----:B------:R-:W-:-:S12]  /*0bf0*/  @P3 EXIT ;  /* 0x000000000000394d */ /* 0x000fd80003800000 */
[----:B------:R-:W-:Y:S01]  /*0c00*/  ISETP.GE.AND P6, PT, R43, R52, PT ;  /* 0x000000342b00720c */ /* 0x000fe20003fc6270 */
[----:B-1----:R-:W-:Y:S01]  /*0c10*/  VIADD R15, R55, 0x100 ;  /* 0x00000100370f7836 */ /* 0x002fe20000000000 */
[----:B------:R-:W-:Y:S01]  /*0c20*/  FSEL R8, R8, RZ, !P1 ;  /* 0x000000ff08087208 */ /* 0x000fe20004800000 */
[----:B------:R-:W-:Y:S01]  /*0c30*/  DSETP.LEU.AND P3, PT, R22, RZ, !P5 ;  /* 0x000000ff1600722a */ /* 0x000fe20006f6b000 */
[----:B------:R-:W-:Y:S01]  /*0c40*/  FSEL R9, R7, RZ, !P1 ;  /* 0x000000ff07097208 */ /* 0x000fe20004800000 */
[C---:B------:R-:W-:Y:S01]  /*0c50*/  IMAD.WIDE.U32 R10, R15.reuse, 0x8, R44 ;  /* 0x000000080f0a7825 */ /* 0x040fe200078e002c */
[----:B------:R-:W-:Y:S02]  /*0c60*/  DMUL R24, R24, R26 ;  /* 0x0000001a18187228 */ /* 0x000fe40000000000 */
[----:B------:R-:W-:Y:S01]  /*0c70*/  DSETP.LEU.AND P1, PT, R26, RZ, !P4 ;  /* 0x000000ff1a00722a */ /* 0x000fe2000672b000 */
[----:B------:R-:W-:Y:S01]  /*0c80*/  IMAD.WIDE.U32 R14, R15, 0x8, R46 ;  /* 0x000000080f0e7825 */ /* 0x000fe200078e002e */
[----:B------:R1:W-:Y:S04]  /*0c90*/  STG.E.64 desc[UR4][R10.64], R8 ;  /* 0x000000080a007986 */ /* 0x0003e8000c101b04 */
[----:B------:R1:W-:Y:S01]  /*0ca0*/  STG.E.64 desc[UR4][R14.64], R12 ;  /* 0x0000000c0e007986 */ /* 0x0003e2000c101b04 */
[----:B------:R-:W-:Y:S07]  /*0cb0*/  @P6 EXIT ;  /* 0x000000000000694d */ /* 0x000fee0003800000 */
[----:B-1----:R-:W-:Y:S01]  /*0cc0*/  FSEL R10, R16, RZ, P2 ;  /* 0x000000ff100a7208 */ /* 0x002fe20001000000 */
[----:B------:R-:W-:Y:S01]  /*0cd0*/  VIADD R7, R55, 0x180 ;  /* 0x0000018037077836 */ /* 0x000fe20000000000 */
[----:B------:R-:W-:Y:S01]  /*0ce0*/  FSEL R11, R17, RZ, P2 ;  /* 0x000000ff110b7208 */ /* 0x000fe20001000000 */
[----:B------:R-:W-:Y:S01]  /*0cf0*/  VIADD R15, R53, 0x300 ;  /* 0x00000300350f7836 */ /* 0x000fe20000000000 */
[-C--:B------:R-:W-:Y:S02]  /*0d00*/  ISETP.GE.AND P2, PT, R41, R52.reuse, PT ;  /* 0x000000342900720c */ /* 0x080fe40003f46270 */
[----:B------:R-:W-:Y:S01]  /*0d10*/  FSEL R9, R5, RZ, !P0 ;  /* 0x000000ff05097208 */ /* 0x000fe20004000000 */
[----:B------:R-:W-:Y:S01]  /*0d20*/  IMAD.WIDE.U32 R4, R7, 0x8, R44 ;  /* 0x0000000807047825 */ /* 0x000fe200078e002c */
[----:B------:R-:W-:Y:S02]  /*0d30*/  FSEL R8, R6, RZ, !P0 ;  /* 0x000000ff06087208 */ /* 0x000fe40004000000 */
[----:B------:R-:W-:Y:S01]  /*0d40*/  ISETP.GE.AND P0, PT, R15, R52, PT ;  /* 0x000000340f00720c */ /* 0x000fe20003f06270 */
[----:B------:R-:W-:Y:S01]  /*0d50*/  IMAD.WIDE.U32 R6, R7, 0x8, R46 ;  /* 0x0000000807067825 */ /* 0x000fe200078e002e */
[----:B------:R-:W-:Y:S01]  /*0d60*/  FSEL R12, R20, RZ, P3 ;  /* 0x000000ff140c7208 */ /* 0x000fe20001800000 */
[----:B------:R1:W-:Y:S04]  /*0d70*/  STG.E.64 desc[UR4][R4.64], R8 ;  /* 0x0000000804007986 */ /* 0x0003e8000c101b04 */
[----:B------:R1:W-:Y:S01]  /*0d80*/  STG.E.64 desc[UR4][R6.64], R10 ;  /* 0x0000000a06007986 */ /* 0x0003e2000c101b04 */
[----:B------:R-:W-:Y:S05]  /*0d90*/  @P2 EXIT ;  /* 0x000000000000294d */ /* 0x000fea0003800000 */
[----:B------:R-:W-:Y:S01]  /*0da0*/  FSEL R13, R21, RZ, P3 ;  /* 0x000000ff150d7208 */ /* 0x000fe20001800000 */
[----:B-1----:R-:W-:Y:S01]  /*0db0*/  VIADD R5, R55, 0x200 ;  /* 0x0000020037057836 */ /* 0x002fe20000000000 */
[----:B------:R-:W-:Y:S01]  /*0dc0*/  ISETP.GE.AND P3, PT, R51, R52, PT ;  /* 0x000000343300720c */ /* 0x000fe20003f66270 */
[----:B0-----:R-:W-:Y:S01]  /*0dd0*/  DMUL R28, R28, R30 ;  /* 0x0000001e1c1c7228 */ /* 0x001fe20000000000 */
[----:B------:R-:W-:Y:S01]  /*0de0*/  FSEL R6, R3, RZ, !P5 ;  /* 0x000000ff03067208 */ /* 0x000fe20006800000 */
[----:B------:R-:W-:Y:S01]  /*0df0*/  DSETP.LEU.AND P2, PT, R30, RZ, !P0 ;  /* 0x000000ff1e00722a */ /* 0x000fe2000474b000 */
[----:B------:R-:W-:Y:S01]  /*0e00*/  FSEL R7, R2, RZ, !P5 ;  /* 0x000000ff02077208 */ /* 0x000fe20006800000 */
[----:B------:R-:W-:-:S04]  /*0e10*/  IMAD.WIDE.U32 R2, R5, 0x8, R44 ;  /* 0x0000000805027825 */ /* 0x000fc800078e002c */
[----:B------:R-:W-:Y:S01]  /*0e20*/  IMAD.WIDE.U32 R4, R5, 0x8, R46 ;  /* 0x0000000805047825 */ /* 0x000fe200078e002e */
[----:B------:R0:W-:Y:S04]  /*0e30*/  STG.E.64 desc[UR4][R2.64], R6 ;  /* 0x0000000602007986 */ /* 0x0001e8000c101b04 */
[----:B------:R0:W-:Y:S01]  /*0e40*/  STG.E.64 desc[UR4][R4.64], R12 ;  /* 0x0000000c04007986 */ /* 0x0001e2000c101b04 */
[----:B------:R-:W-:Y:S05]  /*0e50*/  @P3 EXIT ;  /* 0x000000000000394d */ /* 0x000fea0003800000 */
[-C--:B------:R-:W-:Y:S01]  /*0e60*/  ISETP.GE.AND P3, PT, R15, R52.reuse, PT ;  /* 0x000000340f00720c */ /* 0x080fe20003f66270 */
[----:B0-----:R-:W-:Y:S01]  /*0e70*/  VIADD R5, R55, 0x280 ;  /* 0x0000028037057836 */ /* 0x001fe20000000000 */
[----:B------:R-:W-:Y:S01]  /*0e80*/  FSEL R6, R0, RZ, !P4 ;  /* 0x000000ff00067208 */ /* 0x000fe20006000000 */
[----:B------:R-:W-:Y:S01]  /*0e90*/  VIADD R53, R53, 0x380 ;  /* 0x0000038035357836 */ /* 0x000fe20000000000 */
[----:B------:R-:W-:Y:S01]  /*0ea0*/  FSEL R7, R42, RZ, !P4 ;  /* 0x000000ff2a077208 */ /* 0x000fe20006000000 */
[----:B------:R-:W-:Y:S01]  /*0eb0*/  IMAD.WIDE.U32 R2, R5, 0x8, R44 ;  /* 0x0000000805027825 */ /* 0x000fe200078e002c */
[----:B------:R-:W-:Y:S02]  /*0ec0*/  FSEL R8, R24, RZ, P1 ;  /* 0x000000ff18087208 */ /* 0x000fe40000800000 */
[----:B------:R-:W-:Y:S01]  /*0ed0*/  FSEL R9, R25, RZ, P1 ;  /* 0x000000ff19097208 */ /* 0x000fe20000800000 */
[----:B------:R-:W-:Y:S01]  /*0ee0*/  IMAD.WIDE.U32 R4, R5, 0x8, R46 ;  /* 0x0000000805047825 */ /* 0x000fe200078e002e */
[----:B------:R0:W-:Y:S01]  /*0ef0*/  STG.E.64 desc[UR4][R2.64], R6 ;  /* 0x0000000602007986 */ /* 0x0001e2000c101b04 */
[----:B------:R-:W-:-:S02]  /*0f00*/  ISETP.GE.AND P1, PT, R53, R52, PT ;  /* 0x000000343500720c */ /* 0x000fc40003f26270 */
[----:B------:R-:W-:Y:S01]  /*0f10*/  FSEL R10, R28, RZ, P2 ;  /* 0x000000ff1c0a7208 */ /* 0x000fe20001000000 */
[----:B------:R0:W-:Y:S01]  /*0f20*/  STG.E.64 desc[UR4][R4.64], R8 ;  /* 0x0000000804007986 */ /* 0x0001e2000c101b04 */
[----:B------:R-:W-:Y:S09]  /*0f30*/  @P3 EXIT ;  /* 0x000000000000394d */ /* 0x000ff20003800000 */
[----:B------:R-:W-:Y:S01]  /*0f40*/  FSEL R11, R29, RZ, P2 ;  /* 0x000000ff1d0b7208 */ /* 0x000fe20001000000 */
[----:B0-----:R-:W-:Y:S01]  /*0f50*/  VIADD R5, R55, 0x300 ;  /* 0x0000030037057836 */ /* 0x001fe20000000000 */
[----:B------:R-:W-:Y:S01]  /*0f60*/  ISETP.GE.AND P2, PT, R53, R52, PT ;  /* 0x000000343500720c */ /* 0x000fe20003f46270 */
[----:B------:R-:W-:Y:S01]  /*0f70*/  DMUL R32, R32, R36 ;  /* 0x0000002420207228 */ /* 0x000fe20000000000 */
[----:B------:R-:W-:Y:S01]  /*0f80*/  FSEL R48, R48, RZ, !P0 ;  /* 0x000000ff30307208 */ /* 0x000fe20004000000 */
[----:B------:R-:W-:Y:S01]  /*0f90*/  IMAD.WIDE.U32 R2, R5, 0x8, R44 ;  /* 0x0000000805027825 */ /* 0x000fe200078e002c */
[----:B------:R-:W-:Y:S01]  /*0fa0*/  FSEL R49, R49, RZ, !P0 ;  /* 0x000000ff31317208 */ /* 0x000fe20004000000 */
[----:B------:R-:W-:Y:S02]  /*0fb0*/  DSETP.LEU.AND P0, PT, R36, RZ, !P1 ;  /* 0x000000ff2400722a */ /* 0x000fe40004f0b000 */
[----:B------:R-:W-:Y:S02]  /*0fc0*/  IMAD.WIDE.U32 R4, R5, 0x8, R46 ;  /* 0x0000000805047825 */ /* 0x000fe400078e002e */
[----:B------:R0:W-:Y:S04]  /*0fd0*/  STG.E.64 desc[UR4][R2.64], R48 ;  /* 0x0000003002007986 */ /* 0x0001e8000c101b04 */
[----:B------:R0:W-:Y:S01]  /*0fe0*/  STG.E.64 desc[UR4][R4.64], R10 ;  /* 0x0000000a04007986 */ /* 0x0001e2000c101b04 */
[----:B------:R-:W-:Y:S05]  /*0ff0*/  @P2 EXIT ;  /* 0x000000000000294d */ /* 0x000fea0003800000 */
[----:B------:R-:W-:Y:S01]  /*1000*/  VIADD R55, R55, 0x380 ;  /* 0x0000038037377836 */ /* 0x000fe20000000000 */
[----:B------:R-:W-:Y:S02]  /*1010*/  FSEL R34, R34, RZ, !P1 ;  /* 0x000000ff22227208 */ /* 0x000fe40004800000 */
[----:B------:R-:W-:Y:S01]  /*1020*/  FSEL R35, R35, RZ, !P1 ;  /* 0x000000ff23237208 */ /* 0x000fe20004800000 */
[----:B------:R-:W-:Y:S01]  /*1030*/  IMAD.WIDE.U32 R44, R55, 0x8, R44 ;  /* 0x00000008372c7825 */ /* 0x000fe200078e002c */
[----:B0-----:R-:W-:Y:S02]  /*1040*/  FSEL R2, R32, RZ, P0 ;  /* 0x000000ff20027208 */ /* 0x001fe40000000000 */
[----:B------:R-:W-:Y:S01]  /*1050*/  FSEL R3, R33, RZ, P0 ;  /* 0x000000ff21037208 */ /* 0x000fe20000000000 */
[----:B------:R-:W-:Y:S01]  /*1060*/  IMAD.WIDE.U32 R46, R55, 0x8, R46 ;  /* 0x00000008372e7825 */ /* 0x000fe200078e002e */
[----:B------:R-:W-:Y:S04]  /*1070*/  STG.E.64 desc[UR4][R44.64], R34 ;  /* 0x000000222c007986 */ /* 0x000fe8000c101b04 */
[----:B------:R-:W-:Y:S01]  /*1080*/  STG.E.64 desc[UR4][R46.64], R2 ;  /* 0x000000022e007986 */ /* 0x000fe2000c101b04 */
[----:B------:R-:W-:Y:S05]  /*1090*/  EXIT ;  /* 0x000000000000794d */ /* 0x000fea0003800000 */
.L_x_153:
        /* <DEDUP_REMOVED lines=14> */
.L_x_3508:


//--------------------- .text._ZN2at6native18elementwise_kernelILi128ELi4EZNS0_15gpu_kernel_implIZZZNS0_12prelu_kernelERNS_14TensorIteratorEENKUlvE_clEvENKUlvE2_clEvEUlN3c104HalfES8_E_EEvRNS_18TensorIteratorBaseERKT_EUliE_EEviT1_ --------------------------
	.section	.text._ZN2at6native18elementwise_kernelILi128ELi4EZNS0_15gpu_kernel_implIZZZNS0_12prelu_kernelERNS_14TensorIteratorEENKUlvE_clEvENKUlvE2_clEvEUlN3c104HalfES8_E_EEvRNS_18TensorIteratorBaseERKT_EUliE_EEviT1_,"ax",@progbits
	.align	128
        .global         _ZN2at6native18elementwise_kernelILi128ELi4EZNS0_15gpu_kernel_implIZZZNS0_12prelu_kernelERNS_14TensorIteratorEENKUlvE_clEvENKUlvE2_clEvEUlN3c104HalfES8_E_EEvRNS_18TensorIteratorBaseERKT_EUliE_EEviT1_
        .type           _ZN2at6native18elementwise_kernelILi128ELi4EZNS0_15gpu_kernel_implIZZZNS0_12prelu_kernelERNS_14TensorIteratorEENKUlvE_clEvENKUlvE2_clEvEUlN3c104HalfES8_E_EEvRNS_18TensorIteratorBaseERKT_EUliE_EEviT1_,@function
        .size           _ZN2at6native18elementwise_kernelILi128ELi4EZNS0_15gpu_kernel_implIZZZNS0_12prelu_kernelERNS_14TensorIteratorEENKUlvE_clEvENKUlvE2_clEvEUlN3c104HalfES8_E_EEvRNS_18TensorIteratorBaseERKT_EUliE_EEviT1_,(.L_x_3509 - _ZN2at6native18elementwise_kernelILi128ELi4EZNS0_15gpu_kernel_implIZZZNS0_12prelu_kernelERNS_14TensorIteratorEENKUlvE_clEvENKUlvE2_clEvEUlN3c104HalfES8_E_EEvRNS_18TensorIteratorBaseERKT_EUliE_EEviT1_)
        .other          _ZN2at6native18elementwise_kernelILi128ELi4EZNS0_15gpu_kernel_implIZZZNS0_12prelu_kernelERNS_14TensorIteratorEENKUlvE_clEvENKUlvE2_clEvEUlN3c104HalfES8_E_EEvRNS_18TensorIteratorBaseERKT_EUliE_EEviT1_,@"STO_CUDA_ENTRY STV_DEFAULT"
_ZN2at6native18elementwise_kernelILi128ELi4EZNS0_15gpu_kernel_implIZZZNS0_12prelu_kernelERNS_14TensorIteratorEENKUlvE_clEvENKUlvE2_clEvEUlN3c104HalfES8_E_EEvRNS_18TensorIteratorBaseERKT_EUliE_EEviT1_:
.text._ZN2at6native18elementwise_kernelILi128ELi4EZNS0_15gpu_kernel_implIZZZNS0_12prelu_kernelERNS_14TensorIteratorEENKUlvE_clEvENKUlvE2_clEvEUlN3c104HalfES8_E_EEvRNS_18TensorIteratorBaseERKT_EUliE_EEviT1_:
[----:B------:R-:W0:Y:S01]  /*0000*/  LDC R1, c[0x0][0x28] ;  /* 0x00000a00ff017b82 */ /* 0x000e220000000800 */
[----:B------:R-:W1:Y:S01]  /*0010*/  S2R R18, SR_CTAID.X ;  /* 0x0000000000127919 */ /* 0x000e620000002500 */
[----:B------:R-:W-:Y:S01]  /*0020*/  ULDC UR4, c[0x0][0x210] ;  /* 0x0000840000047ab9 */ /* 0x000fe20000000800 */
[----:B------:R-:W-:Y:S01]  /*0030*/  ULDC.64 UR36, c[0x0][0x208] ;  /* 0x0000820000247ab9 */ /* 0x000fe20000000a00 */
[----:B------:R-:W-:Y:S01]  /*0040*/  BSSY B6, `(.L_x_154) ;  /* 0x000046b000067945 */ /* 0x000fe20003800000 */
[----:B------:R-:W1:Y:S02]  /*0050*/  S2R R23, SR_TID.X ;  /* 0x0000000000177919 */ /* 0x000e640000002100 */
[----:B-1----:R-:W-:-:S05]  /*0060*/  IMAD R19, R18, 0x200, R23 ;  /* 0x0000020012137824 */ /* 0x002fca00078e0217 */
[----:B------:R-:W-:-:S13]  /*0070*/  ISETP.GE.AND P0, PT, R19, UR4, PT ;  /* 0x0000000413007c0c */ /* 0x000fda000bf06270 */
[----:B0-----:R-:W-:Y:S05]  /*0080*/  @P0 BRA `(.L_x_155) ;  /* 0x0000004400980947 */ /* 0x001fea0003800000 */
[----:B------:R-:W0:Y:S01]  /*0090*/  LDC R6, c[0x0][0x218] ;  /* 0x00008600ff067b82 */ /* 0x000e220000000800 */
[----:B------:R-:W-:Y:S02]  /*00a0*/  IMAD.MOV.U32 R22, RZ, RZ, RZ ;  /* 0x000000ffff167224 */ /* 0x000fe400078e00ff */
[----:B------:R-:W-:Y:S02]  /*00b0*/  IMAD.MOV.U32 R0, RZ, RZ, RZ ;  /* 0x000000ffff007224 */ /* 0x000fe400078e00ff */
[----:B------:R-:W-:Y:S01]  /*00c0*/  IMAD.MOV.U32 R16, RZ, RZ, RZ ;  /* 0x000000ffff107224 */ /* 0x000fe200078e00ff */
[----:B0-----:R-:W-:-:S13]  /*00d0*/  ISETP.NE.AND P0, PT, R6, RZ, PT ;  /* 0x000000ff0600720c */ /* 0x001fda0003f05270 */
[----:B------:R-:W-:Y:S05]  /*00e0*/  @!P0 BRA `(.L_x_156) ;  /* 0x0000001400788947 */ /* 0x000fea0003800000 */
[----:B------:R-:W-:Y:S01]  /*00f0*/  IMAD.MOV.U32 R2, RZ, RZ, RZ ;  /* 0x000000ffff027224 */ /* 0x000fe200078e00ff */
[----:B------:R-:W-:Y:S01]  /*0100*/  ULDC.64 UR4, c[0x0][0x220] ;  /* 0x0000880000047ab9 */ /* 0x000fe20000000a00 */
[----:B------:R-:W-:Y:S01]  /*0110*/  IMAD.MOV.U32 R3, RZ, RZ, R19 ;  /* 0x000000ffff037224 */ /* 0x000fe200078e0013 */
[----:B------:R-:W-:Y:S01]  /*0120*/  ISETP.NE.AND P0, PT, R6, 0x1, PT ;  /* 0x000000010600780c */ /* 0x000fe20003f05270 */
[----:B------:R-:W-:Y:S01]  /*0130*/  ULDC UR6, c[0x0][0x350] ;  /* 0x0000d40000067ab9 */ /* 0x000fe20000000800 */
[----:B------:R-:W-:Y:S01]  /*0140*/  IMAD.HI.U32 R4, R19, UR4, R2 ;  /* 0x0000000413047c27 */ /* 0x000fe2000f8e0002 */
[----:B------:R-:W-:-:S04]  /*0150*/  ULDC UR4, c[0x0][0x21c] ;  /* 0x0000870000047ab9 */ /* 0x000fc80000000800 */
[----:B------:R-:W-:-:S05]  /*0160*/  SHF.R.U32.HI R5, RZ, UR5, R4 ;  /* 0x00000005ff057c19 */ /* 0x000fca0008011604 */
[----:B------:R-:W-:-:S04]  /*0170*/  IMAD.MOV R0, RZ, RZ, -R5 ;  /* 0x000000ffff007224 */ /* 0x000fc800078e0a05 */
[----:B------:R-:W-:Y:S01]  /*0180*/  IMAD R19, R0, UR4, R19 ;  /* 0x0000000400137c24 */ /* 0x000fe2000f8e0213 */
[----:B------:R-:W-:-:S03]  /*0190*/  ULDC.64 UR4, c[0x0][0x348] ;  /* 0x0000d20000047ab9 */ /* 0x000fc60000000a00 */
[C---:B------:R-:W-:Y:S02]  /*01a0*/  IMAD R16, R19.reuse, UR4, RZ ;  /* 0x0000000413107c24 */ /* 0x040fe4000f8e02ff */
[C---:B------:R-:W-:Y:S02]  /*01b0*/  IMAD R0, R19.reuse, UR5, RZ ;  /* 0x0000000513007c24 */ /* 0x040fe4000f8e02ff */
[----:B------:R-:W-:Y:S01]  /*01c0*/  IMAD R22, R19, UR6, RZ ;  /* 0x0000000613167c24 */ /* 0x000fe2000f8e02ff */
[----:B------:R-:W-:Y:S06]  /*01d0*/  @!P0 BRA `(.L_x_156) ;  /* 0x00000014003c8947 */ /* 0x000fec0003800000 */
[----:B------:R-:W-:Y:S01]  /*01e0*/  IMAD.MOV.U32 R4, RZ, RZ, RZ ;  /* 0x000000ffff047224 */ /* 0x000fe200078e00ff */
[----:B------:R-:W-:Y:S01]  /*01f0*/  ULDC.64 UR8, c[0x0][0x228] ;  /* 0x00008a0000087ab9 */ /* 0x000fe20000000a00 */
[----:B------:R-:W-:Y:S01]  /*0200*/  ULDC UR4, c[0x0][0x230] ;  /* 0x00008c0000047ab9 */ /* 0x000fe20000000800 */
[----:B------:R-:W-:Y:S01]  /*0210*/  ISETP.NE.AND P0, PT, R6, 0x2, PT ;  /* 0x000000020600780c */ /* 0x000fe20003f05270 */
[----:B------:R-:W-:-:S05]  /*0220*/  IMAD.HI.U32 R2, R5, UR9, R4 ;  /* 0x0000000905027c27 */ /* 0x000fca000f8e0004 */
[----:B------:R-:W-:Y:S01]  /*0230*/  SHF.R.U32.HI R3, RZ, UR4, R2 ;  /* 0x00000004ff037c19 */ /* 0x000fe20008011602 */
[----:B------:R-:W-:-:S04]  /*0240*/  ULDC UR4, c[0x0][0x354] ;  /* 0x0000d50000047ab9 */ /* 0x000fc80000000800 */
[----:B------:R-:W-:-:S04]  /*0250*/  IMAD.MOV R4, RZ, RZ, -R3 ;  /* 0x000000ffff047224 */ /* 0x000fc800078e0a03 */
[----:B------:R-:W-:Y:S01]  /*0260*/  IMAD R5, R4, UR8, R5 ;  /* 0x0000000804057c24 */ /* 0x000fe2000f8e0205 */
[----:B------:R-:W-:-:S03]  /*0270*/  ULDC.64 UR8, c[0x0][0x358] ;  /* 0x0000d60000087ab9 */ /* 0x000fc60000000a00 */
[C---:B------:R-:W-:Y:S02]  /*0280*/  IMAD R22, R5.reuse, UR9, RZ ;  /* 0x0000000905167c24 */ /* 0x040fe4000f8e02ff */
[C---:B------:R-:W-:Y:S02]  /*0290*/  IMAD R16, R5.reuse, UR4, R16 ;  /* 0x0000000405107c24 */ /* 0x040fe4000f8e0210 */
[----:B------:R-:W-:Y:S02]  /*02a0*/  IMAD R0, R5, UR8, R0 ;  /* 0x0000000805007c24 */ /* 0x000fe4000f8e0200 */
[----:B------:R-:W-:Y:S01]  /*02b0*/  IMAD R22, R19, UR6, R22 ;  /* 0x0000000613167c24 */ /* 0x000fe2000f8e0216 */
[----:B------:R-:W-:Y:S06]  /*02c0*/  @!P0 BRA `(.L_x_156) ;  /* 0x0000001400008947 */ /* 0x000fec0003800000 */
[----:B------:R-:W-:Y:S01]  /*02d0*/  IMAD.MOV.U32 R2, RZ, RZ, RZ ;  /* 0x000000ffff027224 */ /* 0x000fe200078e00ff */
[----:B------:R-:W-:Y:S01]  /*02e0*/  ULDC.64 UR4, c[0x0][0x238] ;  /* 0x00008e0000047ab9 */ /* 0x000fe20000000a00 */
        /* <DEDUP_REMOVED lines=8> */
[C---:B------:R-:W-:Y:S02]  /*0370*/  IMAD R16, R3.reuse, UR4, R16 ;  /* 0x0000000403107c24 */ /* 0x040fe4000f8e0210 */
[C---:B------:R-:W-:Y:S02]  /*0380*/  IMAD R0, R3.reuse, UR5, R0 ;  /* 0x0000000503007c24 */ /* 0x040fe4000f8e0200 */
[----:B------:R-:W-:Y:S01]  /*0390*/  IMAD R22, R3, UR6, R22 ;  /* 0x0000000603167c24 */ /* 0x000fe2000f8e0216 */
        /* <DEDUP_REMOVED lines=297> */
[----:B------:R-:W-:Y:S02]  /*1630*/  ULDC UR6, c[0x0][0x470] ;  /* 0x00011c0000067ab9 */ /* 0x000fe40000000800 */
        /* <DEDUP_REMOVED lines=8> */
[----:B------:R-:W-:-:S07]  /*16c0*/  IMAD R22, R3, UR6, R22 ;  /* 0x0000000603167c24 */ /* 0x000fce000f8e0216 */
.L_x_156:
[----:B------:R-:W0:Y:S01]  /*16d0*/  LDC.U8 R5, c[0x0][0x492] ;  /* 0x00012480ff057b82 */ /* 0x000e220000000000 */
[----:B------:R-:W-:Y:S01]  /*16e0*/  ULDC.64 UR4, c[0x0][0x478] ;  /* 0x00011e0000047ab9 */ /* 0x000fe20000000a00 */
[----:B------:R-:W-:Y:S01]  /*16f0*/  ULDC.64 UR6, c[0x0][0x480] ;  /* 0x0001200000067ab9 */ /* 0x000fe20000000a00 */
[----:B------:R-:W-:Y:S02]  /*1700*/  IADD3 R16, P1, R16, UR4, RZ ;  /* 0x0000000410107c10 */ /* 0x000fe4000ff3e0ff */
[----:B------:R-:W-:-:S03]  /*1710*/  IADD3 R2, P2, R0, UR6, RZ ;  /* 0x0000000600027c10 */ /* 0x000fc6000ff5e0ff */
[----:B------:R-:W-:Y:S02]  /*1720*/  IMAD.X R17, RZ, RZ, UR5, P1 ;  /* 0x00000005ff117e24 */ /* 0x000fe400088e06ff */
[----:B------:R-:W-:Y:S01]  /*1730*/  IMAD.X R3, RZ, RZ, UR7, P2 ;  /* 0x00000007ff037e24 */ /* 0x000fe200090e06ff */
[----:B0-----:R-:W-:-:S04]  /*1740*/  PRMT R4, R5, 0x9910, RZ ;  /* 0x0000991005047816 */ /* 0x001fc800000000ff */
[----:B------:R-:W-:-:S13]  /*1750*/  ISETP.GT.AND P0, PT, R4, 0x9, PT ;  /* 0x000000090400780c */ /* 0x000fda0003f04270 */
[----:B------:R-:W-:Y:S05]  /*1760*/  @P0 BRA `(.L_x_157) ;  /* 0x0000000400180947 */ /* 0x000fea0003800000 */
[----:B------:R-:W-:-:S13]  /*1770*/  ISETP.GT.AND P0, PT, R4, 0x4, PT ;  /* 0x000000040400780c */ /* 0x000fda0003f04270 */
[----:B------:R-:W-:Y:S05]  /*1780*/  @P0 BRA `(.L_x_158) ;  /* 0x0000000000940947 */ /* 0x000fea0003800000 */
[----:B------:R-:W-:-:S13]  /*1790*/  ISETP.GT.AND P0, PT, R4, 0x1, PT ;  /* 0x000000010400780c */ /* 0x000fda0003f04270 */
[----:B------:R-:W-:Y:S05]  /*17a0*/  @P0 BRA `(.L_x_159) ;  /* 0x0000000000380947 */ /* 0x000fea0003800000 */
[----:B------:R-:W-:-:S13]  /*17b0*/  ISETP.NE.AND P0, PT, R5, RZ, PT ;  /* 0x000000ff0500720c */ /* 0x000fda0003f05270 */
[----:B------:R-:W-:Y:S05]  /*17c0*/  @!P0 BRA `(.L_x_160) ;  /* 0x00000000001c8947 */ /* 0x000fea0003800000 */
[----:B------:R-:W-:-:S13]  /*17d0*/  ISETP.NE.AND P0, PT, R4, 0x1, PT ;  /* 0x000000010400780c */ /* 0x000fda0003f05270 */
[----:B------:R-:W-:Y:S05]  /*17e0*/  @P0 BRA `(.L_x_161) ;  /* 0x0000000c00780947 */ /* 0x000fea0003800000 */
[----:B------:R-:W2:Y:S02]  /*17f0*/  LDG.E.S8 R2, desc[UR36][R2.64] ;  /* 0x0000002402027981 */ /* 0x000ea4000c1e1300 */
[----:B--2---:R-:W0:Y:S02]  /*1800*/  I2F.S16 R0, R2 ;  /* 0x0000000200007306 */ /* 0x004e240000101400 */
[----:B0-----:R-:W-:-:S04]  /*1810*/  F2FP.F16.F32.PACK_AB R0, RZ, R0 ;  /* 0x00000000ff00723e */ /* 0x001fc800000000ff */
[----:B------:R-:W-:Y:S01]  /*1820*/  PRMT R19, R0, 0x7610, R19 ;  /* 0x0000761000137816 */ /* 0x000fe20000000013 */
[----:B------:R-:W-:Y:S06]  /*1830*/  BRA `(.L_x_162) ;  /* 0x0000000c00d07947 */ /* 0x000fec0003800000 */
.L_x_160:
[----:B------:R-:W2:Y:S02]  /*1840*/  LDG.E.U8 R2, desc[UR36][R2.64] ;  /* 0x0000002402027981 */ /* 0x000ea4000c1e1100 */
[----:B--2---:R-:W-:-:S04]  /*1850*/  I2FP.F32.U32 R0, R2 ;  /* 0x0000000200007245 */ /* 0x004fc80000201000 */
[----:B------:R-:W-:-:S04]  /*1860*/  F2FP.F16.F32.PACK_AB R0, RZ, R0 ;  /* 0x00000000ff00723e */ /* 0x000fc800000000ff */
[----:B------:R-:W-:Y:S01]  /*1870*/  PRMT R19, R0, 0x7610, R19 ;  /* 0x0000761000137816 */ /* 0x000fe20000000013 */
[----:B------:R-:W-:Y:S06]  /*1880*/  BRA `(.L_x_162) ;  /* 0x0000000c00bc7947 */ /* 0x000fec0003800000 */
.L_x_159:
[----:B------:R-:W-:-:S13]  /*1890*/  ISETP.NE.AND P0, PT, R4, 0x2, PT ;  /* 0x000000020400780c */ /* 0x000fda0003f05270 */
[----:B------:R-:W-:Y:S05]  /*18a0*/  @!P0 BRA `(.L_x_163) ;  /* 0x0000000000388947 */ /* 0x000fea0003800000 */
[----:B------:R-:W-:-:S13]  /*18b0*/  ISETP.NE.AND P0, PT, R4, 0x3, PT ;  /* 0x000000030400780c */ /* 0x000fda0003f05270 */
[----:B------:R-:W-:Y:S05]  /*18c0*/  @!P0 BRA `(.L_x_164) ;  /* 0x00000000001c8947 */ /* 0x000fea0003800000 */
[----:B------:R-:W-:-:S13]  /*18d0*/  ISETP.NE.AND P0, PT, R4, 0x4, PT ;  /* 0x000000040400780c */ /* 0x000fda0003f05270 */
[----:B------:R-:W-:Y:S05]  /*18e0*/  @P0 BRA `(.L_x_161) ;  /* 0x0000000c00380947 */ /* 0x000fea0003800000 */
[----:B------:R-:W2:Y:S02]  /*18f0*/  LDG.E.64 R2, desc[UR36][R2.64] ;  /* 0x0000002402027981 */ /* 0x000ea4000c1e1b00 */
[----:B--2---:R-:W0:Y:S02]  /*1900*/  I2F.S64 R0, R2 ;  /* 0x0000000200007312 */ /* 0x004e240000301400 */
[----:B0-----:R-:W-:-:S04]  /*1910*/  F2FP.F16.F32.PACK_AB R0, RZ, R0 ;  /* 0x00000000ff00723e */ /* 0x001fc800000000ff */
[----:B------:R-:W-:Y:S01]  /*1920*/  PRMT R19, R0, 0x7610, R19 ;  /* 0x0000761000137816 */ /* 0x000fe20000000013 */
[----:B------:R-:W-:Y:S06]  /*1930*/  BRA `(.L_x_162) ;  /* 0x0000000c00907947 */ /* 0x000fec0003800000 */
.L_x_164:
[----:B------:R-:W2:Y:S02]  /*1940*/  LDG.E R2, desc[UR36][R2.64] ;  /* 0x0000002402027981 */ /* 0x000ea4000c1e1900 */
[----:B--2---:R-:W-:-:S04]  /*1950*/  I2FP.F32.S32 R0, R2 ;  /* 0x0000000200007245 */ /* 0x004fc80000201400 */
[----:B------:R-:W-:-:S04]  /*1960*/  F2FP.F16.F32.PACK_AB R0, RZ, R0 ;  /* 0x00000000ff00723e */ /* 0x000fc800000000ff */
[----:B------:R-:W-:Y:S01]  /*1970*/  PRMT R19, R0, 0x7610, R19 ;  /* 0x0000761000137816 */ /* 0x000fe20000000013 */
[----:B------:R-:W-:Y:S06]  /*1980*/  BRA `(.L_x_162) ;  /* 0x0000000c007c7947 */ /* 0x000fec0003800000 */
.L_x_163:
[----:B------:R-:W2:Y:S02]  /*1990*/  LDG.E.U16 R2, desc[UR36][R2.64] ;  /* 0x0000002402027981 */ /* 0x000ea4000c1e1500 */
[----:B--2---:R-:W0:Y:S02]  /*19a0*/  I2F.S16 R0, R2 ;  /* 0x0000000200007306 */ /* 0x004e240000101400 */
[----:B0-----:R-:W-:-:S04]  /*19b0*/  F2FP.F16.F32.PACK_AB R0, RZ, R0 ;  /* 0x00000000ff00723e */ /* 0x001fc800000000ff */
[----:B------:R-:W-:Y:S01]  /*19c0*/  PRMT R19, R0, 0x7610, R19 ;  /* 0x0000761000137816 */ /* 0x000fe20000000013 */
[----:B------:R-:W-:Y:S06]  /*19d0*/  BRA `(.L_x_162) ;  /* 0x0000000c00687947 */ /* 0x000fec0003800000 */
.L_x_158:
[----:B------:R-:W-:-:S13]  /*19e0*/  ISETP.GT.AND P0, PT, R4, 0x6, PT ;  /* 0x000000060400780c */ /* 0x000fda0003f04270 */
[----:B------:R-:W-:Y:S05]  /*19f0*/  @P0 BRA `(.L_x_165) ;  /* 0x0000000000240947 */ /* 0x000fea0003800000 */
[----:B------:R-:W-:-:S13]  /*1a00*/  ISETP.NE.AND P0, PT, R4, 0x5, PT ;  /* 0x000000050400780c */ /* 0x000fda0003f05270 */
[----:B------:R-:W-:Y:S05]  /*1a10*/  @!P0 BRA `(.L_x_166) ;  /* 0x0000000000148947 */ /* 0x000fea0003800000 */
[----:B------:R-:W-:-:S13]  /*1a20*/  ISETP.NE.AND P0, PT, R4, 0x6, PT ;  /* 0x000000060400780c */ /* 0x000fda0003f05270 */
[----:B------:R-:W-:Y:S05]  /*1a30*/  @P0 BRA `(.L_x_161) ;  /* 0x0000000800e40947 */ /* 0x000fea0003800000 */
[----:B------:R-:W2:Y:S02]  /*1a40*/  LDG.E R2, desc[UR36][R2.64] ;  /* 0x0000002402027981 */ /* 0x000ea4000c1e1900 */
[----:B--2---:R-:W-:Y:S01]  /*1a50*/  F2FP.F16.F32.PACK_AB R19, RZ, R2 ;  /* 0x00000002ff13723e */ /* 0x004fe200000000ff */
[----:B------:R-:W-:Y:S06]  /*1a60*/  BRA `(.L_x_162) ;  /* 0x0000000c00447947 */ /* 0x000fec0003800000 */
.L_x_166:
[----:B------:R0:W5:Y:S01]  /*1a70*/  LDG.E.U16 R19, desc[UR36][R2.64] ;  /* 0x0000002402137981 */ /* 0x000162000c1e1500 */
[----:B------:R-:W-:Y:S05]  /*1a80*/  BRA `(.L_x_162) ;  /* 0x0000000c003c7947 */ /* 0x000fea0003800000 */
.L_x_165:
[----:B------:R-:W-:-:S13]  /*1a90*/  ISETP.NE.AND P0, PT, R4, 0x7, PT ;  /* 0x000000070400780c */ /* 0x000fda0003f05270 */
[----:B------:R-:W-:Y:S05]  /*1aa0*/  @!P0 BRA `(.L_x_167) ;  /* 0x0000000000248947 */ /* 0x000fea0003800000 */
[----:B------:R-:W-:-:S13]  /*1ab0*/  ISETP.NE.AND P0, PT, R4, 0x8, PT ;  /* 0x000000080400780c */ /* 0x000fda0003f05270 */
[----:B------:R-:W-:Y:S05]  /*1ac0*/  @!P0 BRA `(.L_x_168) ;  /* 0x0000000000148947 */ /* 0x000fea0003800000 */
[----:B------:R-:W-:-:S13]  /*1ad0*/  ISETP.NE.AND P0, PT, R4, 0x9, PT ;  /* 0x000000090400780c */ /* 0x000fda0003f05270 */
[----:B------:R-:W-:Y:S05]  /*1ae0*/  @P0 BRA `(.L_x_161) ;  /* 0x0000000800b80947 */ /* 0x000fea0003800000 */
[----:B------:R-:W2:Y:S02]  /*1af0*/  LDG.E R2, desc[UR36][R2.64] ;  /* 0x0000002402027981 */ /* 0x000ea4000c1e1900 */
[----:B--2---:R-:W-:Y:S01]  /*1b00*/  F2FP.F16.F32.PACK_AB R19, RZ, R2 ;  /* 0x00000002ff13723e */ /* 0x004fe200000000ff */
[----:B------:R-:W-:Y:S06]  /*1b10*/  BRA `(.L_x_162) ;  /* 0x0000000c00187947 */ /* 0x000fec0003800000 */
.L_x_168:
[----:B------:R1:W5:Y:S01]  /*1b20*/  LDG.E.U16 R19, desc[UR36][R2.64] ;  /* 0x0000002402137981 */ /* 0x000362000c1e1500 */
[----:B------:R-:W-:Y:S05]  /*1b30*/  BRA `(.L_x_162) ;  /* 0x0000000c00107947 */ /* 0x000fea0003800000 */
.L_x_167:
[----:B------:R-:W2:Y:S01]  /*1b40*/  LDG.E.64 R2, desc[UR36][R2.64] ;  /* 0x0000002402027981 */ /* 0x000ea2000c1e1b00 */
[----:B------:R-:W-:Y:S01]  /*1b50*/  UMOV UR4, 0xf0000000 ;  /* 0xf000000000047882 */ /* 0x000fe20000000000 */
[----:B------:R-:W-:Y:S01]  /*1b60*/  UMOV UR5, 0x380fffff ;  /* 0x380fffff00057882 */ /* 0x000fe20000000000 */
[----:B--2---:R-:W0:Y:S01]  /*1b70*/  F2F.F32.F64 R0, R2 ;  /* 0x0000000200007310 */ /* 0x004e220000301000 */
[----:B------:R-:W-:-:S14]  /*1b80*/  DSETP.GEU.AND P0, PT, |R2|, UR4, PT ;  /* 0x0000000402007e2a */ /* 0x000fdc000bf0e200 */
[----:B0-----:R-:W-:-:S05]  /*1b90*/  @!P0 FMUL R0, R0, 1.175494350822287508e-38 ;  /* 0x0080000000008820 */ /* 0x001fca0000400000 */
[----:B------:R-:W-:-:S04]  /*1ba0*/  F2FP.F16.F32.PACK_AB R0, RZ, R0 ;  /* 0x00000000ff00723e */ /* 0x000fc800000000ff */
[----:B------:R-:W-:Y:S01]  /*1bb0*/  PRMT R19, R0, 0x7610, R19 ;  /* 0x0000761000137816 */ /* 0x000fe20000000013 */
[----:B------:R-:W-:Y:S06]  /*1bc0*/  BRA `(.L_x_162) ;  /* 0x0000000800ec7947 */ /* 0x000fec0003800000 */
.L_x_157:
[----:B------:R-:W-:-:S13]  /*1bd0*/  ISETP.GT.AND P0, PT, R4, 0x18, PT ;  /* 0x000000180400780c */ /* 0x000fda0003f04270 */
[----:B------:R-:W-:Y:S05]  /*1be0*/  @P0 BRA `(.L_x_169) ;  /* 0x0000000400140947 */ /* 0x000fea0003800000 */
[----:B------:R-:W-:-:S13]  /*1bf0*/  ISETP.GT.AND P0, PT, R4, 0xe, PT ;  /* 0x0000000e0400780c */ /* 0x000fda0003f04270 */
[----:B------:R-:W-:Y:S05]  /*1c00*/  @P0 BRA `(.L_x_170) ;  /* 0x00000000004c0947 */ /* 0x000fea0003800000 */
[----:B------:R-:W-:-:S13]  /*1c10*/  ISETP.NE.AND P0, PT, R4, 0xa, PT ;  /* 0x0000000a0400780c */ /* 0x000fda0003f05270 */
[----:B------:R-:W-:Y:S05]  /*1c20*/  @!P0 BRA `(.L_x_171) ;  /* 0x0000000000208947 */ /* 0x000fea0003800000 */
[----:B------:R-:W-:-:S13]  /*1c30*/  ISETP.NE.AND P0, PT, R4, 0xb, PT ;  /* 0x0000000b0400780c */ /* 0x000fda0003f05270 */
[----:B------:R-:W-:Y:S05]  /*1c40*/  @P0 BRA `(.L_x_161) ;  /* 0x0000000800600947 */ /* 0x000fea0003800000 */
[----:B------:R-:W2:Y:S02]  /*1c50*/  LDG.E.U8 R2, desc[UR36][R2.64] ;  /* 0x0000002402027981 */ /* 0x000ea4000c1e1100 */
[----:B--2---:R-:W-:-:S04]  /*1c60*/  ISETP.NE.AND P0, PT, R2, RZ, PT ;  /* 0x000000ff0200720c */ /* 0x004fc80003f05270 */
[----:B------:R-:W-:-:S04]  /*1c70*/  FSEL R0, RZ, 1, !P0 ;  /* 0x3f800000ff007808 */ /* 0x000fc80004000000 */
[----:B------:R-:W-:-:S04]  /*1c80*/  F2FP.F16.F32.PACK_AB R0, RZ, R0 ;  /* 0x00000000ff00723e */ /* 0x000fc800000000ff */
[----:B------:R-:W-:Y:S01]  /*1c90*/  PRMT R19, R0, 0x7610, R19 ;  /* 0x0000761000137816 */ /* 0x000fe20000000013 */
[----:B------:R-:W-:Y:S06]  /*1ca0*/  BRA `(.L_x_162) ;  /* 0x0000000800b47947 */ /* 0x000fec0003800000 */
.L_x_171:
        /* <DEDUP_REMOVED lines=9> */
.L_x_170:
[----:B------:R-:W-:-:S13]  /*1d40*/  ISETP.NE.AND P0, PT, R4, 0xf, PT ;  /* 0x0000000f0400780c */ /* 0x000fda0003f05270 */
[----:B------:R-:W-:Y:S05]  /*1d50*/  @!P0 BRA `(.L_x_172) ;  /* 0x0000000000a48947 */ /* 0x000fea0003800000 */
[----:B------:R-:W-:-:S13]  /*1d60*/  ISETP.NE.AND P0, PT, R4, 0x17, PT ;  /* 0x000000170400780c */ /* 0x000fda0003f05270 */
[----:B------:R-:W-:Y:S05]  /*1d70*/  @!P0 BRA `(.L_x_173) ;  /* 0x0000000000608947 */ /* 0x000fea0003800000 */
[----:B------:R-:W-:-:S13]  /*1d80*/  ISETP.NE.AND P0, PT, R4, 0x18, PT ;  /* 0x000000180400780c */ /* 0x000fda0003f05270 */
[----:B------:R-:W-:Y:S05]  /*1d90*/  @P0 BRA `(.L_x_161) ;  /* 0x00000008000c0947 */ /* 0x000fea0003800000 */
[----:B------:R-:W2:Y:S01]  /*1da0*/  LDG.E.U8 R0, desc[UR36][R2.64] ;  /* 0x0000002402007981 */ /* 0x000ea2000c1e1100 */
[----:B------:R-:W-:Y:S02]  /*1db0*/  IMAD.MOV.U32 R8, RZ, RZ, -0x800000 ;  /* 0xff800000ff087424 */ /* 0x000fe400078e00ff */
[----:B--2---:R-:W-:-:S05]  /*1dc0*/  IMAD.SHL.U32 R0, R0, 0x1000000, RZ ;  /* 0x0100000000007824 */ /* 0x004fca00078e00ff */
[----:B------:R-:W-:-:S04]  /*1dd0*/  LOP3.LUT R4, R0, 0x7f000000, RZ, 0xc0, !PT ;  /* 0x7f00000000047812 */ /* 0x000fc800078ec0ff */
[----:B------:R-:W0:Y:S01]  /*1de0*/  FLO.U32 R5, R4 ;  /* 0x0000000400057300 */ /* 0x000e2200000e0000 */
[C---:B------:R-:W-:Y:S02]  /*1df0*/  VIADD R6, R4.reuse, 0x1000000 ;  /* 0x0100000004067836 */ /* 0x040fe40000000000 */
[----:B------:R-:W-:-:S03]  /*1e00*/  VIADD R2, R4, 0xffffffff ;  /* 0xffffffff04027836 */ /* 0x000fc60000000000 */
[----:B------:R-:W-:Y:S02]  /*1e10*/  SHF.R.S32.HI R6, RZ, 0x8, R6 ;  /* 0x00000008ff067819 */ /* 0x000fe40000011406 */
[----:B------:R-:W-:Y:S02]  /*1e20*/  SHF.R.S32.HI R2, RZ, 0x1f, R2 ;  /* 0x0000001fff027819 */ /* 0x000fe40000011402 */
[----:B0-----:R-:W-:-:S04]  /*1e30*/  IADD3 R5, -R5, 0x1f, RZ ;  /* 0x0000001f05057810 */ /* 0x001fc80007ffe1ff */
[C---:B------:R-:W-:Y:S01]  /*1e40*/  ISETP.GT.U32.AND P0, PT, R5.reuse, 0x4, PT ;  /* 0x000000040500780c */ /* 0x040fe20003f04070 */
[----:B------:R-:W-:-:S05]  /*1e50*/  VIADD R5, R5, 0xfffffffc ;  /* 0xfffffffc05057836 */ /* 0x000fca0000000000 */
[----:B------:R-:W-:-:S05]  /*1e60*/  SEL R5, R5, RZ, P0 ;  /* 0x000000ff05057207 */ /* 0x000fca0000000000 */
[----:B------:R-:W-:Y:S01]  /*1e70*/  IMAD R8, R5, R8, 0x3c000000 ;  /* 0x3c00000005087424 */ /* 0x000fe200078e0208 */
[----:B------:R-:W-:-:S04]  /*1e80*/  SHF.L.U32 R5, R4, R5, RZ ;  /* 0x0000000504057219 */ /* 0x000fc800000006ff */
[----:B------:R-:W-:-:S04]  /*1e90*/  LEA.HI R5, R5, R8, RZ, 0x1c ;  /* 0x0000000805057211 */ /* 0x000fc800078fe0ff */
[----:B------:R-:W-:-:S04]  /*1ea0*/  LOP3.LUT R5, R5, 0x7f800000, R6, 0xf8, !PT ;  /* 0x7f80000005057812 */ /* 0x000fc800078ef806 */
[----:B------:R-:W-:-:S04]  /*1eb0*/  LOP3.LUT R5, R5, R2, RZ, 0x30, !PT ;  /* 0x0000000205057212 */ /* 0x000fc800078e30ff */
[----:B------:R-:W-:-:S04]  /*1ec0*/  LOP3.LUT R5, R5, 0x80000000, R0, 0xf8, !PT ;  /* 0x8000000005057812 */ /* 0x000fc800078ef800 */
[----:B------:R-:W-:-:S04]  /*1ed0*/  F2FP.F16.F32.PACK_AB R5, RZ, R5 ;  /* 0x00000005ff05723e */ /* 0x000fc800000000ff */
[----:B------:R-:W-:Y:S01]  /*1ee0*/  PRMT R19, R5, 0x7610, R19 ;  /* 0x0000761005137816 */ /* 0x000fe20000000013 */
[----:B------:R-:W-:Y:S06]  /*1ef0*/  BRA `(.L_x_162) ;  /* 0x0000000800207947 */ /* 0x000fec0003800000 */
.L_x_173:
[----:B------:R-:W2:Y:S02]  /*1f00*/  LDG.E.U8 R2, desc[UR36][R2.64] ;  /* 0x0000002402027981 */ /* 0x000ea4000c1e1100 */
[C---:B--2---:R-:W-:Y:S02]  /*1f10*/  IMAD.SHL.U32 R0, R2.reuse, 0x2000000, RZ ;  /* 0x0200000002007824 */ /* 0x044fe400078e00ff */
[----:B------:R-:W-:-:S03]  /*1f20*/  IMAD.SHL.U32 R5, R2, 0x1000000, RZ ;  /* 0x0100000002057824 */ /* 0x000fc600078e00ff */
[----:B------:R-:W-:-:S13]  /*1f30*/  ISETP.GE.U32.AND P0, PT, R0, 0x8000000, PT ;  /* 0x080000000000780c */ /* 0x000fda0003f06070 */
[C---:B------:R-:W-:Y:S02]  /*1f40*/  @!P0 IMAD.SHL.U32 R0, R2.reuse, 0x100, RZ ;  /* 0x0000010002008824 */ /* 0x040fe400078e00ff */
[----:B------:R-:W-:-:S03]  /*1f50*/  @P0 IMAD.SHL.U32 R4, R2, 0x200000, RZ ;  /* 0x0020000002040824 */ /* 0x000fc600078e00ff */
[----:B------:R-:W-:Y:S02]  /*1f60*/  @!P0 LOP3.LUT R0, R0, 0x7f00, RZ, 0xc0, !PT ;  /* 0x00007f0000008812 */ /* 0x000fe400078ec0ff */
[----:B------:R-:W-:Y:S02]  /*1f70*/  @P0 LOP3.LUT R4, R4, 0x70000000, RZ, 0xfc, !PT ;  /* 0x7000000004040812 */ /* 0x000fe400078efcff */
[----:B------:R-:W-:-:S03]  /*1f80*/  @!P0 LOP3.LUT R0, R0, 0x3f000000, RZ, 0xfc, !PT ;  /* 0x3f00000000008812 */ /* 0x000fc600078efcff */
[----:B------:R-:W-:Y:S02]  /*1f90*/  @P0 FMUL.FTZ R4, R4, 1.9259299443872358531e-34 ;  /* 0x0780000004040820 */ /* 0x000fe40000410000 */
[----:B------:R-:W-:-:S05]  /*1fa0*/  @!P0 FADD.FTZ R4, R0, -0.5 ;  /* 0xbf00000000048421 */ /* 0x000fca0000010000 */
[----:B------:R-:W-:-:S04]  /*1fb0*/  LOP3.LUT R4, R4, 0x80000000, R5, 0xf8, !PT ;  /* 0x8000000004047812 */ /* 0x000fc800078ef805 */
[----:B------:R-:W-:-:S04]  /*1fc0*/  F2FP.F16.F32.PACK_AB R4, RZ, R4 ;  /* 0x00000004ff04723e */ /* 0x000fc800000000ff */
[----:B------:R-:W-:Y:S01]  /*1fd0*/  PRMT R19, R4, 0x7610, R19 ;  /* 0x0000761004137816 */ /* 0x000fe20000000013 */
[----:B------:R-:W-:Y:S06]  /*1fe0*/  BRA `(.L_x_162) ;  /* 0x0000000400e47947 */ /* 0x000fec0003800000 */
.L_x_172:
[----:B------:R-:W2:Y:S02]  /*1ff0*/  LDG.E.U16 R0, desc[UR36][R2.64] ;  /* 0x0000002402007981 */ /* 0x000ea4000c1e1500 */
[----:B--2---:R-:W-:-:S05]  /*2000*/  IMAD.U32 R0, R0, 0x10000, RZ ;  /* 0x0001000000007824 */ /* 0x004fca00078e00ff */
[----:B------:R-:W-:-:S04]  /*2010*/  F2FP.F16.F32.PACK_AB R0, RZ, R0 ;  /* 0x00000000ff00723e */ /* 0x000fc800000000ff */
[----:B------:R-:W-:Y:S01]  /*2020*/  PRMT R19, R0, 0x7610, R19 ;  /* 0x0000761000137816 */ /* 0x000fe20000000013 */
[----:B------:R-:W-:Y:S06]  /*2030*/  BRA `(.L_x_162) ;  /* 0x0000000400d07947 */ /* 0x000fec0003800000 */
.L_x_169:
[----:B------:R-:W-:-:S13]  /*2040*/  ISETP.GT.AND P0, PT, R4, 0x1b, PT ;  /* 0x0000001b0400780c */ /* 0x000fda0003f04270 */
[----:B------:R-:W-:Y:S05]  /*2050*/  @P0 BRA `(.L_x_174) ;  /* 0x0000000400140947 */ /* 0x000fea0003800000 */
[----:B------:R-:W-:-:S13]  /*2060*/  ISETP.NE.AND P0, PT, R4, 0x19, PT ;  /* 0x000000190400780c */ /* 0x000fda0003f05270 */
[----:B------:R-:W-:Y:S05]  /*2070*/  @!P0 BRA `(.L_x_175) ;  /* 0x0000000000988947 */ /* 0x000fea0003800000 */
[----:B------:R-:W-:-:S13]  /*2080*/  ISETP.NE.AND P0, PT, R4, 0x1a, PT ;  /* 0x0000001a0400780c */ /* 0x000fda0003f05270 */
[----:B------:R-:W-:Y:S05]  /*2090*/  @!P0 BRA `(.L_x_176) ;  /* 0x00000000001c8947 */ /* 0x000fea0003800000 */
[----:B------:R-:W-:-:S13]  /*20a0*/  ISETP.NE.AND P0, PT, R4, 0x1b, PT ;  /* 0x0000001b0400780c */ /* 0x000fda0003f05270 */
[----:B------:R-:W-:Y:S05]  /*20b0*/  @P0 BRA `(.L_x_161) ;  /* 0x0000000400440947 */ /* 0x000fea0003800000 */
[----:B------:R-:W2:Y:S02]  /*20c0*/  LDG.E.U16 R0, desc[UR36][R2.64] ;  /* 0x0000002402007981 */ /* 0x000ea4000c1e1500 */
[----:B--2---:R-:W-:-:S04]  /*20d0*/  I2FP.F32.U32 R0, R0 ;  /* 0x0000000000007245 */ /* 0x004fc80000201000 */
[----:B------:R-:W-:-:S04]  /*20e0*/  F2FP.F16.F32.PACK_AB R0, RZ, R0 ;  /* 0x00000000ff00723e */ /* 0x000fc800000000ff */
[----:B------:R-:W-:Y:S01]  /*20f0*/  PRMT R19, R0, 0x7610, R19 ;  /* 0x0000761000137816 */ /* 0x000fe20000000013 */
[----:B------:R-:W-:Y:S06]  /*2100*/  BRA `(.L_x_162) ;  /* 0x00000004009c7947 */ /* 0x000fec0003800000 */
.L_x_176:
[----:B------:R-:W2:Y:S01]  /*2110*/  LDG.E.U8 R2, desc[UR36][R2.64] ;  /* 0x0000002402027981 */ /* 0x000ea2000c1e1100 */
[----:B------:R-:W-:Y:S01]  /*2120*/  BSSY B0, `(.L_x_177) ;  /* 0x0000018000007945 */ /* 0x000fe20003800000 */
[----:B------:R-:W-:Y:S01]  /*2130*/  IMAD.MOV.U32 R0, RZ, RZ, RZ ;  /* 0x000000ffff007224 */ /* 0x000fe200078e00ff */
[----:B--2---:R-:W-:-:S13]  /*2140*/  ISETP.NE.AND P0, PT, R2, RZ, PT ;  /* 0x000000ff0200720c */ /* 0x004fda0003f05270 */
[----:B------:R-:W-:Y:S05]  /*2150*/  @!P0 BRA `(.L_x_178) ;  /* 0x0000000000508947 */ /* 0x000fea0003800000 */
[----:B------:R-:W-:-:S13]  /*2160*/  ISETP.NE.AND P0, PT, R2, 0x80, PT ;  /* 0x000000800200780c */ /* 0x000fda0003f05270 */
[----:B------:R-:W-:Y:S01]  /*2170*/  @!P0 IMAD.MOV.U32 R0, RZ, RZ, 0x7f800001 ;  /* 0x7f800001ff008424 */ /* 0x000fe200078e00ff */
[----:B------:R-:W-:Y:S06]  /*2180*/  @!P0 BRA `(.L_x_178) ;  /* 0x0000000000448947 */ /* 0x000fec0003800000 */
[C---:B------:R-:W-:Y:S01]  /*2190*/  LOP3.LUT P0, R0, R2.reuse, 0x78, RZ, 0xc0, !PT ;  /* 0x0000007802007812 */ /* 0x040fe2000780c0ff */
[----:B------:R-:W-:Y:S01]  /*21a0*/  BSSY B1, `(.L_x_179) ;  /* 0x000000c000017945 */ /* 0x000fe20003800000 */
[----:B------:R-:W-:Y:S02]  /*21b0*/  SHF.R.U32.HI R3, RZ, 0x7, R2 ;  /* 0x00000007ff037819 */ /* 0x000fe40000011602 */
[----:B------:R-:W-:Y:S02]  /*21c0*/  LOP3.LUT R2, R2, 0x7, RZ, 0xc0, !PT ;  /* 0x0000000702027812 */ /* 0x000fe400078ec0ff */
[----:B------:R-:W-:Y:S01]  /*21d0*/  SHF.R.U32.HI R0, RZ, 0x3, R0 ;  /* 0x00000003ff007819 */ /* 0x000fe20000011600 */
[----:B------:R-:W-:-:S06]  /*21e0*/  IMAD.U32 R4, R3, -0x80000000, RZ ;  /* 0x8000000003047824 */ /* 0x000fcc00078e00ff */
[----:B------:R-:W-:Y:S05]  /*21f0*/  @P0 BRA `(.L_x_180) ;  /* 0x0000000000180947 */ /* 0x000fea0003800000 */
[----:B------:R-:W0:Y:S02]  /*2200*/  FLO.U32 R3, R2 ;  /* 0x0000000200037300 */ /* 0x000e2400000e0000 */
[----:B0-----:R-:W-:-:S04]  /*2210*/  IADD3 R3, -R3, 0x1f, RZ ;  /* 0x0000001f03037810 */ /* 0x001fc80007ffe1ff */
[----:B------:R-:W-:Y:S01]  /*2220*/  IADD3 R0, R0, 0x1d, -R3 ;  /* 0x0000001d00007810 */ /* 0x000fe20007ffe803 */
[----:B------:R-:W-:-:S05]  /*2230*/  VIADD R5, R3, 0xffffffe4 ;  /* 0xffffffe403057836 */ /* 0x000fca0000000000 */
[----:B------:R-:W-:-:S04]  /*2240*/  SHF.L.U32 R5, R2, R5, RZ ;  /* 0x0000000502057219 */ /* 0x000fc800000006ff */
[----:B------:R-:W-:-:S07]  /*2250*/  LOP3.LUT R2, R5, 0x7, RZ, 0xc0, !PT ;  /* 0x0000000705027812 */ /* 0x000fce00078ec0ff */
.L_x_180:
[----:B------:R-:W-:Y:S05]  /*2260*/  BSYNC B1 ;  /* 0x0000000000017941 */ /* 0x000fea0003800000 */
.L_x_179:
[----:B------:R-:W-:Y:S01]  /*2270*/  LEA R3, R0, 0x3b800000, 0x17 ;  /* 0x3b80000000037811 */ /* 0x000fe200078eb8ff */
[----:B------:R-:W-:-:S05]  /*2280*/  IMAD.SHL.U32 R0, R2, 0x100000, RZ ;  /* 0x0010000002007824 */ /* 0x000fca00078e00ff */
[----:B------:R-:W-:-:S07]  /*2290*/  LOP3.LUT R0, R3, R0, R4, 0xfe, !PT ;  /* 0x0000000003007212 */ /* 0x000fce00078efe04 */
.L_x_178:
[----:B------:R-:W-:Y:S05]  /*22a0*/  BSYNC B0 ;  /* 0x0000000000007941 */ /* 0x000fea0003800000 */
.L_x_177:
[----:B------:R-:W-:-:S04]  /*22b0*/  F2FP.F16.F32.PACK_AB R0, RZ, R0 ;  /* 0x00000000ff00723e */ /* 0x000fc800000000ff */
[----:B------:R-:W-:Y:S01]  /*22c0*/  PRMT R19, R0, 0x7610, R19 ;  /* 0x0000761000137816 */ /* 0x000fe20000000013 */
[----:B------:R-:W-:Y:S06]  /*22d0*/  BRA `(.L_x_162) ;  /* 0x0000000400287947 */ /* 0x000fec0003800000 */
.L_x_175:
        /* <DEDUP_REMOVED lines=21> */
.L_x_184:
[----:B------:R-:W-:Y:S05]  /*2430*/  BSYNC B1 ;  /* 0x0000000000017941 */ /* 0x000fea0003800000 */
.L_x_183:
[----:B------:R-:W-:Y:S01]  /*2440*/  LEA R3, R0, 0x37800000, 0x17 ;  /* 0x3780000000037811 */ /* 0x000fe200078eb8ff */
[----:B------:R-:W-:-:S05]  /*2450*/  IMAD.SHL.U32 R0, R2, 0x200000, RZ ;  /* 0x0020000002007824 */ /* 0x000fca00078e00ff */
[----:B------:R-:W-:-:S07]  /*2460*/  LOP3.LUT R0, R3, R0, R4, 0xfe, !PT ;  /* 0x0000000003007212 */ /* 0x000fce00078efe04 */
.L_x_182:
[----:B------:R-:W-:Y:S05]  /*2470*/  BSYNC B0 ;  /* 0x0000000000007941 */ /* 0x000fea0003800000 */
.L_x_181:
[----:B------:R-:W-:-:S04]  /*2480*/  F2FP.F16.F32.PACK_AB R0, RZ, R0 ;  /* 0x00000000ff00723e */ /* 0x000fc800000000ff */
[----:B------:R-:W-:Y:S01]  /*2490*/  PRMT R19, R0, 0x7610, R19 ;  /* 0x0000761000137816 */ /* 0x000fe20000000013 */
[----:B------:R-:W-:Y:S06]  /*24a0*/  BRA `(.L_x_162) ;  /* 0x0000000000b47947 */ /* 0x000fec0003800000 */
.L_x_174:
[----:B------:R-:W-:-:S13]  /*24b0*/  ISETP.NE.AND P0, PT, R4, 0x1c, PT ;  /* 0x0000001c0400780c */ /* 0x000fda0003f05270 */
[----:B------:R-:W-:Y:S05]  /*24c0*/  @!P0 BRA `(.L_x_185) ;  /* 0x00000000009c8947 */ /* 0x000fea0003800000 */
[----:B------:R-:W-:-:S13]  /*24d0*/  ISETP.NE.AND P0, PT, R4, 0x1d, PT ;  /* 0x0000001d0400780c */ /* 0x000fda0003f05270 */
[----:B------:R-:W-:Y:S05]  /*24e0*/  @!P0 BRA `(.L_x_186) ;  /* 0x0000000000808947 */ /* 0x000fea0003800000 */
[----:B------:R-:W-:-:S13]  /*24f0*/  ISETP.NE.AND P0, PT, R4, 0x2c, PT ;  /* 0x0000002c0400780c */ /* 0x000fda0003f05270 */
[----:B------:R-:W-:Y:S05]  /*2500*/  @P0 BRA `(.L_x_161) ;  /* 0x0000000000300947 */ /* 0x000fea0003800000 */
[----:B------:R-:W2:Y:S01]  /*2510*/  LDG.E.U8 R2, desc[UR36][R2.64] ;  /* 0x0000002402027981 */ /* 0x000ea2000c1e1100 */
[----:B------:R-:W-:Y:S01]  /*2520*/  BSSY B0, `(.L_x_187) ;  /* 0x0000007000007945 */ /* 0x000fe20003800000 */
[----:B------:R-:W-:Y:S01]  /*2530*/  IMAD.MOV.U32 R0, RZ, RZ, 0x400000 ;  /* 0x00400000ff007424 */ /* 0x000fe200078e00ff */
[----:B--2---:R-:W-:-:S13]  /*2540*/  ISETP.NE.AND P0, PT, R2, RZ, PT ;  /* 0x000000ff0200720c */ /* 0x004fda0003f05270 */
[----:B------:R-:W-:Y:S05]  /*2550*/  @!P0 BRA `(.L_x_188) ;  /* 0x00000000000c8947 */ /* 0x000fea0003800000 */
[----:B------:R-:W-:-:S13]  /*2560*/  ISETP.NE.AND P0, PT, R2, 0xff, PT ;  /* 0x000000ff0200780c */ /* 0x000fda0003f05270 */
[----:B------:R-:W-:Y:S02]  /*2570*/  @!P0 IMAD.MOV.U32 R0, RZ, RZ, 0x7f800001 ;  /* 0x7f800001ff008424 */ /* 0x000fe400078e00ff */
[----:B------:R-:W-:-:S07]  /*2580*/  @P0 IMAD.SHL.U32 R0, R2, 0x800000, RZ ;  /* 0x0080000002000824 */ /* 0x000fce00078e00ff */
.L_x_188:
[----:B------:R-:W-:Y:S05]  /*2590*/  BSYNC B0 ;  /* 0x0000000000007941 */ /* 0x000fea0003800000 */
.L_x_187:
[----:B------:R-:W-:-:S04]  /*25a0*/  F2FP.F16.F32.PACK_AB R0, RZ, R0 ;  /* 0x00000000ff00723e */ /* 0x000fc800000000ff */
[----:B------:R-:W-:Y:S01]  /*25b0*/  PRMT R19, R0, 0x7610, R19 ;  /* 0x0000761000137816 */ /* 0x000fe20000000013 */
[----:B------:R-:W-:Y:S06]  /*25c0*/  BRA `(.L_x_162) ;  /* 0x00000000006c7947 */ /* 0x000fec0003800000 */
.L_x_161:
[----:B------:R-:W-:Y:S01]  /*25d0*/  MOV R2, 0x130 ;  /* 0x0000013000027802 */ /* 0x000fe20000000f00 */
[----:B------:R-:W-:Y:S01]  /*25e0*/  ULDC.64 UR4, c[0x4][0x120] ;  /* 0x0100480000047ab9 */ /* 0x000fe20000000a00 */
[----:B------:R-:W-:Y:S01]  /*25f0*/  ULDC.64 UR6, c[0x4][0x30] ;  /* 0x01000c0000067ab9 */ /* 0x000fe20000000a00 */
[----:B------:R-:W-:Y:S02]  /*2600*/  IMAD.U32 R4, RZ, RZ, UR4 ;  /* 0x00000004ff047e24 */ /* 0x000fe4000f8e00ff */
[----:B------:R-:W-:Y:S01]  /*2610*/  IMAD.U32 R5, RZ, RZ, UR5 ;  /* 0x00000005ff057e24 */ /* 0x000fe2000f8e00ff */
[----:B------:R-:W0:Y:S01]  /*2620*/  LDC.64 R2, c[0x4][R2] ;  /* 0x0100000002027b82 */ /* 0x000e220000000a00 */
[----:B------:R-:W-:Y:S01]  /*2630*/  ULDC.64 UR4, c[0x4][0x128] ;  /* 0x01004a0000047ab9 */ /* 0x000fe20000000a00 */
[----:B------:R-:W-:Y:S02]  /*2640*/  IMAD.U32 R10, RZ, RZ, UR6 ;  /* 0x00000006ff0a7e24 */ /* 0x000fe4000f8e00ff */
[----:B------:R-:W-:-:S02]  /*2650*/  IMAD.U32 R6, RZ, RZ, UR4 ;  /* 0x00000004ff067e24 */ /* 0x000fc4000f8e00ff */
[----:B------:R-:W-:Y:S02]  /*2660*/  IMAD.U32 R7, RZ, RZ, UR5 ;  /* 0x00000005ff077e24 */ /* 0x000fe4000f8e00ff */
[----:B------:R-:W-:Y:S02]  /*2670*/  IMAD.U32 R11, RZ, RZ, UR7 ;  /* 0x00000007ff0b7e24 */ /* 0x000fe4000f8e00ff */
[----:B------:R-:W-:Y:S02]  /*2680*/  IMAD.MOV.U32 R8, RZ, RZ, 0x4e ;  /* 0x0000004eff087424 */ /* 0x000fe400078e00ff */
[----:B------:R-:W-:Y:S02]  /*2690*/  IMAD.MOV.U32 R12, RZ, RZ, 0x1 ;  /* 0x00000001ff0c7424 */ /* 0x000fe400078e00ff */
[----:B------:R-:W-:-:S07]  /*26a0*/  IMAD.MOV.U32 R13, RZ, RZ, RZ ;  /* 0x000000ffff0d7224 */ /* 0x000fce00078e00ff */
[----:B------:R-:W-:-:S07]  /*26b0*/  LEPC R20, `(.L_x_189) ;  /* 0x000000001014794e */ /* 0x000fce0000000000 */
[----:B0-----:R-:W-:Y:S05]  /*26c0*/  CALL.ABS.NOINC R2 ;  /* 0x0000000002007343 */ /* 0x001fea0003c00000 */
.L_x_189:
[----:B------:R-:W-:Y:S01]  /*26d0*/  PRMT R19, RZ, 0x7610, R19 ;  /* 0x00007610ff137816 */ /* 0x000fe20000000013 */
[----:B------:R-:W-:Y:S06]  /*26e0*/  BRA `(.L_x_162) ;  /* 0x0000000000247947 */ /* 0x000fec0003800000 */
.L_x_186:
[----:B------:R-:W2:Y:S02]  /*26f0*/  LDG.E.64 R2, desc[UR36][R2.64] ;  /* 0x0000002402027981 */ /* 0x000ea4000c1e1b00 */
[----:B--2---:R-:W0:Y:S02]  /*2700*/  I2F.U64 R0, R2 ;  /* 0x0000000200007312 */ /* 0x004e240000301000 */
[----:B0-----:R-:W-:-:S04]  /*2710*/  F2FP.F16.F32.PACK_AB R0, RZ, R0 ;  /* 0x00000000ff00723e */ /* 0x001fc800000000ff */
[----:B------:R-:W-:Y:S01]  /*2720*/  PRMT R19, R0, 0x7610, R19 ;  /* 0x0000761000137816 */ /* 0x000fe20000000013 */
[----:B------:R-:W-:Y:S06]  /*2730*/  BRA `(.L_x_162) ;  /* 0x0000000000107947 */ /* 0x000fec0003800000 */
.L_x_185:
[----:B------:R-:W2:Y:S02]  /*2740*/  LDG.E R2, desc[UR36][R2.64] ;  /* 0x0000002402027981 */ /* 0x000ea4000c1e1900 */
[----:B--2---:R-:W-:-:S04]  /*2750*/  I2FP.F32.U32 R0, R2 ;  /* 0x0000000200007245 */ /* 0x004fc80000201000 */
[----:B------:R-:W-:-:S04]  /*2760*/  F2FP.F16.F32.PACK_AB R0, RZ, R0 ;  /* 0x00000000ff00723e */ /* 0x000fc800000000ff */
[----:B------:R-:W-:-:S07]  /*2770*/  PRMT R19, R0, 0x7610, R19 ;  /* 0x0000761000137816 */ /* 0x000fce0000000013 */
.L_x_162:
[----:B------:R-:W2:Y:S01]  /*2780*/  LDC.U8 R4, c[0x0][0x493] ;  /* 0x000124c0ff047b82 */ /* 0x000ea20000000000 */
[----:B------:R-:W-:Y:S02]  /*2790*/  ULDC.64 UR4, c[0x0][0x488] ;  /* 0x0001220000047ab9 */ /* 0x000fe40000000a00 */
[----:B01----:R-:W-:-:S05]  /*27a0*/  IADD3 R2, P1, R22, UR4, RZ ;  /* 0x0000000416027c10 */ /* 0x003fca000ff3e0ff */
[----:B------:R-:W-:Y:S01]  /*27b0*/  IMAD.X R3, RZ, RZ, UR5, P1 ;  /* 0x00000005ff037e24 */ /* 0x000fe200088e06ff */
[----:B--2---:R-:W-:-:S04]  /*27c0*/  PRMT R0, R4, 0x9910, RZ ;  /* 0x0000991004007816 */ /* 0x004fc800000000ff */
        /* <DEDUP_REMOVED lines=12> */
[----:B0-----:R-:W-:Y:S01]  /*2890*/  F2FP.F16.F32.PACK_AB R0, RZ, R0 ;  /* 0x00000000ff00723e */ /* 0x001fe200000000ff */
[----:B------:R-:W-:Y:S06]  /*28a0*/  BRA `(.L_x_195) ;  /* 0x0000000c00987947 */ /* 0x000fec0003800000 */
.L_x_193:
[----:B------:R-:W2:Y:S02]  /*28b0*/  LDG.E.U8 R2, desc[UR36][R2.64] ;  /* 0x0000002402027981 */ /* 0x000ea4000c1e1100 */
[----:B--2---:R-:W-:-:S04]  /*28c0*/  I2FP.F32.U32 R0, R2 ;  /* 0x0000000200007245 */ /* 0x004fc80000201000 */
[----:B------:R-:W-:Y:S01]  /*28d0*/  F2FP.F16.F32.PACK_AB R0, RZ, R0 ;  /* 0x00000000ff00723e */ /* 0x000fe200000000ff */
[----:B------:R-:W-:Y:S06]  /*28e0*/  BRA `(.L_x_195) ;  /* 0x0000000c00887947 */ /* 0x000fec0003800000 */
.L_x_192:
        /* <DEDUP_REMOVED lines=8> */
[----:B0-----:R-:W-:Y:S01]  /*2970*/  F2FP.F16.F32.PACK_AB R0, RZ, R0 ;  /* 0x00000000ff00723e */ /* 0x001fe200000000ff */
[----:B------:R-:W-:Y:S06]  /*2980*/  BRA `(.L_x_195) ;  /* 0x0000000c00607947 */ /* 0x000fec0003800000 */
.L_x_197:
[----:B------:R-:W2:Y:S02]  /*2990*/  LDG.E R2, desc[UR36][R2.64] ;  /* 0x0000002402027981 */ /* 0x000ea4000c1e1900 */
[----:B--2---:R-:W-:-:S04]  /*29a0*/  I2FP.F32.S32 R0, R2 ;  /* 0x0000000200007245 */ /* 0x004fc80000201400 */
[----:B------:R-:W-:Y:S01]  /*29b0*/  F2FP.F16.F32.PACK_AB R0, RZ, R0 ;  /* 0x00000000ff00723e */ /* 0x000fe200000000ff */
[----:B------:R-:W-:Y:S06]  /*29c0*/  BRA `(.L_x_195) ;  /* 0x0000000c00507947 */ /* 0x000fec0003800000 */
.L_x_196:
[----:B------:R-:W2:Y:S02]  /*29d0*/  LDG.E.U16 R2, desc[UR36][R2.64] ;  /* 0x0000002402027981 */ /* 0x000ea4000c1e1500 */
[----:B--2---:R-:W0:Y:S02]  /*29e0*/  I2F.S16 R0, R2 ;  /* 0x0000000200007306 */ /* 0x004e240000101400 */
[----:B0-----:R-:W-:Y:S01]  /*29f0*/  F2FP.F16.F32.PACK_AB R0, RZ, R0 ;  /* 0x00000000ff00723e */ /* 0x001fe200000000ff */
[----:B------:R-:W-:Y:S06]  /*2a00*/  BRA `(.L_x_195) ;  /* 0x0000000c00407947 */ /* 0x000fec0003800000 */
.L_x_191:
        /* <DEDUP_REMOVED lines=9> */
.L_x_199:
[----:B------:R1:W5:Y:S01]  /*2aa0*/  LDG.E.U16 R0, desc[UR36][R2.64] ;  /* 0x0000002402007981 */ /* 0x000362000c1e1500 */
[----:B------:R-:W-:Y:S05]  /*2ab0*/  BRA `(.L_x_195) ;  /* 0x0000000c00147947 */ /* 0x000fea0003800000 */
.L_x_198:
        /* <DEDUP_REMOVED lines=9> */
.L_x_201:
[----:B------:R0:W5:Y:S01]  /*2b50*/  LDG.E.U16 R0, desc[UR36][R2.64] ;  /* 0x0000002402007981 */ /* 0x000162000c1e1500 */
[----:B------:R-:W-:Y:S05]  /*2b60*/  BRA `(.L_x_195) ;  /* 0x0000000800e87947 */ /* 0x000fea0003800000 */
.L_x_200:
[----:B------:R-:W2:Y:S01]  /*2b70*/  LDG.E.64 R2, desc[UR36][R2.64] ;  /* 0x0000002402027981 */ /* 0x000ea2000c1e1b00 */
[----:B------:R-:W-:Y:S01]  /*2b80*/  UMOV UR4, 0xf0000000 ;  /* 0xf000000000047882 */ /* 0x000fe20000000000 */
[----:B------:R-:W-:Y:S01]  /*2b90*/  UMOV UR5, 0x380fffff ;  /* 0x380fffff00057882 */ /* 0x000fe20000000000 */
[----:B--2---:R-:W0:Y:S01]  /*2ba0*/  F2F.F32.F64 R0, R2 ;  /* 0x0000000200007310 */ /* 0x004e220000301000 */
[----:B------:R-:W-:-:S14]  /*2bb0*/  DSETP.GEU.AND P0, PT, |R2|, UR4, PT ;  /* 0x0000000402007e2a */ /* 0x000fdc000bf0e200 */
[----:B0-----:R-:W-:-:S05]  /*2bc0*/  @!P0 FMUL R0, R0, 1.175494350822287508e-38 ;  /* 0x0080000000008820 */ /* 0x001fca0000400000 */
[----:B------:R-:W-:Y:S01]  /*2bd0*/  F2FP.F16.F32.PACK_AB R0, RZ, R0 ;  /* 0x00000000ff00723e */ /* 0x000fe200000000ff */
[----:B------:R-:W-:Y:S06]  /*2be0*/  BRA `(.L_x_195) ;  /* 0x0000000800c87947 */ /* 0x000fec0003800000 */
.L_x_190:
        /* <DEDUP_REMOVED lines=11> */
[----:B------:R-:W-:Y:S01]  /*2ca0*/  F2FP.F16.F32.PACK_AB R0, RZ, R0 ;  /* 0x00000000ff00723e */ /* 0x000fe200000000ff */
[----:B------:R-:W-:Y:S06]  /*2cb0*/  BRA `(.L_x_195) ;  /* 0x0000000800947947 */ /* 0x000fec0003800000 */
.L_x_204:
        /* <DEDUP_REMOVED lines=8> */
.L_x_203:
        /* <DEDUP_REMOVED lines=28> */
.L_x_206:
        /* <DEDUP_REMOVED lines=15> */
.L_x_205:
[----:B------:R-:W2:Y:S02]  /*2ff0*/  LDG.E.U16 R0, desc[UR36][R2.64] ;  /* 0x0000002402007981 */ /* 0x000ea4000c1e1500 */
[----:B--2---:R-:W-:-:S05]  /*3000*/  IMAD.U32 R0, R0, 0x10000, RZ ;  /* 0x0001000000007824 */ /* 0x004fca00078e00ff */
[----:B------:R-:W-:Y:S01]  /*3010*/  F2FP.F16.F32.PACK_AB R0, RZ, R0 ;  /* 0x00000000ff00723e */ /* 0x000fe200000000ff */
[----:B------:R-:W-:Y:S06]  /*3020*/  BRA `(.L_x_195) ;  /* 0x0000000400b87947 */ /* 0x000fec0003800000 */
.L_x_202:
        /* <DEDUP_REMOVED lines=10> */
[----:B------:R-:W-:Y:S01]  /*30d0*/  F2FP.F16.F32.PACK_AB R0, RZ, R0 ;  /* 0x00000000ff00723e */ /* 0x000fe200000000ff */
[----:B------:R-:W-:Y:S06]  /*30e0*/  BRA `(.L_x_195) ;  /* 0x0000000400887947 */ /* 0x000fec0003800000 */
.L_x_209:
        /* <DEDUP_REMOVED lines=21> */
.L_x_213:
[----:B------:R-:W-:Y:S05]  /*3240*/  BSYNC B1 ;  /* 0x0000000000017941 */ /* 0x000fea0003800000 */
.L_x_212:
[----:B------:R-:W-:Y:S01]  /*3250*/  LEA R3, R0, 0x3b800000, 0x17 ;  /* 0x3b80000000037811 */ /* 0x000fe200078eb8ff */
[----:B------:R-:W-:-:S05]  /*3260*/  IMAD.SHL.U32 R0, R2, 0x100000, RZ ;  /* 0x0010000002007824 */ /* 0x000fca00078e00ff */
[----:B------:R-:W-:-:S07]  /*3270*/  LOP3.LUT R0, R3, R0, R4, 0xfe, !PT ;  /* 0x0000000003007212 */ /* 0x000fce00078efe04 */
.L_x_211:
[----:B------:R-:W-:Y:S05]  /*3280*/  BSYNC B0 ;  /* 0x0000000000007941 */ /* 0x000fea0003800000 */
.L_x_210:
[----:B------:R-:W-:Y:S01]  /*3290*/  F2FP.F16.F32.PACK_AB R0, RZ, R0 ;  /* 0x00000000ff00723e */ /* 0x000fe200000000ff */
[----:B------:R-:W-:Y:S06]  /*32a0*/  BRA `(.L_x_195) ;  /* 0x0000000400187947 */ /* 0x000fec0003800000 */
.L_x_208:
        /* <DEDUP_REMOVED lines=21> */
.L_x_217:
[----:B------:R-:W-:Y:S05]  /*3400*/  BSYNC B1 ;  /* 0x0000000000017941 */ /* 0x000fea0003800000 */
.L_x_216:
[----:B------:R-:W-:Y:S01]  /*3410*/  LEA R3, R0, 0x37800000, 0x17 ;  /* 0x3780000000037811 */ /* 0x000fe200078eb8ff */
[----:B------:R-:W-:-:S05]  /*3420*/  IMAD.SHL.U32 R0, R2, 0x200000, RZ ;  /* 0x0020000002007824 */ /* 0x000fca00078e00ff */
[----:B------:R-:W-:-:S07]  /*3430*/  LOP3.LUT R0, R3, R0, R4, 0xfe, !PT ;  /* 0x0000000003007212 */ /* 0x000fce00078efe04 */
.L_x_215:
[----:B------:R-:W-:Y:S05]  /*3440*/  BSYNC B0 ;  /* 0x0000000000007941 */ /* 0x000fea0003800000 */
.L_x_214:
[----:B------:R-:W-:Y:S01]  /*3450*/  F2FP.F16.F32.PACK_AB R0, RZ, R0 ;  /* 0x00000000ff00723e */ /* 0x000fe200000000ff */
[----:B------:R-:W-:Y:S06]  /*3460*/  BRA `(.L_x_195) ;  /* 0x0000000000a87947 */ /* 0x000fec0003800000 */
.L_x_207:
        /* <DEDUP_REMOVED lines=14> */
.L_x_221:
[----:B------:R-:W-:Y:S05]  /*3550*/  BSYNC B0 ;  /* 0x0000000000007941 */ /* 0x000fea0003800000 */
.L_x_220:
[----:B------:R-:W-:Y:S01]  /*3560*/  F2FP.F16.F32.PACK_AB R0, RZ, R0 ;  /* 0x00000000ff00723e */ /* 0x000fe200000000ff */
[----:B------:R-:W-:Y:S06]  /*3570*/  BRA `(.L_x_195) ;  /* 0x0000000000647947 */ /* 0x000fec0003800000 */
.L_x_194:
        /* <DEDUP_REMOVED lines=15> */
[----:B0----5:R-:W-:Y:S05]  /*3670*/  CALL.ABS.NOINC R2 ;  /* 0x0000000002007343 */ /* 0x021fea0003c00000 */
.L_x_222:
[----:B------:R-:W-:Y:S01]  /*3680*/  PRMT R0, RZ, 0x7610, R0 ;  /* 0x00007610ff007816 */ /* 0x000fe20000000000 */
[----:B------:R-:W-:Y:S06]  /*3690*/  BRA `(.L_x_195) ;  /* 0x00000000001c7947 */ /* 0x000fec0003800000 */
.L_x_219:
[----:B------:R-:W2:Y:S02]  /*36a0*/  LDG.E.64 R2, desc[UR36][R2.64] ;  /* 0x0000002402027981 */ /* 0x000ea4000c1e1b00 */
[----:B--2---:R-:W0:Y:S02]  /*36b0*/  I2F.U64 R0, R2 ;  /* 0x0000000200007312 */ /* 0x004e240000301000 */
[----:B0-----:R-:W-:Y:S01]  /*36c0*/  F2FP.F16.F32.PACK_AB R0, RZ, R0 ;  /* 0x00000000ff00723e */ /* 0x001fe200000000ff */
[----:B------:R-:W-:Y:S06]  /*36d0*/  BRA `(.L_x_195) ;  /* 0x00000000000c7947 */ /* 0x000fec0003800000 */
.L_x_218:
[----:B------:R-:W2:Y:S02]  /*36e0*/  LDG.E R2, desc[UR36][R2.64] ;  /* 0x0000002402027981 */ /* 0x000ea4000c1e1900 */
[----:B--2---:R-:W-:-:S04]  /*36f0*/  I2FP.F32.U32 R0, R2 ;  /* 0x0000000200007245 */ /* 0x004fc80000201000 */
[----:B------:R-:W-:-:S07]  /*3700*/  F2FP.F16.F32.PACK_AB R0, RZ, R0 ;  /* 0x00000000ff00723e */ /* 0x000fce00000000ff */
.L_x_195:
[----:B------:R-:W2:Y:S01]  /*3710*/  LDC.U8 R5, c[0x0][0x491] ;  /* 0x00012440ff057b82 */ /* 0x000ea20000000000 */
[----:B01---5:R-:W-:-:S05]  /*3720*/  HADD2.F32 R2, -RZ, R19.H0_H0 ;  /* 0x20000013ff027230 */ /* 0x023fca0000004100 */
[----:B------:R-:W-:-:S13]  /*3730*/  FSETP.GT.FTZ.AND P0, PT, R2, RZ, PT ;  /* 0x000000ff0200720b */ /* 0x000fda0003f14000 */
[----:B------:R-:W-:Y:S01]  /*3740*/  @!P0 HADD2.F32 R3, -RZ, R0.H0_H0 ;  /* 0x20000000ff038230 */ /* 0x000fe20000004100 */
[----:B--2---:R-:W-:-:S04]  /*3750*/  PRMT R4, R5, 0x9910, RZ ;  /* 0x0000991005047816 */ /* 0x004fc800000000ff */
[----:B------:R-:W-:Y:S01]  /*3760*/  @!P0 FMUL.FTZ R3, R2, R3 ;  /* 0x0000000302038220 */ /* 0x000fe20000410000 */
[----:B------:R-:W-:-:S04]  /*3770*/  IMAD.MOV.U32 R0, RZ, RZ, R4 ;  /* 0x000000ffff007224 */ /* 0x000fc800078e0004 */
[----:B------:R-:W-:Y:S02]  /*3780*/  @!P0 F2FP.F16.F32.PACK_AB R3, RZ, R3 ;  /* 0x00000003ff03823e */ /* 0x000fe400000000ff */
[----:B------:R-:W-:Y:S02]  /*3790*/  ISETP.GT.AND P1, PT, R0, 0x9, PT ;  /* 0x000000090000780c */ /* 0x000fe40003f24270 */
[----:B------:R-:W-:-:S11]  /*37a0*/  @!P0 PRMT R19, R3, 0x7610, R19 ;  /* 0x0000761003138816 */ /* 0x000fd60000000013 */
        /* <DEDUP_REMOVED lines=9> */
[----:B------:R-:W-:-:S06]  /*3840*/  HADD2.F32 R19, -RZ, R19.H0_H0 ;  /* 0x20000013ff137230 */ /* 0x000fcc0000004100 */
[----:B------:R-:W0:Y:S02]  /*3850*/  F2I.FTZ.TRUNC.NTZ R19, R19 ;  /* 0x0000001300137305 */ /* 0x000e24000021f100 */
[----:B0-----:R0:W-:Y:S01]  /*3860*/  STG.E.U8 desc[UR36][R16.64], R19 ;  /* 0x0000001310007986 */ /* 0x0011e2000c101124 */
[----:B------:R-:W-:Y:S05]  /*3870*/  BRA `(.L_x_228) ;  /* 0x0000000c00947947 */ /* 0x000fea0003800000 */
.L_x_226:
[----:B------:R-:W-:-:S06]  /*3880*/  HADD2.F32 R3, -RZ, R19.H0_H0 ;  /* 0x20000013ff037230 */ /* 0x000fcc0000004100 */
[----:B------:R-:W0:Y:S02]  /*3890*/  F2I.S64.TRUNC R2, R3 ;  /* 0x0000000300027311 */ /* 0x000e24000020d900 */
[----:B0-----:R1:W-:Y:S01]  /*38a0*/  STG.E.U8 desc[UR36][R16.64], R2 ;  /* 0x0000000210007986 */ /* 0x0013e2000c101124 */
[----:B------:R-:W-:Y:S05]  /*38b0*/  BRA `(.L_x_228) ;  /* 0x0000000c00847947 */ /* 0x000fea0003800000 */
.L_x_225:
[----:B------:R-:W-:-:S13]  /*38c0*/  ISETP.NE.AND P0, PT, R0, 0x2, PT ;  /* 0x000000020000780c */ /* 0x000fda0003f05270 */
[----:B------:R-:W-:Y:S05]  /*38d0*/  @!P0 BRA `(.L_x_229) ;  /* 0x0000000000308947 */ /* 0x000fea0003800000 */
[----:B------:R-:W-:-:S13]  /*38e0*/  ISETP.NE.AND P0, PT, R0, 0x3, PT ;  /* 0x000000030000780c */ /* 0x000fda0003f05270 */
[----:B------:R-:W-:Y:S05]  /*38f0*/  @!P0 BRA `(.L_x_230) ;  /* 0x0000000000188947 */ /* 0x000fea0003800000 */
[----:B------:R-:W-:-:S13]  /*3900*/  ISETP.NE.AND P0, PT, R0, 0x4, PT ;  /* 0x000000040000780c */ /* 0x000fda0003f05270 */
[----:B------:R-:W-:Y:S05]  /*3910*/  @P0 BRA `(.L_x_227) ;  /* 0x0000000c000c0947 */ /* 0x000fea0003800000 */
[----:B------:R-:W-:-:S06]  /*3920*/  HADD2.F32 R2, -RZ, R19.H0_H0 ;  /* 0x20000013ff027230 */ /* 0x000fcc0000004100 */
[----:B------:R-:W0:Y:S02]  /*3930*/  F2I.S64.TRUNC R2, R2 ;  /* 0x0000000200027311 */ /* 0x000e24000020d900 */
[----:B0-----:R4:W-:Y:S01]  /*3940*/  STG.E.64 desc[UR36][R16.64], R2 ;  /* 0x0000000210007986 */ /* 0x0019e2000c101b24 */
[----:B------:R-:W-:Y:S05]  /*3950*/  BRA `(.L_x_228) ;  /* 0x0000000c005c7947 */ /* 0x000fea0003800000 */
.L_x_230:
[----:B------:R-:W-:-:S06]  /*3960*/  HADD2.F32 R19, -RZ, R19.H0_H0 ;  /* 0x20000013ff137230 */ /* 0x000fcc0000004100 */
[----:B------:R-:W0:Y:S02]  /*3970*/  F2I.FTZ.TRUNC.NTZ R19, R19 ;  /* 0x0000001300137305 */ /* 0x000e24000021f100 */
[----:B0-----:R3:W-:Y:S01]  /*3980*/  STG.E desc[UR36][R16.64], R19 ;  /* 0x0000001310007986 */ /* 0x0017e2000c101924 */
[----:B------:R-:W-:Y:S05]  /*3990*/  BRA `(.L_x_228) ;  /* 0x0000000c004c7947 */ /* 0x000fea0003800000 */
.L_x_229:
[----:B------:R-:W-:-:S06]  /*39a0*/  HADD2.F32 R19, -RZ, R19.H0_H0 ;  /* 0x20000013ff137230 */ /* 0x000fcc0000004100 */
[----:B------:R-:W0:Y:S02]  /*39b0*/  F2I.FTZ.TRUNC.NTZ R19, R19 ;  /* 0x0000001300137305 */ /* 0x000e24000021f100 */
[----:B0-----:R2:W-:Y:S01]  /*39c0*/  STG.E.U16 desc[UR36][R16.64], R19 ;  /* 0x0000001310007986 */ /* 0x0015e2000c101524 */
[----:B------:R-:W-:Y:S05]  /*39d0*/  BRA `(.L_x_228) ;  /* 0x0000000c003c7947 */ /* 0x000fea0003800000 */
.L_x_224:
[----:B------:R-:W-:-:S13]  /*39e0*/  ISETP.GT.AND P0, PT, R0, 0x6, PT ;  /* 0x000000060000780c */ /* 0x000fda0003f04270 */
[----:B------:R-:W-:Y:S05]  /*39f0*/  @P0 BRA `(.L_x_231) ;  /* 0x0000000000240947 */ /* 0x000fea0003800000 */
[----:B------:R-:W-:-:S13]  /*3a00*/  ISETP.NE.AND P0, PT, R0, 0x5, PT ;  /* 0x000000050000780c */ /* 0x000fda0003f05270 */
[----:B------:R-:W-:Y:S05]  /*3a10*/  @!P0 BRA `(.L_x_232) ;  /* 0x0000000000148947 */ /* 0x000fea0003800000 */
[----:B------:R-:W-:-:S13]  /*3a20*/  ISETP.NE.AND P0, PT, R0, 0x6, PT ;  /* 0x000000060000780c */ /* 0x000fda0003f05270 */
[----:B------:R-:W-:Y:S05]  /*3a30*/  @P0 BRA `(.L_x_227) ;  /* 0x0000000800c40947 */ /* 0x000fea0003800000 */
[----:B------:R-:W-:-:S05]  /*3a40*/  HADD2.F32 R19, -RZ, R19.H0_H0 ;  /* 0x20000013ff137230 */ /* 0x000fca0000004100 */
[----:B------:R0:W-:Y:S01]  /*3a50*/  STG.E desc[UR36][R16.64], R19 ;  /* 0x0000001310007986 */ /* 0x0001e2000c101924 */
[----:B------:R-:W-:Y:S05]  /*3a60*/  BRA `(.L_x_228) ;  /* 0x0000000c00187947 */ /* 0x000fea0003800000 */
.L_x_232:
[----:B------:R0:W-:Y:S01]  /*3a70*/  STG.E.U16 desc[UR36][R16.64], R19 ;  /* 0x0000001310007986 */ /* 0x0001e2000c101524 */
[----:B------:R-:W-:Y:S05]  /*3a80*/  BRA `(.L_x_228) ;  /* 0x0000000c00107947 */ /* 0x000fea0003800000 */
.L_x_231:
[----:B------:R-:W-:-:S13]  /*3a90*/  ISETP.NE.AND P0, PT, R0, 0x7, PT ;  /* 0x000000070000780c */ /* 0x000fda0003f05270 */
[----:B------:R-:W-:Y:S05]  /*3aa0*/  @!P0 BRA `(.L_x_233) ;  /* 0x0000000000348947 */ /* 0x000fea0003800000 */
[----:B------:R-:W-:-:S13]  /*3ab0*/  ISETP.NE.AND P0, PT, R0, 0x8, PT ;  /* 0x000000080000780c */ /* 0x000fda0003f05270 */
[----:B------:R-:W-:Y:S05]  /*3ac0*/  @!P0 BRA `(.L_x_234) ;  /* 0x0000000000188947 */ /* 0x000fea0003800000 */
[----:B------:R-:W-:-:S13]  /*3ad0*/  ISETP.NE.AND P0, PT, R0, 0x9, PT ;  /* 0x000000090000780c */ /* 0x000fda0003f05270 */
[----:B------:R-:W-:Y:S05]  /*3ae0*/  @P0 BRA `(.L_x_227) ;  /* 0x0000000800980947 */ /* 0x000fea0003800000 */
[----:B------:R-:W-:Y:S02]  /*3af0*/  HADD2.F32 R2, -RZ, R19.H0_H0 ;  /* 0x20000013ff027230 */ /* 0x000fe40000004100 */
[----:B------:R-:W-:-:S05]  /*3b00*/  IMAD.MOV.U32 R3, RZ, RZ, RZ ;  /* 0x000000ffff037224 */ /* 0x000fca00078e00ff */
[----:B------:R0:W-:Y:S01]  /*3b10*/  STG.E.64 desc[UR36][R16.64], R2 ;  /* 0x0000000210007986 */ /* 0x0001e2000c101b24 */
[----:B------:R-:W-:Y:S05]  /*3b20*/  BRA `(.L_x_228) ;  /* 0x0000000800e87947 */ /* 0x000fea0003800000 */
.L_x_234:
[----:B------:R-:W-:-:S05]  /*3b30*/  HADD2.F32 R0, -RZ, R19.H0_H0 ;  /* 0x20000013ff007230 */ /* 0x000fca0000004100 */
[----:B------:R-:W-:-:S04]  /*3b40*/  F2FP.F16.F32.PACK_AB R0, RZ, R0 ;  /* 0x00000000ff00723e */ /* 0x000fc800000000ff */
[----:B------:R-:W-:-:S05]  /*3b50*/  PRMT R0, R0, 0x5410, RZ ;  /* 0x0000541000007816 */ /* 0x000fca00000000ff */
[----:B------:R0:W-:Y:S01]  /*3b60*/  STG.E desc[UR36][R16.64], R0 ;  /* 0x0000000010007986 */ /* 0x0001e2000c101924 */
[----:B------:R-:W-:Y:S05]  /*3b70*/  BRA `(.L_x_228) ;  /* 0x0000000800d47947 */ /* 0x000fea0003800000 */
.L_x_233:
[----:B------:R-:W-:-:S05]  /*3b80*/  HADD2.F32 R2, -RZ, R19.H0_H0 ;  /* 0x20000013ff027230 */ /* 0x000fca0000004100 */
[----:B------:R-:W-:-:S06]  /*3b90*/  FMUL.FTZ R2, R2, 1 ;  /* 0x3f80000002027820 */ /* 0x000fcc0000410000 */
[----:B------:R-:W0:Y:S02]  /*3ba0*/  F2F.F64.F32 R2, R2 ;  /* 0x0000000200027310 */ /* 0x000e240000201800 */
[----:B0-----:R0:W-:Y:S01]  /*3bb0*/  STG.E.64 desc[UR36][R16.64], R2 ;  /* 0x0000000210007986 */ /* 0x0011e2000c101b24 */
[----:B------:R-:W-:Y:S05]  /*3bc0*/  BRA `(.L_x_228) ;  /* 0x0000000800c07947 */ /* 0x000fea0003800000 */
.L_x_223:
        /* <DEDUP_REMOVED lines=8> */
[----:B------:R-:W-:-:S05]  /*3c50*/  HADD2.F32 R19, -RZ, R19.H0_H0 ;  /* 0x20000013ff137230 */ /* 0x000fca0000004100 */
[----:B------:R-:W-:-:S04]  /*3c60*/  FSETP.NEU.FTZ.AND P0, PT, R19, RZ, PT ;  /* 0x000000ff1300720b */ /* 0x000fc80003f1d000 */
[----:B------:R-:W-:-:S05]  /*3c70*/  SEL R3, RZ, 0x1, !P0 ;  /* 0x00000001ff037807 */ /* 0x000fca0004000000 */
[----:B------:R0:W-:Y:S01]  /*3c80*/  STG.E.U8 desc[UR36][R16.64], R3 ;  /* 0x0000000310007986 */ /* 0x0001e2000c101124 */
[----:B------:R-:W-:Y:S05]  /*3c90*/  BRA `(.L_x_228) ;  /* 0x00000008008c7947 */ /* 0x000fea0003800000 */
.L_x_237:
[----:B------:R-:W-:Y:S01]  /*3ca0*/  HADD2.F32 R19, -RZ, R19.H0_H0 ;  /* 0x20000013ff137230 */ /* 0x000fe20000004100 */
[----:B------:R-:W-:-:S04]  /*3cb0*/  CS2R R6, SRZ ;  /* 0x0000000000067805 */ /* 0x000fc8000001ff00 */
[----:B------:R-:W-:-:S06]  /*3cc0*/  FMUL.FTZ R4, R19, 1 ;  /* 0x3f80000013047820 */ /* 0x000fcc0000410000 */
[----:B------:R-:W0:Y:S02]  /*3cd0*/  F2F.F64.F32 R4, R4 ;  /* 0x0000000400047310 */ /* 0x000e240000201800 */
[----:B0-----:R0:W-:Y:S01]  /*3ce0*/  STG.E.128 desc[UR36][R16.64], R4 ;  /* 0x0000000410007986 */ /* 0x0011e2000c101d24 */
[----:B------:R-:W-:Y:S05]  /*3cf0*/  BRA `(.L_x_228) ;  /* 0x0000000800747947 */ /* 0x000fea0003800000 */
.L_x_236:
[----:B------:R-:W-:-:S13]  /*3d00*/  ISETP.NE.AND P0, PT, R0, 0xf, PT ;  /* 0x0000000f0000780c */ /* 0x000fda0003f05270 */
[----:B------:R-:W-:Y:S05]  /*3d10*/  @!P0 BRA `(.L_x_238) ;  /* 0x0000000000b48947 */ /* 0x000fea0003800000 */
[----:B------:R-:W-:-:S13]  /*3d20*/  ISETP.NE.AND P0, PT, R0, 0x17, PT ;  /* 0x000000170000780c */ /* 0x000fda0003f05270 */
[----:B------:R-:W-:Y:S05]  /*3d30*/  @!P0 BRA `(.L_x_239) ;  /* 0x0000000000548947 */ /* 0x000fea0003800000 */
[----:B------:R-:W-:-:S13]  /*3d40*/  ISETP.NE.AND P0, PT, R0, 0x18, PT ;  /* 0x000000180000780c */ /* 0x000fda0003f05270 */
[----:B------:R-:W-:Y:S05]  /*3d50*/  @P0 BRA `(.L_x_227) ;  /* 0x0000000400fc0947 */ /* 0x000fea0003800000 */
[----:B------:R-:W-:Y:S01]  /*3d60*/  HADD2.F32 R19, -RZ, R19.H0_H0 ;  /* 0x20000013ff137230 */ /* 0x000fe20000004100 */
[----:B------:R-:W-:Y:S04]  /*3d70*/  BSSY B0, `(.L_x_240) ;  /* 0x000000e000007945 */ /* 0x000fe80003800000 */
[C---:B------:R-:W-:Y:S02]  /*3d80*/  LOP3.LUT R2, R19.reuse, 0x7fffffff, RZ, 0xc0, !PT ;  /* 0x7fffffff13027812 */ /* 0x040fe400078ec0ff */
[----:B------:R-:W-:Y:S02]  /*3d90*/  LOP3.LUT R0, R19, 0x80000000, RZ, 0xc0, !PT ;  /* 0x8000000013007812 */ /* 0x000fe400078ec0ff */
[----:B------:R-:W-:Y:S02]  /*3da0*/  ISETP.GT.U32.AND P0, PT, R2, 0x43efffff, PT ;  /* 0x43efffff0200780c */ /* 0x000fe40003f04070 */
[----:B------:R-:W-:Y:S01]  /*3db0*/  SHF.R.U32.HI R3, RZ, 0x18, R0 ;  /* 0x00000018ff037819 */ /* 0x000fe20000011600 */
[----:B------:R-:W-:-:S10]  /*3dc0*/  IMAD.MOV.U32 R0, RZ, RZ, 0x7f ;  /* 0x0000007fff007424 */ /* 0x000fd400078e00ff */
[----:B------:R-:W-:Y:S05]  /*3dd0*/  @P0 BRA `(.L_x_241) ;  /* 0x00000000001c0947 */ /* 0x000fea0003800000 */
[----:B------:R-:W-:-:S13]  /*3de0*/  ISETP.GE.U32.AND P0, PT, R2, 0x3c800000, PT ;  /* 0x3c8000000200780c */ /* 0x000fda0003f06070 */
[----:B------:R-:W-:Y:S01]  /*3df0*/  @P0 SHF.R.U32.HI R0, RZ, 0x14, R19 ;  /* 0x00000014ff000819 */ /* 0x000fe20000011613 */
[----:B------:R-:W-:-:S03]  /*3e00*/  @!P0 FADD.FTZ R2, R2, 16384 ;  /* 0x4680000002028421 */ /* 0x000fc60000010000 */
[----:B------:R-:W-:-:S04]  /*3e10*/  @P0 LOP3.LUT R0, R0, 0x1, RZ, 0xc0, !PT ;  /* 0x0000000100000812 */ /* 0x000fc800078ec0ff */
[----:B------:R-:W-:-:S04]  /*3e20*/  @P0 IADD3 R0, R19, 0x407ffff, R0 ;  /* 0x0407ffff13000810 */ /* 0x000fc80007ffe000 */
[----:B------:R-:W-:Y:S01]  /*3e30*/  @P0 SHF.R.U32.HI R0, RZ, 0x14, R0 ;  /* 0x00000014ff000819 */ /* 0x000fe20000011600 */
[----:B------:R-:W-:-:S07]  /*3e40*/  @!P0 VIADD R0, R2, 0xb9800000 ;  /* 0xb980000002008836 */ /* 0x000fce0000000000 */
.L_x_241:
[----:B------:R-:W-:Y:S05]  /*3e50*/  BSYNC B0 ;  /* 0x0000000000007941 */ /* 0x000fea0003800000 */
.L_x_240:
[----:B------:R-:W-:-:S05]  /*3e60*/  LOP3.LUT R3, R0, R3, RZ, 0xfc, !PT ;  /* 0x0000000300037212 */ /* 0x000fca00078efcff */
[----:B------:R0:W-:Y:S01]  /*3e70*/  STG.E.U8 desc[UR36][R16.64], R3 ;  /* 0x0000000310007986 */ /* 0x0001e2000c101124 */
[----:B------:R-:W-:Y:S05]  /*3e80*/  BRA `(.L_x_228) ;  /* 0x0000000800107947 */ /* 0x000fea0003800000 */
.L_x_239:
[----:B------:R-:W-:Y:S01]  /*3e90*/  HADD2.F32 R19, -RZ, R19.H0_H0 ;  /* 0x20000013ff137230 */ /* 0x000fe20000004100 */
[----:B------:R-:W-:Y:S04]  /*3ea0*/  BSSY B0, `(.L_x_242) ;  /* 0x000000f000007945 */ /* 0x000fe80003800000 */
[----:B------:R-:W-:-:S04]  /*3eb0*/  LOP3.LUT R2, R19, 0x7fffffff, RZ, 0xc0, !PT ;  /* 0x7fffffff13027812 */ /* 0x000fc800078ec0ff */
[----:B------:R-:W-:-:S13]  /*3ec0*/  ISETP.GT.U32.AND P0, PT, R2, 0x477fffff, PT ;  /* 0x477fffff0200780c */ /* 0x000fda0003f04070 */
[----:B------:R-:W-:Y:S05]  /*3ed0*/  @P0 BRA `(.L_x_243) ;  /* 0x0000000000200947 */ /* 0x000fea0003800000 */
[----:B------:R-:W-:-:S13]  /*3ee0*/  ISETP.GE.U32.AND P0, PT, R2, 0x38800000, PT ;  /* 0x388000000200780c */ /* 0x000fda0003f06070 */
[----:B------:R-:W-:Y:S01]  /*3ef0*/  @P0 SHF.R.U32.HI R0, RZ, 0x15, R19 ;  /* 0x00000015ff000819 */ /* 0x000fe20000011613 */
[----:B------:R-:W-:-:S03]  /*3f00*/  @!P0 FADD.FTZ R2, R2, 128 ;  /* 0x4300000002028421 */ /* 0x000fc60000010000 */
[----:B------:R-:W-:-:S04]  /*3f10*/  @P0 LOP3.LUT R0, R0, 0x1, RZ, 0xc0, !PT ;  /* 0x0000000100000812 */ /* 0x000fc800078ec0ff */
[----:B------:R-:W-:-:S04]  /*3f20*/  @P0 IADD3 R0, R19, 0x80fffff, R0 ;  /* 0x080fffff13000810 */ /* 0x000fc80007ffe000 */
[----:B------:R-:W-:Y:S01]  /*3f30*/  @P0 SHF.R.U32.HI R0, RZ, 0x15, R0 ;  /* 0x00000015ff000819 */ /* 0x000fe20000011600 */
[----:B------:R-:W-:Y:S01]  /*3f40*/  @!P0 VIADD R0, R2, 0xbd000000 ;  /* 0xbd00000002008836 */ /* 0x000fe20000000000 */
[----:B------:R-:W-:Y:S06]  /*3f50*/  BRA `(.L_x_244) ;  /* 0x00000000000c7947 */ /* 0x000fec0003800000 */
.L_x_243:
[----:B------:R-:W-:Y:S01]  /*3f60*/  IMAD.MOV.U32 R0, RZ, RZ, 0x7f ;  /* 0x0000007fff007424 */ /* 0x000fe200078e00ff */
[----:B------:R-:W-:-:S04]  /*3f70*/  ISETP.GT.U32.AND P0, PT, R2, 0x7f800000, PT ;  /* 0x7f8000000200780c */ /* 0x000fc80003f04070 */
[----:B------:R-:W-:-:S09]  /*3f80*/  SEL R0, R0, 0x7c, P0 ;  /* 0x0000007c00007807 */ /* 0x000fd20000000000 */
.L_x_244:
[----:B------:R-:W-:Y:S05]  /*3f90*/  BSYNC B0 ;  /* 0x0000000000007941 */ /* 0x000fea0003800000 */
.L_x_242:
[----:B------:R-:W-:-:S04]  /*3fa0*/  LOP3.LUT R2, R19, 0x80000000, RZ, 0xc0, !PT ;  /* 0x8000000013027812 */ /* 0x000fc800078ec0ff */
[----:B------:R-:W-:-:S04]  /*3fb0*/  SHF.R.U32.HI R3, RZ, 0x18, R2 ;  /* 0x00000018ff037819 */ /* 0x000fc80000011602 */
[----:B------:R-:W-:-:S05]  /*3fc0*/  LOP3.LUT R3, R0, R3, RZ, 0xfc, !PT ;  /* 0x0000000300037212 */ /* 0x000fca00078efcff */
[----:B------:R0:W-:Y:S01]  /*3fd0*/  STG.E.U8 desc[UR36][R16.64], R3 ;  /* 0x0000000310007986 */ /* 0x0001e2000c101124 */
[----:B------:R-:W-:Y:S05]  /*3fe0*/  BRA `(.L_x_228) ;  /* 0x0000000400b87947 */ /* 0x000fea0003800000 */
.L_x_238:
[----:B------:R-:W-:-:S05]  /*3ff0*/  HADD2.F32 R0, -RZ, R19.H0_H0 ;  /* 0x20000013ff007230 */ /* 0x000fca0000004100 */
[----:B------:R-:W-:-:S05]  /*4000*/  F2FP.BF16.F32.PACK_AB R0, RZ, R0 ;  /* 0x00000000ff00723e */ /* 0x000fca00000010ff */
[----:B------:R0:W-:Y:S01]  /*4010*/  STG.E.U16 desc[UR36][R16.64], R0 ;  /* 0x0000000010007986 */ /* 0x0001e2000c101524 */
[----:B------:R-:W-:Y:S05]  /*4020*/  BRA `(.L_x_228) ;  /* 0x0000000400a87947 */ /* 0x000fea0003800000 */
.L_x_235:
        /* <DEDUP_REMOVED lines=8> */
[----:B------:R-:W-:-:S06]  /*40b0*/  HADD2.F32 R3, -RZ, R19.H0_H0 ;  /* 0x20000013ff037230 */ /* 0x000fcc0000004100 */
[----:B------:R-:W0:Y:S02]  /*40c0*/  F2I.FTZ.U32.TRUNC.NTZ R3, R3 ;  /* 0x0000000300037305 */ /* 0x000e24000021f000 */
[----:B0-----:R0:W-:Y:S01]  /*40d0*/  STG.E.U16 desc[UR36][R16.64], R3 ;  /* 0x0000000310007986 */ /* 0x0011e2000c101524 */
[----:B------:R-:W-:Y:S05]  /*40e0*/  BRA `(.L_x_228) ;  /* 0x0000000400787947 */ /* 0x000fea0003800000 */
.L_x_247:
[----:B------:R-:W-:Y:S01]  /*40f0*/  HADD2.F32 R19, -RZ, R19.H0_H0 ;  /* 0x20000013ff137230 */ /* 0x000fe20000004100 */
[----:B------:R-:W-:Y:S01]  /*4100*/  BSSY B0, `(.L_x_248) ;  /* 0x0000014000007945 */ /* 0x000fe20003800000 */
[----:B------:R-:W-:-:S03]  /*4110*/  IMAD.MOV.U32 R8, RZ, RZ, 0x80 ;  /* 0x00000080ff087424 */ /* 0x000fc600078e00ff */
[----:B------:R-:W-:-:S04]  /*4120*/  LOP3.LUT R2, R19, 0x7fffffff, RZ, 0xc0, !PT ;  /* 0x7fffffff13027812 */ /* 0x000fc800078ec0ff */
[----:B------:R-:W-:-:S13]  /*4130*/  ISETP.GT.U32.AND P0, PT, R2, 0x437fffff, PT ;  /* 0x437fffff0200780c */ /* 0x000fda0003f04070 */
[----:B------:R-:W-:Y:S05]  /*4140*/  @P0 BRA `(.L_x_249) ;  /* 0x00000000003c0947 */ /* 0x000fea0003800000 */
[----:B------:R-:W-:-:S13]  /*4150*/  ISETP.GE.U32.AND P0, PT, R2, 0x3c000000, PT ;  /* 0x3c0000000200780c */ /* 0x000fda0003f06070 */
[----:B------:R-:W-:-:S04]  /*4160*/  @P0 SHF.R.U32.HI R0, RZ, 0x14, R19 ;  /* 0x00000014ff000819 */ /* 0x000fc80000011613 */
[----:B------:R-:W-:-:S04]  /*4170*/  @P0 LOP3.LUT R0, R0, 0x1, RZ, 0xc0, !PT ;  /* 0x0000000100000812 */ /* 0x000fc800078ec0ff */
[----:B------:R-:W-:-:S04]  /*4180*/  @P0 IADD3 R0, R19, 0x487ffff, R0 ;  /* 0x0487ffff13000810 */ /* 0x000fc80007ffe000 */
[----:B------:R-:W-:-:S04]  /*4190*/  @P0 SHF.R.U32.HI R0, RZ, 0x14, R0 ;  /* 0x00000014ff000819 */ /* 0x000fc80000011600 */
[----:B------:R-:W-:Y:S01]  /*41a0*/  @P0 LOP3.LUT R0, R0, 0xff, RZ, 0xc0, !PT ;  /* 0x000000ff00000812 */ /* 0x000fe200078ec0ff */
[----:B------:R-:W-:Y:S06]  /*41b0*/  @P0 BRA `(.L_x_250) ;  /* 0x0000000000100947 */ /* 0x000fec0003800000 */
[----:B------:R-:W-:Y:S01]  /*41c0*/  FADD.FTZ R0, R2, 8192 ;  /* 0x4600000002007421 */ /* 0x000fe20000010000 */
[----:B------:R-:W-:-:S04]  /*41d0*/  PRMT R8, RZ, 0x7610, R8 ;  /* 0x00007610ff087816 */ /* 0x000fc80000000008 */
[----:B------:R-:W-:-:S13]  /*41e0*/  LOP3.LUT P0, R0, R0, 0xff, RZ, 0xc0, !PT ;  /* 0x000000ff00007812 */ /* 0x000fda000780c0ff */
[----:B------:R-:W-:Y:S05]  /*41f0*/  @!P0 BRA `(.L_x_249) ;  /* 0x0000000000108947 */ /* 0x000fea0003800000 */
.L_x_250:
[----:B------:R-:W-:-:S04]  /*4200*/  LOP3.LUT R2, R19, 0x80000000, RZ, 0xc0, !PT ;  /* 0x8000000013027812 */ /* 0x000fc800078ec0ff */
[----:B------:R-:W-:-:S04]  /*4210*/  SHF.R.U32.HI R3, RZ, 0x18, R2 ;  /* 0x00000018ff037819 */ /* 0x000fc80000011602 */
[----:B------:R-:W-:-:S04]  /*4220*/  LOP3.LUT R0, R0, R3, RZ, 0xfc, !PT ;  /* 0x0000000300007212 */ /* 0x000fc800078efcff */
[----:B------:R-:W-:-:S07]  /*4230*/  PRMT R8, R0, 0x7610, R8 ;  /* 0x0000761000087816 */ /* 0x000fce0000000008 */
.L_x_249:
[----:B------:R-:W-:Y:S05]  /*4240*/  BSYNC B0 ;  /* 0x0000000000007941 */ /* 0x000fea0003800000 */
.L_x_248:
[----:B------:R0:W-:Y:S01]  /*4250*/  STG.E.U8 desc[UR36][R16.64], R8 ;  /* 0x0000000810007986 */ /* 0x0001e2000c101124 */
[----:B------:R-:W-:Y:S05]  /*4260*/  BRA `(.L_x_228) ;  /* 0x0000000400187947 */ /* 0x000fea0003800000 */
.L_x_246:
        /* <DEDUP_REMOVED lines=17> */
.L_x_253:
[----:B------:R-:W-:-:S04]  /*4380*/  LOP3.LUT R2, R19, 0x80000000, RZ, 0xc0, !PT ;  /* 0x8000000013027812 */ /* 0x000fc800078ec0ff */
[----:B------:R-:W-:-:S04]  /*4390*/  SHF.R.U32.HI R3, RZ, 0x18, R2 ;  /* 0x00000018ff037819 */ /* 0x000fc80000011602 */
[----:B------:R-:W-:-:S04]  /*43a0*/  LOP3.LUT R0, R0, R3, RZ, 0xfc, !PT ;  /* 0x0000000300007212 */ /* 0x000fc800078efcff */
[----:B------:R-:W-:-:S07]  /*43b0*/  PRMT R8, R0, 0x7610, R8 ;  /* 0x0000761000087816 */ /* 0x000fce0000000008 */
.L_x_252:
[----:B------:R-:W-:Y:S05]  /*43c0*/  BSYNC B0 ;  /* 0x0000000000007941 */ /* 0x000fea0003800000 */
.L_x_251:
[----:B------:R0:W-:Y:S01]  /*43d0*/  STG.E.U8 desc[UR36][R16.64], R8 ;  /* 0x0000000810007986 */ /* 0x0001e2000c101124 */
[----:B------:R-:W-:Y:S05]  /*43e0*/  BRA `(.L_x_228) ;  /* 0x0000000000b87947 */ /* 0x000fea0003800000 */
.L_x_245:
[----:B------:R-:W-:-:S13]  /*43f0*/  ISETP.NE.AND P0, PT, R0, 0x1c, PT ;  /* 0x0000001c0000780c */ /* 0x000fda0003f05270 */
[----:B------:R-:W-:Y:S05]  /*4400*/  @!P0 BRA `(.L_x_254) ;  /* 0x0000000000a48947 */ /* 0x000fea0003800000 */
[----:B------:R-:W-:-:S13]  /*4410*/  ISETP.NE.AND P0, PT, R0, 0x1d, PT ;  /* 0x0000001d0000780c */ /* 0x000fda0003f05270 */
[----:B------:R-:W-:Y:S05]  /*4420*/  @!P0 BRA `(.L_x_255) ;  /* 0x00000000008c8947 */ /* 0x000fea0003800000 */
[----:B------:R-:W-:-:S13]  /*4430*/  ISETP.NE.AND P0, PT, R0, 0x2c, PT ;  /* 0x0000002c0000780c */ /* 0x000fda0003f05270 */
[----:B------:R-:W-:Y:S05]  /*4440*/  @P0 BRA `(.L_x_227) ;  /* 0x0000000000400947 */ /* 0x000fea0003800000 */
[----:B------:R-:W-:Y:S02]  /*4450*/  HADD2.F32 R19, -RZ, R19.H0_H0 ;  /* 0x20000013ff137230 */ /* 0x000fe40000004100 */
[----:B------:R-:W-:-:S03]  /*4460*/  IMAD.MOV.U32 R3, RZ, RZ, 0xff ;  /* 0x000000ffff037424 */ /* 0x000fc600078e00ff */
[----:B------:R-:W-:-:S04]  /*4470*/  SHF.R.U32.HI R4, RZ, 0x17, R19 ;  /* 0x00000017ff047819 */ /* 0x000fc80000011613 */
[----:B------:R-:W-:-:S04]  /*4480*/  LOP3.LUT R2, R4, 0xff, RZ, 0xc0, !PT ;  /* 0x000000ff04027812 */ /* 0x000fc800078ec0ff */
[----:B------:R-:W-:-:S13]  /*4490*/  ISETP.NE.AND P1, PT, R2, 0xff, PT ;  /* 0x000000ff0200780c */ /* 0x000fda0003f25270 */
[--C-:B------:R-:W-:Y:S02]  /*44a0*/  @P1 SHF.R.U32.HI R0, RZ, 0x16, R19.reuse ;  /* 0x00000016ff001819 */ /* 0x100fe40000011613 */
[----:B------:R-:W-:Y:S02]  /*44b0*/  @P1 LOP3.LUT P0, RZ, R2, 0x3fffff, R19, 0xf8, !PT ;  /* 0x003fffff02ff1812 */ /* 0x000fe4000780f813 */
[----:B------:R-:W-:-:S04]  /*44c0*/  @P1 LOP3.LUT R0, R0, 0x1, RZ, 0xc0, !PT ;  /* 0x0000000100001812 */ /* 0x000fc800078ec0ff */
[----:B------:R-:W-:Y:S01]  /*44d0*/  @P1 ISETP.EQ.U32.AND P2, PT, R0, 0x1, P0 ;  /* 0x000000010000180c */ /* 0x000fe20000742070 */
[----:B------:R-:W-:Y:S01]  /*44e0*/  @P1 VIADD R0, R4, 0x1 ;  /* 0x0000000104001836 */ /* 0x000fe20000000000 */
[----:B------:R-:W-:Y:S02]  /*44f0*/  PLOP3.LUT P0, PT, PT, PT, PT, 0x80, 0x0 ;  /* 0x000000000000781c */ /* 0x000fe40003f0f070 */
[----:B------:R-:W-:-:S13]  /*4500*/  @P1 PLOP3.LUT P0, PT, P2, PT, PT, 0x80, 0x0 ;  /* 0x000000000000181c */ /* 0x000fda000170f070 */
[----:B------:R-:W-:-:S04]  /*4510*/  @!P0 IMAD.MOV R0, RZ, RZ, R4 ;  /* 0x000000ffff008224 */ /* 0x000fc800078e0204 */
[----:B------:R-:W-:-:S05]  /*4520*/  @P1 IMAD.MOV.U32 R3, RZ, RZ, R0 ;  /* 0x000000ffff031224 */ /* 0x000fca00078e0000 */
[----:B------:R0:W-:Y:S01]  /*4530*/  STG.E.U8 desc[UR36][R16.64], R3 ;  /* 0x0000000310007986 */ /* 0x0001e2000c101124 */
[----:B------:R-:W-:Y:S05]  /*4540*/  BRA `(.L_x_228) ;  /* 0x0000000000607947 */ /* 0x000fea0003800000 */
.L_x_227:
        /* <DEDUP_REMOVED lines=16> */
.L_x_256:
[----:B------:R-:W-:Y:S05]  /*4650*/  BRA `(.L_x_228) ;  /* 0x00000000001c7947 */ /* 0x000fea0003800000 */
.L_x_255:
[----:B------:R-:W-:-:S06]  /*4660*/  HADD2.F32 R2, -RZ, R19.H0_H0 ;  /* 0x20000013ff027230 */ /* 0x000fcc0000004100 */
[----:B------:R-:W0:Y:S02]  /*4670*/  F2I.U64.TRUNC R2, R2 ;  /* 0x0000000200027311 */ /* 0x000e24000020d800 */
[----:B0-----:R0:W-:Y:S01]  /*4680*/  STG.E.64 desc[UR36][R16.64], R2 ;  /* 0x0000000210007986 */ /* 0x0011e2000c101b24 */
[----:B------:R-:W-:Y:S05]  /*4690*/  BRA `(.L_x_228) ;  /* 0x00000000000c7947 */ /* 0x000fea0003800000 */
.L_x_254:
[----:B------:R-:W-:-:S06]  /*46a0*/  HADD2.F32 R19, -RZ, R19.H0_H0 ;  /* 0x20000013ff137230 */ /* 0x000fcc0000004100 */
[----:B------:R-:W0:Y:S02]  /*46b0*/  F2I.FTZ.U32.TRUNC.NTZ R19, R19 ;  /* 0x0000001300137305 */ /* 0x000e24000021f000 */
[----:B0-----:R0:W-:Y:S02]  /*46c0*/  STG.E desc[UR36][R16.64], R19 ;  /* 0x0000001310007986 */ /* 0x0011e4000c101924 */
.L_x_228:
[----:B------:R-:W-:-:S04]  /*46d0*/  IMAD R18, R18, 0x200, R23 ;  /* 0x0000020012127824 */ /* 0x000fc800078e0217 */
[----:B0-23--:R-:W-:-:S07]  /*46e0*/  VIADD R19, R18, 0x80 ;  /* 0x0000008012137836 */ /* 0x00dfce0000000000 */
.L_x_155:
[----:B------:R-:W-:Y:S05]  /*46f0*/  BSYNC B6 ;  /* 0x0000000000067941 */ /* 0x000fea0003800000 */
.L_x_154:
[----:B------:R-:W-:Y:S01]  /*4700*/  ULDC UR4, c[0x0][0x210] ;  /* 0x0000840000047ab9 */ /* 0x000fe20000000800 */
[----:B------:R-:W-:Y:S01]  /*4710*/  BSSY B6, `(.L_x_257) ;  /* 0x0000466000067945 */ /* 0x000fe20003800000 */
[----:B------:R-:W-:-:S13]  /*4720*/  ISETP.GE.AND P0, PT, R19, UR4, PT ;  /* 0x0000000413007c0c */ /* 0x000fda000bf06270 */
[----:B------:R-:W-:Y:S05]  /*4730*/  @P0 BRA `(.L_x_258) ;  /* 0x00000044008c0947 */ /* 0x000fea0003800000 */
[----:B------:R-:W0:Y:S01]  /*4740*/  LDC R6, c[0x0][0x218] ;  /* 0x00008600ff067b82 */ /* 0x000e220000000800 */
[----:B------:R-:W-:Y:S02]  /*4750*/  IMAD.MOV.U32 R18, RZ, RZ, RZ ;  /* 0x000000ffff127224 */ /* 0x000fe400078e00ff */
[----:B------:R-:W-:Y:S02]  /*4760*/  IMAD.MOV.U32 R0, RZ, RZ, RZ ;  /* 0x000000ffff007224 */ /* 0x000fe400078e00ff */
[----:B-1--4-:R-:W-:Y:S01]  /*4770*/  IMAD.MOV.U32 R16, RZ, RZ, RZ ;  /* 0x000000ffff107224 */ /* 0x012fe200078e00ff */
[----:B0-----:R-:W-:-:S13]  /*4780*/  ISETP.NE.AND P0, PT, R6, RZ, PT ;  /* 0x000000ff0600720c */ /* 0x001fda0003f05270 */
[----:B------:R-:W-:Y:S05]  /*4790*/  @!P0 BRA `(.L_x_259) ;  /* 0x0000001400708947 */ /* 0x000fea0003800000 */
        /* <DEDUP_REMOVED lines=348> */
.L_x_259:
        /* <DEDUP_REMOVED lines=23> */
.L_x_263:
[----:B------:R-:W2:Y:S02]  /*5ed0*/  LDG.E.U8 R2, desc[UR36][R2.64] ;  /* 0x0000002402027981 */ /* 0x000ea4000c1e1100 */
[----:B--2---:R-:W-:-:S04]  /*5ee0*/  I2FP.F32.U32 R0, R2 ;  /* 0x0000000200007245 */ /* 0x004fc80000201000 */
[----:B------:R-:W-:-:S04]  /*5ef0*/  F2FP.F16.F32.PACK_AB R0, RZ, R0 ;  /* 0x00000000ff00723e */ /* 0x000fc800000000ff */
[----:B------:R-:W-:Y:S01]  /*5f00*/  PRMT R23, R0, 0x7610, R23 ;  /* 0x0000761000177816 */ /* 0x000fe20000000017 */
[----:B------:R-:W-:Y:S06]  /*5f10*/  BRA `(.L_x_265) ;  /* 0x0000000c00bc7947 */ /* 0x000fec0003800000 */
.L_x_262:
        /* <DEDUP_REMOVED lines=11> */
.L_x_267:
[----:B------:R-:W2:Y:S02]  /*5fd0*/  LDG.E R2, desc[UR36][R2.64] ;  /* 0x0000002402027981 */ /* 0x000ea4000c1e1900 */
[----:B--2---:R-:W-:-:S04]  /*5fe0*/  I2FP.F32.S32 R0, R2 ;  /* 0x0000000200007245 */ /* 0x004fc80000201400 */
[----:B------:R-:W-:-:S04]  /*5ff0*/  F2FP.F16.F32.PACK_AB R0, RZ, R0 ;  /* 0x00000000ff00723e */ /* 0x000fc800000000ff */
[----:B------:R-:W-:Y:S01]  /*6000*/  PRMT R23, R0, 0x7610, R23 ;  /* 0x0000761000177816 */ /* 0x000fe20000000017 */
[----:B------:R-:W-:Y:S06]  /*6010*/  BRA `(.L_x_265) ;  /* 0x0000000c007c7947 */ /* 0x000fec0003800000 */
.L_x_266:
[----:B------:R-:W2:Y:S02]  /*6020*/  LDG.E.U16 R2, desc[UR36][R2.64] ;  /* 0x0000002402027981 */ /* 0x000ea4000c1e1500 */
[----:B--2---:R-:W0:Y:S02]  /*6030*/  I2F.S16 R0, R2 ;  /* 0x0000000200007306 */ /* 0x004e240000101400 */
[----:B0-----:R-:W-:-:S04]  /*6040*/  F2FP.F16.F32.PACK_AB R0, RZ, R0 ;  /* 0x00000000ff00723e */ /* 0x001fc800000000ff */
[----:B------:R-:W-:Y:S01]  /*6050*/  PRMT R23, R0, 0x7610, R23 ;  /* 0x0000761000177816 */ /* 0x000fe20000000017 */
[----:B------:R-:W-:Y:S06]  /*6060*/  BRA `(.L_x_265) ;  /* 0x0000000c00687947 */ /* 0x000fec0003800000 */
.L_x_261:
        /* <DEDUP_REMOVED lines=9> */
.L_x_269:
[----:B------:R1:W5:Y:S01]  /*6100*/  LDG.E.U16 R23, desc[UR36][R2.64] ;  /* 0x0000002402177981 */ /* 0x000362000c1e1500 */
[----:B------:R-:W-:Y:S05]  /*6110*/  BRA `(.L_x_265) ;  /* 0x0000000c003c7947 */ /* 0x000fea0003800000 */
.L_x_268:
        /* <DEDUP_REMOVED lines=9> */
.L_x_271:
[----:B------:R0:W5:Y:S01]  /*61b0*/  LDG.E.U16 R23, desc[UR36][R2.64] ;  /* 0x0000002402177981 */ /* 0x000162000c1e1500 */
[----:B------:R-:W-:Y:S05]  /*61c0*/  BRA `(.L_x_265) ;  /* 0x0000000c00107947 */ /* 0x000fea0003800000 */
.L_x_270:
        /* <DEDUP_REMOVED lines=9> */
.L_x_260:
        /* <DEDUP_REMOVED lines=14> */
.L_x_274:
        /* <DEDUP_REMOVED lines=9> */
.L_x_273:
        /* <DEDUP_REMOVED lines=28> */
.L_x_276:
        /* <DEDUP_REMOVED lines=15> */
.L_x_275:
[----:B------:R-:W2:Y:S02]  /*6680*/  LDG.E.U16 R0, desc[UR36][R2.64] ;  /* 0x0000002402007981 */ /* 0x000ea4000c1e1500 */
[----:B--2---:R-:W-:-:S05]  /*6690*/  IMAD.U32 R0, R0, 0x10000, RZ ;  /* 0x0001000000007824 */ /* 0x004fca00078e00ff */
[----:B------:R-:W-:-:S04]  /*66a0*/  F2FP.F16.F32.PACK_AB R0, RZ, R0 ;  /* 0x00000000ff00723e */ /* 0x000fc800000000ff */
[----:B------:R-:W-:Y:S01]  /*66b0*/  PRMT R23, R0, 0x7610, R23 ;  /* 0x0000761000177816 */ /* 0x000fe20000000017 */
[----:B------:R-:W-:Y:S06]  /*66c0*/  BRA `(.L_x_265) ;  /* 0x0000000400d07947 */ /* 0x000fec0003800000 */
.L_x_272:
        /* <DEDUP_REMOVED lines=13> */
.L_x_279:
        /* <DEDUP_REMOVED lines=21> */
.L_x_283:
[----:B------:R-:W-:Y:S05]  /*68f0*/  BSYNC B1 ;  /* 0x0000000000017941 */ /* 0x000fea0003800000 */
.L_x_282:
[----:B------:R-:W-:Y:S01]  /*6900*/  LEA R3, R0, 0x3b800000, 0x17 ;  /* 0x3b80000000037811 */ /* 0x000fe200078eb8ff */
[----:B------:R-:W-:-:S05]  /*6910*/  IMAD.SHL.U32 R0, R2, 0x100000, RZ ;  /* 0x0010000002007824 */ /* 0x000fca00078e00ff */
[----:B------:R-:W-:-:S07]  /*6920*/  LOP3.LUT R0, R3, R0, R4, 0xfe, !PT ;  /* 0x0000000003007212 */ /* 0x000fce00078efe04 */
.L_x_281:
[----:B------:R-:W-:Y:S05]  /*6930*/  BSYNC B0 ;  /* 0x0000000000007941 */ /* 0x000fea0003800000 */
.L_x_280:
[----:B------:R-:W-:-:S04]  /*6940*/  F2FP.F16.F32.PACK_AB R0, RZ, R0 ;  /* 0x00000000ff00723e */ /* 0x000fc800000000ff */
[----:B------:R-:W-:Y:S01]  /*6950*/  PRMT R23, R0, 0x7610, R23 ;  /* 0x0000761000177816 */ /* 0x000fe20000000017 */
[----:B------:R-:W-:Y:S06]  /*6960*/  BRA `(.L_x_265) ;  /* 0x0000000400287947 */ /* 0x000fec0003800000 */
.L_x_278:
        /* <DEDUP_REMOVED lines=21> */
.L_x_287:
[----:B------:R-:W-:Y:S05]  /*6ac0*/  BSYNC B1 ;  /* 0x0000000000017941 */ /* 0x000fea0003800000 */
.L_x_286:
[----:B------:R-:W-:Y:S01]  /*6ad0*/  LEA R3, R0, 0x37800000, 0x17 ;  /* 0x3780000000037811 */ /* 0x000fe200078eb8ff */
[----:B------:R-:W-:-:S05]  /*6ae0*/  IMAD.SHL.U32 R0, R2, 0x200000, RZ ;  /* 0x0020000002007824 */ /* 0x000fca00078e00ff */
[----:B------:R-:W-:-:S07]  /*6af0*/  LOP3.LUT R0, R3, R0, R4, 0xfe, !PT ;  /* 0x0000000003007212 */ /* 0x000fce00078efe04 */
.L_x_285:
[----:B------:R-:W-:Y:S05]  /*6b00*/  BSYNC B0 ;  /* 0x0000000000007941 */ /* 0x000fea0003800000 */
.L_x_284:
[----:B------:R-:W-:-:S04]  /*6b10*/  F2FP.F16.F32.PACK_AB R0, RZ, R0 ;  /* 0x00000000ff00723e */ /* 0x000fc800000000ff */
[----:B------:R-:W-:Y:S01]  /*6b20*/  PRMT R23, R0, 0x7610, R23 ;  /* 0x0000761000177816 */ /* 0x000fe20000000017 */
[----:B------:R-:W-:Y:S06]  /*6b30*/  BRA `(.L_x_265) ;  /* 0x0000000000b47947 */ /* 0x000fec0003800000 */
.L_x_277:
        /* <DEDUP_REMOVED lines=14> */
.L_x_291:
[----:B------:R-:W-:Y:S05]  /*6c20*/  BSYNC B0 ;  /* 0x0000000000007941 */ /* 0x000fea0003800000 */
.L_x_290:
[----:B------:R-:W-:-:S04]  /*6c30*/  F2FP.F16.F32.PACK_AB R0, RZ, R0 ;  /* 0x00000000ff00723e */ /* 0x000fc800000000ff */
[----:B------:R-:W-:Y:S01]  /*6c40*/  PRMT R23, R0, 0x7610, R23 ;  /* 0x0000761000177816 */ /* 0x000fe20000000017 */
[----:B------:R-:W-:Y:S06]  /*6c50*/  BRA `(.L_x_265) ;  /* 0x00000000006c7947 */ /* 0x000fec0003800000 */
.L_x_264:
        /* <DEDUP_REMOVED lines=16> */
.L_x_292:
[----:B------:R-:W-:Y:S01]  /*6d60*/  PRMT R23, RZ, 0x7610, R23 ;  /* 0x00007610ff177816 */ /* 0x000fe20000000017 */
[----:B------:R-:W-:Y:S06]  /*6d70*/  BRA `(.L_x_265) ;  /* 0x0000000000247947 */ /* 0x000fec0003800000 */
.L_x_289:
[----:B------:R-:W2:Y:S02]  /*6d80*/  LDG.E.64 R2, desc[UR36][R2.64] ;  /* 0x0000002402027981 */ /* 0x000ea4000c1e1b00 */
[----:B--2---:R-:W0:Y:S02]  /*6d90*/  I2F.U64 R0, R2 ;  /* 0x0000000200007312 */ /* 0x004e240000301000 */
[----:B0-----:R-:W-:-:S04]  /*6da0*/  F2FP.F16.F32.PACK_AB R0, RZ, R0 ;  /* 0x00000000ff00723e */ /* 0x001fc800000000ff */
[----:B------:R-:W-:Y:S01]  /*6db0*/  PRMT R23, R0, 0x7610, R23 ;  /* 0x0000761000177816 */ /* 0x000fe20000000017 */
[----:B------:R-:W-:Y:S06]  /*6dc0*/  BRA `(.L_x_265) ;  /* 0x0000000000107947 */ /* 0x000fec0003800000 */
.L_x_288:
[----:B------:R-:W2:Y:S02]  /*6dd0*/  LDG.E R2, desc[UR36][R2.64] ;  /* 0x0000002402027981 */ /* 0x000ea4000c1e1900 */
[----:B--2---:R-:W-:-:S04]  /*6de0*/  I2FP.F32.U32 R0, R2 ;  /* 0x0000000200007245 */ /* 0x004fc80000201000 */
[----:B------:R-:W-:-:S04]  /*6df0*/  F2FP.F16.F32.PACK_AB R0, RZ, R0 ;  /* 0x00000000ff00723e */ /* 0x000fc800000000ff */
[----:B------:R-:W-:-:S07]  /*6e00*/  PRMT R23, R0, 0x7610, R23 ;  /* 0x0000761000177816 */ /* 0x000fce0000000017 */
.L_x_265:
        /* <DEDUP_REMOVED lines=19> */
.L_x_296:
[----:B------:R-:W2:Y:S02]  /*6f40*/  LDG.E.U8 R2, desc[UR36][R2.64] ;  /* 0x0000002402027981 */ /* 0x000ea4000c1e1100 */
[----:B--2---:R-:W-:-:S04]  /*6f50*/  I2FP.F32.U32 R0, R2 ;  /* 0x0000000200007245 */ /* 0x004fc80000201000 */
[----:B------:R-:W-:Y:S01]  /*6f60*/  F2FP.F16.F32.PACK_AB R0, RZ, R0 ;  /* 0x00000000ff00723e */ /* 0x000fe200000000ff */
[----:B------:R-:W-:Y:S06]  /*6f70*/  BRA `(.L_x_298) ;  /* 0x0000000c00887947 */ /* 0x000fec0003800000 */
.L_x_295:
        /* <DEDUP_REMOVED lines=10> */
.L_x_300:
[----:B------:R-:W2:Y:S02]  /*7020*/  LDG.E R2, desc[UR36][R2.64] ;  /* 0x0000002402027981 */ /* 0x000ea4000c1e1900 */
[----:B--2---:R-:W-:-:S04]  /*7030*/  I2FP.F32.S32 R0, R2 ;  /* 0x0000000200007245 */ /* 0x004fc80000201400 */
[----:B------:R-:W-:Y:S01]  /*7040*/  F2FP.F16.F32.PACK_AB R0, RZ, R0 ;  /* 0x00000000ff00723e */ /* 0x000fe200000000ff */
[----:B------:R-:W-:Y:S06]  /*7050*/  BRA `(.L_x_298) ;  /* 0x0000000c00507947 */ /* 0x000fec0003800000 */
.L_x_299:
[----:B------:R-:W2:Y:S02]  /*7060*/  LDG.E.U16 R2, desc[UR36][R2.64] ;  /* 0x0000002402027981 */ /* 0x000ea4000c1e1500 */
[----:B--2---:R-:W0:Y:S02]  /*7070*/  I2F.S16 R0, R2 ;  /* 0x0000000200007306 */ /* 0x004e240000101400 */
[----:B0-----:R-:W-:Y:S01]  /*7080*/  F2FP.F16.F32.PACK_AB R0, RZ, R0 ;  /* 0x00000000ff00723e */ /* 0x001fe200000000ff */
[----:B------:R-:W-:Y:S06]  /*7090*/  BRA `(.L_x_298) ;  /* 0x0000000c00407947 */ /* 0x000fec0003800000 */
.L_x_294:
        /* <DEDUP_REMOVED lines=9> */
.L_x_302:
[----:B------:R1:W5:Y:S01]  /*7130*/  LDG.E.U16 R0, desc[UR36][R2.64] ;  /* 0x0000002402007981 */ /* 0x000362000c1e1500 */
[----:B------:R-:W-:Y:S05]  /*7140*/  BRA `(.L_x_298) ;  /* 0x0000000c00147947 */ /* 0x000fea0003800000 */
.L_x_301:
        /* <DEDUP_REMOVED lines=9> */
.L_x_304:
[----:B------:R0:W5:Y:S01]  /*71e0*/  LDG.E.U16 R0, desc[UR36][R2.64] ;  /* 0x0000002402007981 */ /* 0x000162000c1e1500 */
[----:B------:R-:W-:Y:S05]  /*71f0*/  BRA `(.L_x_298) ;  /* 0x0000000800e87947 */ /* 0x000fea0003800000 */
.L_x_303:
        /* <DEDUP_REMOVED lines=8> */
.L_x_293:
        /* <DEDUP_REMOVED lines=13> */
.L_x_307:
        /* <DEDUP_REMOVED lines=8> */
.L_x_306:
        /* <DEDUP_REMOVED lines=28> */
.L_x_309:
        /* <DEDUP_REMOVED lines=15> */
.L_x_308:
[----:B------:R-:W2:Y:S02]  /*7680*/  LDG.E.U16 R0, desc[UR36][R2.64] ;  /* 0x0000002402007981 */ /* 0x000ea4000c1e1500 */
[----:B--2---:R-:W-:-:S05]  /*7690*/  IMAD.U32 R0, R0, 0x10000, RZ ;  /* 0x0001000000007824 */ /* 0x004fca00078e00ff */
[----:B------:R-:W-:Y:S01]  /*76a0*/  F2FP.F16.F32.PACK_AB R0, RZ, R0 ;  /* 0x00000000ff00723e */ /* 0x000fe200000000ff */
[----:B------:R-:W-:Y:S06]  /*76b0*/  BRA `(.L_x_298) ;  /* 0x0000000400b87947 */ /* 0x000fec0003800000 */
.L_x_305:
        /* <DEDUP_REMOVED lines=12> */
.L_x_312:
        /* <DEDUP_REMOVED lines=21> */
.L_x_316:
[----:B------:R-:W-:Y:S05]  /*78d0*/  BSYNC B1 ;  /* 0x0000000000017941 */ /* 0x000fea0003800000 */
.L_x_315:
[----:B------:R-:W-:Y:S01]  /*78e0*/  LEA R3, R0, 0x3b800000, 0x17 ;  /* 0x3b80000000037811 */ /* 0x000fe200078eb8ff */
[----:B------:R-:W-:-:S05]  /*78f0*/  IMAD.SHL.U32 R0, R2, 0x100000, RZ ;  /* 0x0010000002007824 */ /* 0x000fca00078e00ff */
[----:B------:R-:W-:-:S07]  /*7900*/  LOP3.LUT R0, R3, R0, R4, 0xfe, !PT ;  /* 0x0000000003007212 */ /* 0x000fce00078efe04 */
.L_x_314:
[----:B------:R-:W-:Y:S05]  /*7910*/  BSYNC B0 ;  /* 0x0000000000007941 */ /* 0x000fea0003800000 */
.L_x_313:
[----:B------:R-:W-:Y:S01]  /*7920*/  F2FP.F16.F32.PACK_AB R0, RZ, R0 ;  /* 0x00000000ff00723e */ /* 0x000fe200000000ff */
[----:B------:R-:W-:Y:S06]  /*7930*/  BRA `(.L_x_298) ;  /* 0x0000000400187947 */ /* 0x000fec0003800000 */
.L_x_311:
        /* <DEDUP_REMOVED lines=21> */
.L_x_320:
[----:B------:R-:W-:Y:S05]  /*7a90*/  BSYNC B1 ;  /* 0x0000000000017941 */ /* 0x000fea0003800000 */
.L_x_319:
[----:B------:R-:W-:Y:S01]  /*7aa0*/  LEA R3, R0, 0x37800000, 0x17 ;  /* 0x3780000000037811 */ /* 0x000fe200078eb8ff */
[----:B------:R-:W-:-:S05]  /*7ab0*/  IMAD.SHL.U32 R0, R2, 0x200000, RZ ;  /* 0x0020000002007824 */ /* 0x000fca00078e00ff */
[----:B------:R-:W-:-:S07]  /*7ac0*/  LOP3.LUT R0, R3, R0, R4, 0xfe, !PT ;  /* 0x0000000003007212 */ /* 0x000fce00078efe04 */
.L_x_318:
[----:B------:R-:W-:Y:S05]  /*7ad0*/  BSYNC B0 ;  /* 0x0000000000007941 */ /* 0x000fea0003800000 */
.L_x_317:
[----:B------:R-:W-:Y:S01]  /*7ae0*/  F2FP.F16.F32.PACK_AB R0, RZ, R0 ;  /* 0x00000000ff00723e */ /* 0x000fe200000000ff */
[----:B------:R-:W-:Y:S06]  /*7af0*/  BRA `(.L_x_298) ;  /* 0x0000000000a87947 */ /* 0x000fec0003800000 */
.L_x_310:
        /* <DEDUP_REMOVED lines=14> */
.L_x_324:
[----:B------:R-:W-:Y:S05]  /*7be0*/  BSYNC B0 ;  /* 0x0000000000007941 */ /* 0x000fea0003800000 */
.L_x_323:
[----:B------:R-:W-:Y:S01]  /*7bf0*/  F2FP.F16.F32.PACK_AB R0, RZ, R0 ;  /* 0x00000000ff00723e */ /* 0x000fe200000000ff */
[----:B------:R-:W-:Y:S06]  /*7c00*/  BRA `(.L_x_298) ;  /* 0x0000000000647947 */ /* 0x000fec0003800000 */
.L_x_297:
        /* <DEDUP_REMOVED lines=16> */
.L_x_325:
[----:B------:R-:W-:Y:S01]  /*7d10*/  PRMT R0, RZ, 0x7610, R0 ;  /* 0x00007610ff007816 */ /* 0x000fe20000000000 */
[----:B------:R-:W-:Y:S06]  /*7d20*/  BRA `(.L_x_298) ;  /* 0x00000000001c7947 */ /* 0x000fec0003800000 */
.L_x_322:
[----:B------:R-:W2:Y:S02]  /*7d30*/  LDG.E.64 R2, desc[UR36][R2.64] ;  /* 0x0000002402027981 */ /* 0x000ea4000c1e1b00 */
[----:B--2---:R-:W0:Y:S02]  /*7d40*/  I2F.U64 R0, R2 ;  /* 0x0000000200007312 */ /* 0x004e240000301000 */
[----:B0-----:R-:W-:Y:S01]  /*7d50*/  F2FP.F16.F32.PACK_AB R0, RZ, R0 ;  /* 0x00000000ff00723e */ /* 0x001fe200000000ff */
[----:B------:R-:W-:Y:S06]  /*7d60*/  BRA `(.L_x_298) ;  /* 0x00000000000c7947 */ /* 0x000fec0003800000 */
.L_x_321:
[----:B------:R-:W2:Y:S02]  /*7d70*/  LDG.E R2, desc[UR36][R2.64] ;  /* 0x0000002402027981 */ /* 0x000ea4000c1e1900 */
[----:B--2---:R-:W-:-:S04]  /*7d80*/  I2FP.F32.U32 R0, R2 ;  /* 0x0000000200007245 */ /* 0x004fc80000201000 */
[----:B------:R-:W-:-:S07]  /*7d90*/  F2FP.F16.F32.PACK_AB R0, RZ, R0 ;  /* 0x00000000ff00723e */ /* 0x000fce00000000ff */
.L_x_298:
        /* <DEDUP_REMOVED lines=23> */
.L_x_329:
[----:B------:R-:W-:-:S06]  /*7f10*/  HADD2.F32 R3, -RZ, R23.H0_H0 ;  /* 0x20000017ff037230 */ /* 0x000fcc0000004100 */
[----:B------:R-:W0:Y:S02]  /*7f20*/  F2I.S64.TRUNC R2, R3 ;  /* 0x0000000300027311 */ /* 0x000e24000020d900 */
[----:B0-----:R0:W-:Y:S01]  /*7f30*/  STG.E.U8 desc[UR36][R16.64], R2 ;  /* 0x0000000210007986 */ /* 0x0011e2000c101124 */
[----:B------:R-:W-:Y:S05]  /*7f40*/  BRA `(.L_x_331) ;  /* 0x0000000c00847947 */ /* 0x000fea0003800000 */
.L_x_328:
        /* <DEDUP_REMOVED lines=10> */
.L_x_333:
[----:B------:R-:W-:-:S06]  /*7ff0*/  HADD2.F32 R23, -RZ, R23.H0_H0 ;  /* 0x20000017ff177230 */ /* 0x000fcc0000004100 */
[----:B------:R-:W0:Y:S02]  /*8000*/  F2I.FTZ.TRUNC.NTZ R23, R23 ;  /* 0x0000001700177305 */ /* 0x000e24000021f100 */
[----:B0-----:R3:W-:Y:S01]  /*8010*/  STG.E desc[UR36][R16.64], R23 ;  /* 0x0000001710007986 */ /* 0x0017e2000c101924 */
[----:B------:R-:W-:Y:S05]  /*8020*/  BRA `(.L_x_331) ;  /* 0x0000000c004c7947 */ /* 0x000fea0003800000 */
.L_x_332:
[----:B------:R-:W-:-:S06]  /*8030*/  HADD2.F32 R23, -RZ, R23.H0_H0 ;  /* 0x20000017ff177230 */ /* 0x000fcc0000004100 */
[----:B------:R-:W0:Y:S02]  /*8040*/  F2I.FTZ.TRUNC.NTZ R23, R23 ;  /* 0x0000001700177305 */ /* 0x000e24000021f100 */
[----:B0-----:R2:W-:Y:S01]  /*8050*/  STG.E.U16 desc[UR36][R16.64], R23 ;  /* 0x0000001710007986 */ /* 0x0015e2000c101524 */
[----:B------:R-:W-:Y:S05]  /*8060*/  BRA `(.L_x_331) ;  /* 0x0000000c003c7947 */ /* 0x000fea0003800000 */
.L_x_327:
        /* <DEDUP_REMOVED lines=9> */
.L_x_335:
[----:B------:R0:W-:Y:S01]  /*8100*/  STG.E.U16 desc[UR36][R16.64], R23 ;  /* 0x0000001710007986 */ /* 0x0001e2000c101524 */
[----:B------:R-:W-:Y:S05]  /*8110*/  BRA `(.L_x_331) ;  /* 0x0000000c00107947 */ /* 0x000fea0003800000 */
.L_x_334:
        /* <DEDUP_REMOVED lines=10> */
.L_x_337:
[----:B------:R-:W-:-:S05]  /*81c0*/  HADD2.F32 R0, -RZ, R23.H0_H0 ;  /* 0x20000017ff007230 */ /* 0x000fca0000004100 */
[----:B------:R-:W-:-:S04]  /*81d0*/  F2FP.F16.F32.PACK_AB R0, RZ, R0 ;  /* 0x00000000ff00723e */ /* 0x000fc800000000ff */
[----:B------:R-:W-:-:S05]  /*81e0*/  PRMT R0, R0, 0x5410, RZ ;  /* 0x0000541000007816 */ /* 0x000fca00000000ff */
[----:B------:R0:W-:Y:S01]  /*81f0*/  STG.E desc[UR36][R16.64], R0 ;  /* 0x0000000010007986 */ /* 0x0001e2000c101924 */
[----:B------:R-:W-:Y:S05]  /*8200*/  BRA `(.L_x_331) ;  /* 0x0000000800d47947 */ /* 0x000fea0003800000 */
.L_x_336:
[----:B------:R-:W-:-:S05]  /*8210*/  HADD2.F32 R2, -RZ, R23.H0_H0 ;  /* 0x20000017ff027230 */ /* 0x000fca0000004100 */
[----:B------:R-:W-:-:S06]  /*8220*/  FMUL.FTZ R2, R2, 1 ;  /* 0x3f80000002027820 */ /* 0x000fcc0000410000 */
[----:B------:R-:W0:Y:S02]  /*8230*/  F2F.F64.F32 R2, R2 ;  /* 0x0000000200027310 */ /* 0x000e240000201800 */
[----:B0-----:R0:W-:Y:S01]  /*8240*/  STG.E.64 desc[UR36][R16.64], R2 ;  /* 0x0000000210007986 */ /* 0x0011e2000c101b24 */
[----:B------:R-:W-:Y:S05]  /*8250*/  BRA `(.L_x_331) ;  /* 0x0000000800c07947 */ /* 0x000fea0003800000 */
.L_x_326:
        /* <DEDUP_REMOVED lines=13> */
.L_x_340:
[----:B------:R-:W-:Y:S01]  /*8330*/  HADD2.F32 R23, -RZ, R23.H0_H0 ;  /* 0x20000017ff177230 */ /* 0x000fe20000004100 */
[----:B------:R-:W-:-:S04]  /*8340*/  CS2R R6, SRZ ;  /* 0x0000000000067805 */ /* 0x000fc8000001ff00 */
[----:B------:R-:W-:-:S06]  /*8350*/  FMUL.FTZ R4, R23, 1 ;  /* 0x3f80000017047820 */ /* 0x000fcc0000410000 */
[----:B------:R-:W0:Y:S02]  /*8360*/  F2F.F64.F32 R4, R4 ;  /* 0x0000000400047310 */ /* 0x000e240000201800 */
[----:B0-----:R0:W-:Y:S01]  /*8370*/  STG.E.128 desc[UR36][R16.64], R4 ;  /* 0x0000000410007986 */ /* 0x0011e2000c101d24 */
[----:B------:R-:W-:Y:S05]  /*8380*/  BRA `(.L_x_331) ;  /* 0x0000000800747947 */ /* 0x000fea0003800000 */
.L_x_339:
        /* <DEDUP_REMOVED lines=21> */
.L_x_344:
[----:B------:R-:W-:Y:S05]  /*84e0*/  BSYNC B0 ;  /* 0x0000000000007941 */ /* 0x000fea0003800000 */
.L_x_343:
[----:B------:R-:W-:-:S05]  /*84f0*/  LOP3.LUT R3, R0, R3, RZ, 0xfc, !PT ;  /* 0x0000000300037212 */ /* 0x000fca00078efcff */
[----:B------:R0:W-:Y:S01]  /*8500*/  STG.E.U8 desc[UR36][R16.64], R3 ;  /* 0x0000000310007986 */ /* 0x0001e2000c101124 */
[----:B------:R-:W-:Y:S05]  /*8510*/  BRA `(.L_x_331) ;  /* 0x0000000800107947 */ /* 0x000fea0003800000 */
.L_x_342:
        /* <DEDUP_REMOVED lines=13> */
.L_x_346:
[----:B------:R-:W-:Y:S01]  /*85f0*/  IMAD.MOV.U32 R0, RZ, RZ, 0x7f ;  /* 0x0000007fff007424 */ /* 0x000fe200078e00ff */
[----:B------:R-:W-:-:S04]  /*8600*/  ISETP.GT.U32.AND P0, PT, R2, 0x7f800000, PT ;  /* 0x7f8000000200780c */ /* 0x000fc80003f04070 */
[----:B------:R-:W-:-:S09]  /*8610*/  SEL R0, R0, 0x7c, P0 ;  /* 0x0000007c00007807 */ /* 0x000fd20000000000 */
.L_x_347:
[----:B------:R-:W-:Y:S05]  /*8620*/  BSYNC B0 ;  /* 0x0000000000007941 */ /* 0x000fea0003800000 */
.L_x_345:
[----:B------:R-:W-:-:S04]  /*8630*/  LOP3.LUT R2, R23, 0x80000000, RZ, 0xc0, !PT ;  /* 0x8000000017027812 */ /* 0x000fc800078ec0ff */
[----:B------:R-:W-:-:S04]  /*8640*/  SHF.R.U32.HI R3, RZ, 0x18, R2 ;  /* 0x00000018ff037819 */ /* 0x000fc80000011602 */
[----:B------:R-:W-:-:S05]  /*8650*/  LOP3.LUT R3, R0, R3, RZ, 0xfc, !PT ;  /* 0x0000000300037212 */ /* 0x000fca00078efcff */
[----:B------:R0:W-:Y:S01]  /*8660*/  STG.E.U8 desc[UR36][R16.64], R3 ;  /* 0x0000000310007986 */ /* 0x0001e2000c101124 */
[----:B------:R-:W-:Y:S05]  /*8670*/  BRA `(.L_x_331) ;  /* 0x0000000400b87947 */ /* 0x000fea0003800000 */
.L_x_341:
[----:B------:R-:W-:-:S05]  /*8680*/  HADD2.F32 R0, -RZ, R23.H0_H0 ;  /* 0x20000017ff007230 */ /* 0x000fca0000004100 */
[----:B------:R-:W-:-:S05]  /*8690*/  F2FP.BF16.F32.PACK_AB R0, RZ, R0 ;  /* 0x00000000ff00723e */ /* 0x000fca00000010ff */
[----:B------:R0:W-:Y:S01]  /*86a0*/  STG.E.U16 desc[UR36][R16.64], R0 ;  /* 0x0000000010007986 */ /* 0x0001e2000c101524 */
[----:B------:R-:W-:Y:S05]  /*86b0*/  BRA `(.L_x_331) ;  /* 0x0000000400a87947 */ /* 0x000fea0003800000 */
.L_x_338:
        /* <DEDUP_REMOVED lines=12> */
.L_x_350:
        /* <DEDUP_REMOVED lines=17> */
.L_x_353:
[----:B------:R-:W-:-:S04]  /*8890*/  LOP3.LUT R2, R23, 0x80000000, RZ, 0xc0, !PT ;  /* 0x8000000017027812 */ /* 0x000fc800078ec0ff */
[----:B------:R-:W-:-:S04]  /*88a0*/  SHF.R.U32.HI R3, RZ, 0x18, R2 ;  /* 0x00000018ff037819 */ /* 0x000fc80000011602 */
[----:B------:R-:W-:-:S04]  /*88b0*/  LOP3.LUT R0, R0, R3, RZ, 0xfc, !PT ;  /* 0x0000000300007212 */ /* 0x000fc800078efcff */
[----:B------:R-:W-:-:S07]  /*88c0*/  PRMT R8, R0, 0x7610, R8 ;  /* 0x0000761000087816 */ /* 0x000fce0000000008 */
.L_x_352:
[----:B------:R-:W-:Y:S05]  /*88d0*/  BSYNC B0 ;  /* 0x0000000000007941 */ /* 0x000fea0003800000 */
.L_x_351:
[----:B------:R0:W-:Y:S01]  /*88e0*/  STG.E.U8 desc[UR36][R16.64], R8 ;  /* 0x0000000810007986 */ /* 0x0001e2000c101124 */
[----:B------:R-:W-:Y:S05]  /*88f0*/  BRA `(.L_x_331) ;  /* 0x0000000400187947 */ /* 0x000fea0003800000 */
.L_x_349:
        /* <DEDUP_REMOVED lines=17> */
.L_x_356:
[----:B------:R-:W-:-:S04]  /*8a10*/  LOP3.LUT R2, R23, 0x80000000, RZ, 0xc0, !PT ;  /* 0x8000000017027812 */ /* 0x000fc800078ec0ff */
[----:B------:R-:W-:-:S04]  /*8a20*/  SHF.R.U32.HI R3, RZ, 0x18, R2 ;  /* 0x00000018ff037819 */ /* 0x000fc80000011602 */
[----:B------:R-:W-:-:S04]  /*8a30*/  LOP3.LUT R0, R0, R3, RZ, 0xfc, !PT ;  /* 0x0000000300007212 */ /* 0x000fc800078efcff */
[----:B------:R-:W-:-:S07]  /*8a40*/  PRMT R8, R0, 0x7610, R8 ;  /* 0x0000761000087816 */ /* 0x000fce0000000008 */
.L_x_355:
[----:B------:R-:W-:Y:S05]  /*8a50*/  BSYNC B0 ;  /* 0x0000000000007941 */ /* 0x000fea0003800000 */
.L_x_354:
[----:B------:R0:W-:Y:S01]  /*8a60*/  STG.E.U8 desc[UR36][R16.64], R8 ;  /* 0x0000000810007986 */ /* 0x0001e2000c101124 */
[----:B------:R-:W-:Y:S05]  /*8a70*/  BRA `(.L_x_331) ;  /* 0x0000000000b87947 */ /* 0x000fea0003800000 */
.L_x_348:
        /* <DEDUP_REMOVED lines=22> */
.L_x_330:
[----:B------:R-:W-:Y:S01]  /*8be0*/  MOV R0, 0x130 ;  /* 0x0000013000007802 */ /* 0x000fe20000000f00 */
[----:B------:R-:W-:Y:S01]  /*8bf0*/  ULDC.64 UR4, c[0x4][0x120] ;  /* 0x0100480000047ab9 */ /* 0x000fe20000000a00 */
[----:B------:R-:W-:Y:S01]  /*8c00*/  ULDC.64 UR6, c[0x4][0x38] ;  /* 0x01000e0000067ab9 */ /* 0x000fe20000000a00 */
[----:B------:R-:W-:Y:S01]  /*8c10*/  IMAD.U32 R4, RZ, RZ, UR4 ;  /* 0x00000004ff047e24 */ /* 0x000fe2000f8e00ff */
[----:B------:R0:W1:Y:S01]  /*8c20*/  LDC.64 R2, c[0x4][R0] ;  /* 0x0100000000027b82 */ /* 0x0000620000000a00 */
[----:B------:R-:W-:Y:S01]  /*8c30*/  IMAD.U32 R5, RZ, RZ, UR5 ;  /* 0x00000005ff057e24 */ /* 0x000fe2000f8e00ff */
[----:B------:R-:W-:Y:S01]  /*8c40*/  ULDC.64 UR4, c[0x4][0x128] ;  /* 0x01004a0000047ab9 */ /* 0x000fe20000000a00 */
[----:B------:R-:W-:Y:S02]  /*8c50*/  IMAD.U32 R10, RZ, RZ, UR6 ;  /* 0x00000006ff0a7e24 */ /* 0x000fe4000f8e00ff */
[----:B------:R-:W-:Y:S02]  /*8c60*/  IMAD.U32 R6, RZ, RZ, UR4 ;  /* 0x00000004ff067e24 */ /* 0x000fe4000f8e00ff */
[----:B------:R-:W-:-:S02]  /*8c70*/  IMAD.U32 R7, RZ, RZ, UR5 ;  /* 0x00000005ff077e24 */ /* 0x000fc4000f8e00ff */
[----:B------:R-:W-:Y:S02]  /*8c80*/  IMAD.U32 R11, RZ, RZ, UR7 ;  /* 0x00000007ff0b7e24 */ /* 0x000fe4000f8e00ff */
[----:B------:R-:W-:Y:S02]  /*8c90*/  IMAD.MOV.U32 R8, RZ, RZ, 0x65 ;  /* 0x00000065ff087424 */ /* 0x000fe400078e00ff */
[----:B------:R-:W-:Y:S02]  /*8ca0*/  IMAD.MOV.U32 R12, RZ, RZ, 0x1 ;  /* 0x00000001ff0c7424 */ /* 0x000fe400078e00ff */
[----:B0-----:R-:W-:-:S07]  /*8cb0*/  IMAD.MOV.U32 R13, RZ, RZ, RZ ;  /* 0x000000ffff0d7224 */ /* 0x001fce00078e00ff */
[----:B------:R-:W-:-:S07]  /*8cc0*/  LEPC R20, `(.L_x_359) ;  /* 0x000000001014794e */ /* 0x000fce0000000000 */
[----:B-1----:R-:W-:Y:S05]  /*8cd0*/  CALL.ABS.NOINC R2 ;  /* 0x0000000002007343 */ /* 0x002fea0003c00000 */
.L_x_359:
[----:B------:R-:W-:Y:S05]  /*8ce0*/  BRA `(.L_x_331) ;  /* 0x00000000001c7947 */ /* 0x000fea0003800000 */
.L_x_358:
[----:B------:R-:W-:-:S06]  /*8cf0*/  HADD2.F32 R2, -RZ, R23.H0_H0 ;  /* 0x20000017ff027230 */ /* 0x000fcc0000004100 */
[----:B------:R-:W0:Y:S02]  /*8d00*/  F2I.U64.TRUNC R2, R2 ;  /* 0x0000000200027311 */ /* 0x000e24000020d800 */
[----:B0-----:R0:W-:Y:S01]  /*8d10*/  STG.E.64 desc[UR36][R16.64], R2 ;  /* 0x0000000210007986 */ /* 0x0011e2000c101b24 */
[----:B------:R-:W-:Y:S05]  /*8d20*/  BRA `(.L_x_331) ;  /* 0x00000000000c7947 */ /* 0x000fea0003800000 */
.L_x_357:
[----:B------:R-:W-:-:S06]  /*8d30*/  HADD2.F32 R23, -RZ, R23.H0_H0 ;  /* 0x20000017ff177230 */ /* 0x000fcc0000004100 */
[----:B------:R-:W0:Y:S02]  /*8d40*/  F2I.FTZ.U32.TRUNC.NTZ R23, R23 ;  /* 0x0000001700177305 */ /* 0x000e24000021f000 */
[----:B0-----:R0:W-:Y:S02]  /*8d50*/  STG.E desc[UR36][R16.64], R23 ;  /* 0x0000001710007986 */ /* 0x0011e4000c101924 */
.L_x_331:
[----:B------:R-:W-:-:S07]  /*8d60*/  VIADD R19, R19, 0x80 ;  /* 0x0000008013137836 */ /* 0x000fce0000000000 */
.L_x_258:
[----:B------:R-:W-:Y:S05]  /*8d70*/  BSYNC B6 ;  /* 0x0000000000067941 */ /* 0x000fea0003800000 */
.L_x_257:
[----:B------:R-:W-:Y:S01]  /*8d80*/  ULDC UR4, c[0x0][0x210] ;  /* 0x0000840000047ab9 */ /* 0x000fe20000000800 */
[----:B------:R-:W-:Y:S01]  /*8d90*/  BSSY B6, `(.L_x_360) ;  /* 0x0000466000067945 */ /* 0x000fe20003800000 */
[----:B------:R-:W-:-:S13]  /*8da0*/  ISETP.GE.AND P0, PT, R19, UR4, PT ;  /* 0x0000000413007c0c */ /* 0x000fda000bf06270 */
[----:B------:R-:W-:Y:S05]  /*8db0*/  @P0 BRA `(.L_x_361) ;  /* 0x00000044008c0947 */ /* 0x000fea0003800000 */
[----:B0-----:R-:W0:Y:S01]  /*8dc0*/  LDC R6, c[0x0][0x218] ;  /* 0x00008600ff067b82 */ /* 0x001e220000000800 */
[----:B------:R-:W-:Y:S02]  /*8dd0*/  IMAD.MOV.U32 R18, RZ, RZ, RZ ;  /* 0x000000ffff127224 */ /* 0x000fe400078e00ff */
[----:B------:R-:W-:Y:S02]  /*8de0*/  IMAD.MOV.U32 R0, RZ, RZ, RZ ;  /* 0x000000ffff007224 */ /* 0x000fe400078e00ff */
[----:B-1234-:R-:W-:Y:S01]  /*8df0*/  IMAD.MOV.U32 R16, RZ, RZ, RZ ;  /* 0x000000ffff107224 */ /* 0x01efe200078e00ff */
        /* <DEDUP_REMOVED lines=350> */
.L_x_362:
        /* <DEDUP_REMOVED lines=23> */
.L_x_366:
[----:B------:R-:W2:Y:S02]  /*a550*/  LDG.E.U8 R2, desc[UR36][R2.64] ;  /* 0x0000002402027981 */ /* 0x000ea4000c1e1100 */
[----:B--2---:R-:W-:-:S04]  /*a560*/  I2FP.F32.U32 R0, R2 ;  /* 0x0000000200007245 */ /* 0x004fc80000201000 */
[----:B------:R-:W-:-:S04]  /*a570*/  F2FP.F16.F32.PACK_AB R0, RZ, R0 ;  /* 0x00000000ff00723e */ /* 0x000fc800000000ff */
[----:B------:R-:W-:Y:S01]  /*a580*/  PRMT R23, R0, 0x7610, R23 ;  /* 0x0000761000177816 */ /* 0x000fe20000000017 */
[----:B------:R-:W-:Y:S06]  /*a590*/  BRA `(.L_x_368) ;  /* 0x0000000c00bc7947 */ /* 0x000fec0003800000 */
.L_x_365:
        /* <DEDUP_REMOVED lines=11> */
.L_x_370:
[----:B------:R-:W2:Y:S02]  /*a650*/  LDG.E R2, desc[UR36][R2.64] ;  /* 0x0000002402027981 */ /* 0x000ea4000c1e1900 */
[----:B--2---:R-:W-:-:S04]  /*a660*/  I2FP.F32.S32 R0, R2 ;  /* 0x0000000200007245 */ /* 0x004fc80000201400 */
[----:B------:R-:W-:-:S04]  /*a670*/  F2FP.F16.F32.PACK_AB R0, RZ, R0 ;  /* 0x00000000ff00723e */ /* 0x000fc800000000ff */
[----:B------:R-:W-:Y:S01]  /*a680*/  PRMT R23, R0, 0x7610, R23 ;  /* 0x0000761000177816 */ /* 0x000fe20000000017 */
[----:B------:R-:W-:Y:S06]  /*a690*/  BRA `(.L_x_368) ;  /* 0x0000000c007c7947 */ /* 0x000fec0003800000 */
.L_x_369:
[----:B------:R-:W2:Y:S02]  /*a6a0*/  LDG.E.U16 R2, desc[UR36][R2.64] ;  /* 0x0000002402027981 */ /* 0x000ea4000c1e1500 */
[----:B--2---:R-:W0:Y:S02]  /*a6b0*/  I2F.S16 R0, R2 ;  /* 0x0000000200007306 */ /* 0x004e240000101400 */
[----:B0-----:R-:W-:-:S04]  /*a6c0*/  F2FP.F16.F32.PACK_AB R0, RZ, R0 ;  /* 0x00000000ff00723e */ /* 0x001fc800000000ff */
[----:B------:R-:W-:Y:S01]  /*a6d0*/  PRMT R23, R0, 0x7610, R23 ;  /* 0x0000761000177816 */ /* 0x000fe20000000017 */
[----:B------:R-:W-:Y:S06]  /*a6e0*/  BRA `(.L_x_368) ;  /* 0x0000000c00687947 */ /* 0x000fec0003800000 */
.L_x_364:
        /* <DEDUP_REMOVED lines=9> */
.L_x_372:
[----:B------:R0:W5:Y:S01]  /*a780*/  LDG.E.U16 R23, desc[UR36][R2.64] ;  /* 0x0000002402177981 */ /* 0x000162000c1e1500 */
[----:B------:R-:W-:Y:S05]  /*a790*/  BRA `(.L_x_368) ;  /* 0x0000000c003c7947 */ /* 0x000fea0003800000 */
.L_x_371:
        /* <DEDUP_REMOVED lines=9> */
.L_x_374:
[----:B------:R1:W5:Y:S01]  /*a830*/  LDG.E.U16 R23, desc[UR36][R2.64] ;  /* 0x0000002402177981 */ /* 0x000362000c1e1500 */
[----:B------:R-:W-:Y:S05]  /*a840*/  BRA `(.L_x_368) ;  /* 0x0000000c00107947 */ /* 0x000fea0003800000 */
.L_x_373:
        /* <DEDUP_REMOVED lines=9> */
.L_x_363:
        /* <DEDUP_REMOVED lines=14> */
.L_x_377:
        /* <DEDUP_REMOVED lines=9> */
.L_x_376:
        /* <DEDUP_REMOVED lines=28> */
.L_x_379:
        /* <DEDUP_REMOVED lines=15> */
.L_x_378:
[----:B------:R-:W2:Y:S02]  /*ad00*/  LDG.E.U16 R0, desc[UR36][R2.64] ;  /* 0x0000002402007981 */ /* 0x000ea4000c1e1500 */
[----:B--2---:R-:W-:-:S05]  /*ad10*/  IMAD.U32 R0, R0, 0x10000, RZ ;  /* 0x0001000000007824 */ /* 0x004fca00078e00ff */
[----:B------:R-:W-:-:S04]  /*ad20*/  F2FP.F16.F32.PACK_AB R0, RZ, R0 ;  /* 0x00000000ff00723e */ /* 0x000fc800000000ff */
[----:B------:R-:W-:Y:S01]  /*ad30*/  PRMT R23, R0, 0x7610, R23 ;  /* 0x0000761000177816 */ /* 0x000fe20000000017 */
[----:B------:R-:W-:Y:S06]  /*ad40*/  BRA `(.L_x_368) ;  /* 0x0000000400d07947 */ /* 0x000fec0003800000 */
.L_x_375:
        /* <DEDUP_REMOVED lines=13> */
.L_x_382:
        /* <DEDUP_REMOVED lines=21> */
.L_x_386:
[----:B------:R-:W-:Y:S05]  /*af70*/  BSYNC B1 ;  /* 0x0000000000017941 */ /* 0x000fea0003800000 */
.L_x_385:
[----:B------:R-:W-:Y:S01]  /*af80*/  LEA R3, R0, 0x3b800000, 0x17 ;  /* 0x3b80000000037811 */ /* 0x000fe200078eb8ff */
[----:B------:R-:W-:-:S05]  /*af90*/  IMAD.SHL.U32 R0, R2, 0x100000, RZ ;  /* 0x0010000002007824 */ /* 0x000fca00078e00ff */
[----:B------:R-:W-:-:S07]  /*afa0*/  LOP3.LUT R0, R3, R0, R4, 0xfe, !PT ;  /* 0x0000000003007212 */ /* 0x000fce00078efe04 */
.L_x_384:
[----:B------:R-:W-:Y:S05]  /*afb0*/  BSYNC B0 ;  /* 0x0000000000007941 */ /* 0x000fea0003800000 */
.L_x_383:
[----:B------:R-:W-:-:S04]  /*afc0*/  F2FP.F16.F32.PACK_AB R0, RZ, R0 ;  /* 0x00000000ff00723e */ /* 0x000fc800000000ff */
[----:B------:R-:W-:Y:S01]  /*afd0*/  PRMT R23, R0, 0x7610, R23 ;  /* 0x0000761000177816 */ /* 0x000fe20000000017 */
[----:B------:R-:W-:Y:S06]  /*afe0*/  BRA `(.L_x_368) ;  /* 0x0000000400287947 */ /* 0x000fec0003800000 */
.L_x_381:
        /* <DEDUP_REMOVED lines=21> */
.L_x_390:
[----:B------:R-:W-:Y:S05]  /*b140*/  BSYNC B1 ;  /* 0x0000000000017941 */ /* 0x000fea0003800000 */
.L_x_389:
[----:B------:R-:W-:Y:S01]  /*b150*/  LEA R3, R0, 0x37800000, 0x17 ;  /* 0x3780000000037811 */ /* 0x000fe200078eb8ff */
[----:B------:R-:W-:-:S05]  /*b160*/  IMAD.SHL.U32 R0, R2, 0x200000, RZ ;  /* 0x0020000002007824 */ /* 0x000fca00078e00ff */
[----:B------:R-:W-:-:S07]  /*b170*/  LOP3.LUT R0, R3, R0, R4, 0xfe, !PT ;  /* 0x0000000003007212 */ /* 0x000fce00078efe04 */
.L_x_388:
[----:B------:R-:W-:Y:S05]  /*b180*/  BSYNC B0 ;  /* 0x0000000000007941 */ /* 0x000fea0003800000 */
.L_x_387:
[----:B------:R-:W-:-:S04]  /*b190*/  F2FP.F16.F32.PACK_AB R0, RZ, R0 ;  /* 0x00000000ff00723e */ /* 0x000fc800000000ff */
[----:B------:R-:W-:Y:S01]  /*b1a0*/  PRMT R23, R0, 0x7610, R23 ;  /* 0x0000761000177816 */ /* 0x000fe20000000017 */
[----:B------:R-:W-:Y:S06]  /*b1b0*/  BRA `(.L_x_368) ;  /* 0x0000000000b47947 */ /* 0x000fec0003800000 */
.L_x_380:
        /* <DEDUP_REMOVED lines=14> */
.L_x_394:
[----:B------:R-:W-:Y:S05]  /*b2a0*/  BSYNC B0 ;  /* 0x0000000000007941 */ /* 0x000fea0003800000 */
.L_x_393:
[----:B------:R-:W-:-:S04]  /*b2b0*/  F2FP.F16.F32.PACK_AB R0, RZ, R0 ;  /* 0x00000000ff00723e */ /* 0x000fc800000000ff */
[----:B------:R-:W-:Y:S01]  /*b2c0*/  PRMT R23, R0, 0x7610, R23 ;  /* 0x0000761000177816 */ /* 0x000fe20000000017 */
[----:B------:R-:W-:Y:S06]  /*b2d0*/  BRA `(.L_x_368) ;  /* 0x00000000006c7947 */ /* 0x000fec0003800000 */
.L_x_367:
        /* <DEDUP_REMOVED lines=16> */
.L_x_395:
[----:B------:R-:W-:Y:S01]  /*b3e0*/  PRMT R23, RZ, 0x7610, R23 ;  /* 0x00007610ff177816 */ /* 0x000fe20000000017 */
[----:B------:R-:W-:Y:S06]  /*b3f0*/  BRA `(.L_x_368) ;  /* 0x0000000000247947 */ /* 0x000fec0003800000 */
.L_x_392:
[----:B------:R-:W2:Y:S02]  /*b400*/  LDG.E.64 R2, desc[UR36][R2.64] ;  /* 0x0000002402027981 */ /* 0x000ea4000c1e1b00 */
[----:B--2---:R-:W0:Y:S02]  /*b410*/  I2F.U64 R0, R2 ;  /* 0x0000000200007312 */ /* 0x004e240000301000 */
[----:B0-----:R-:W-:-:S04]  /*b420*/  F2FP.F16.F32.PACK_AB R0, RZ, R0 ;  /* 0x00000000ff00723e */ /* 0x001fc800000000ff */
[----:B------:R-:W-:Y:S01]  /*b430*/  PRMT R23, R0, 0x7610, R23 ;  /* 0x0000761000177816 */ /* 0x000fe20000000017 */
[----:B------:R-:W-:Y:S06]  /*b440*/  BRA `(.L_x_368) ;  /* 0x0000000000107947 */ /* 0x000fec0003800000 */
.L_x_391:
[----:B------:R-:W2:Y:S02]  /*b450*/  LDG.E R2, desc[UR36][R2.64] ;  /* 0x0000002402027981 */ /* 0x000ea4000c1e1900 */
[----:B--2---:R-:W-:-:S04]  /*b460*/  I2FP.F32.U32 R0, R2 ;  /* 0x0000000200007245 */ /* 0x004fc80000201000 */
[----:B------:R-:W-:-:S04]  /*b470*/  F2FP.F16.F32.PACK_AB R0, RZ, R0 ;  /* 0x00000000ff00723e */ /* 0x000fc800000000ff */
[----:B------:R-:W-:-:S07]  /*b480*/  PRMT R23, R0, 0x7610, R23 ;  /* 0x0000761000177816 */ /* 0x000fce0000000017 */
.L_x_368:
        /* <DEDUP_REMOVED lines=19> */
.L_x_399:
[----:B------:R-:W2:Y:S02]  /*b5c0*/  LDG.E.U8 R2, desc[UR36][R2.64] ;  /* 0x0000002402027981 */ /* 0x000ea4000c1e1100 */
[----:B--2---:R-:W-:-:S04]  /*b5d0*/  I2FP.F32.U32 R0, R2 ;  /* 0x0000000200007245 */ /* 0x004fc80000201000 */
[----:B------:R-:W-:Y:S01]  /*b5e0*/  F2FP.F16.F32.PACK_AB R0, RZ, R0 ;  /* 0x00000000ff00723e */ /* 0x000fe200000000ff */
[----:B------:R-:W-:Y:S06]  /*b5f0*/  BRA `(.L_x_401) ;  /* 0x0000000c00887947 */ /* 0x000fec0003800000 */
.L_x_398:
        /* <DEDUP_REMOVED lines=10> */
.L_x_403:
[----:B------:R-:W2:Y:S02]  /*b6a0*/  LDG.E R2, desc[UR36][R2.64] ;  /* 0x0000002402027981 */ /* 0x000ea4000c1e1900 */
[----:B--2---:R-:W-:-:S04]  /*b6b0*/  I2FP.F32.S32 R0, R2 ;  /* 0x0000000200007245 */ /* 0x004fc80000201400 */
[----:B------:R-:W-:Y:S01]  /*b6c0*/  F2FP.F16.F32.PACK_AB R0, RZ, R0 ;  /* 0x00000000ff00723e */ /* 0x000fe200000000ff */
[----:B------:R-:W-:Y:S06]  /*b6d0*/  BRA `(.L_x_401) ;  /* 0x0000000c00507947 */ /* 0x000fec0003800000 */
.L_x_402:
[----:B------:R-:W2:Y:S02]  /*b6e0*/  LDG.E.U16 R2, desc[UR36][R2.64] ;  /* 0x0000002402027981 */ /* 0x000ea4000c1e1500 */
[----:B--2---:R-:W0:Y:S02]  /*b6f0*/  I2F.S16 R0, R2 ;  /* 0x0000000200007306 */ /* 0x004e240000101400 */
[----:B0-----:R-:W-:Y:S01]  /*b700*/  F2FP.F16.F32.PACK_AB R0, RZ, R0 ;  /* 0x00000000ff00723e */ /* 0x001fe200000000ff */
[----:B------:R-:W-:Y:S06]  /*b710*/  BRA `(.L_x_401) ;  /* 0x0000000c00407947 */ /* 0x000fec0003800000 */
.L_x_397:
        /* <DEDUP_REMOVED lines=9> */
.L_x_405:
[----:B------:R0:W5:Y:S01]  /*b7b0*/  LDG.E.U16 R0, desc[UR36][R2.64] ;  /* 0x0000002402007981 */ /* 0x000162000c1e1500 */
[----:B------:R-:W-:Y:S05]  /*b7c0*/  BRA `(.L_x_401) ;  /* 0x0000000c00147947 */ /* 0x000fea0003800000 */
.L_x_404:
        /* <DEDUP_REMOVED lines=9> */
.L_x_407:
[----:B------:R1:W5:Y:S01]  /*b860*/  LDG.E.U16 R0, desc[UR36][R2.64] ;  /* 0x0000002402007981 */ /* 0x000362000c1e1500 */
[----:B------:R-:W-:Y:S05]  /*b870*/  BRA `(.L_x_401) ;  /* 0x0000000800e87947 */ /* 0x000fea0003800000 */
.L_x_406:
        /* <DEDUP_REMOVED lines=8> */
.L_x_396:
        /* <DEDUP_REMOVED lines=13> */
.L_x_410:
        /* <DEDUP_REMOVED lines=8> */
.L_x_409:
        /* <DEDUP_REMOVED lines=28> */
.L_x_412:
        /* <DEDUP_REMOVED lines=15> */
.L_x_411:
[----:B------:R-:W2:Y:S02]  /*bd00*/  LDG.E.U16 R0, desc[UR36][R2.64] ;  /* 0x0000002402007981 */ /* 0x000ea4000c1e1500 */
[----:B--2---:R-:W-:-:S05]  /*bd10*/  IMAD.U32 R0, R0, 0x10000, RZ ;  /* 0x0001000000007824 */ /* 0x004fca00078e00ff */
[----:B------:R-:W-:Y:S01]  /*bd20*/  F2FP.F16.F32.PACK_AB R0, RZ, R0 ;  /* 0x00000000ff00723e */ /* 0x000fe200000000ff */
[----:B------:R-:W-:Y:S06]  /*bd30*/  BRA `(.L_x_401) ;  /* 0x0000000400b87947 */ /* 0x000fec0003800000 */
.L_x_408:
        /* <DEDUP_REMOVED lines=12> */
.L_x_415:
        /* <DEDUP_REMOVED lines=21> */
.L_x_419:
[----:B------:R-:W-:Y:S05]  /*bf50*/  BSYNC B1 ;  /* 0x0000000000017941 */ /* 0x000fea0003800000 */
.L_x_418:
[----:B------:R-:W-:Y:S01]  /*bf60*/  LEA R3, R0, 0x3b800000, 0x17 ;  /* 0x3b80000000037811 */ /* 0x000fe200078eb8ff */
[----:B------:R-:W-:-:S05]  /*bf70*/  IMAD.SHL.U32 R0, R2, 0x100000, RZ ;  /* 0x0010000002007824 */ /* 0x000fca00078e00ff */
[----:B------:R-:W-:-:S07]  /*bf80*/  LOP3.LUT R0, R3, R0, R4, 0xfe, !PT ;  /* 0x0000000003007212 */ /* 0x000fce00078efe04 */
.L_x_417:
[----:B------:R-:W-:Y:S05]  /*bf90*/  BSYNC B0 ;  /* 0x0000000000007941 */ /* 0x000fea0003800000 */
.L_x_416:
[----:B------:R-:W-:Y:S01]  /*bfa0*/  F2FP.F16.F32.PACK_AB R0, RZ, R0 ;  /* 0x00000000ff00723e */ /* 0x000fe200000000ff */
[----:B------:R-:W-:Y:S06]  /*bfb0*/  BRA `(.L_x_401) ;  /* 0x0000000400187947 */ /* 0x000fec0003800000 */
.L_x_414:
        /* <DEDUP_REMOVED lines=21> */
.L_x_423:
[----:B------:R-:W-:Y:S05]  /*c110*/  BSYNC B1 ;  /* 0x0000000000017941 */ /* 0x000fea0003800000 */
.L_x_422:
[----:B------:R-:W-:Y:S01]  /*c120*/  LEA R3, R0, 0x37800000, 0x17 ;  /* 0x3780000000037811 */ /* 0x000fe200078eb8ff */
[----:B------:R-:W-:-:S05]  /*c130*/  IMAD.SHL.U32 R0, R2, 0x200000, RZ ;  /* 0x0020000002007824 */ /* 0x000fca00078e00ff */
[----:B------:R-:W-:-:S07]  /*c140*/  LOP3.LUT R0, R3, R0, R4, 0xfe, !PT ;  /* 0x0000000003007212 */ /* 0x000fce00078efe04 */
.L_x_421:
[----:B------:R-:W-:Y:S05]  /*c150*/  BSYNC B0 ;  /* 0x0000000000007941 */ /* 0x000fea0003800000 */
.L_x_420:
[----:B------:R-:W-:Y:S01]  /*c160*/  F2FP.F16.F32.PACK_AB R0, RZ, R0 ;  /* 0x00000000ff00723e */ /* 0x000fe200000000ff */
[----:B------:R-:W-:Y:S06]  /*c170*/  BRA `(.L_x_401) ;  /* 0x0000000000a87947 */ /* 0x000fec0003800000 */
.L_x_413:
        /* <DEDUP_REMOVED lines=14> */
.L_x_427:
[----:B------:R-:W-:Y:S05]  /*c260*/  BSYNC B0 ;  /* 0x0000000000007941 */ /* 0x000fea0003800000 */
.L_x_426:
[----:B------:R-:W-:Y:S01]  /*c270*/  F2FP.F16.F32.PACK_AB R0, RZ, R0 ;  /* 0x00000000ff00723e */ /* 0x000fe200000000ff */
[----:B------:R-:W-:Y:S06]  /*c280*/  BRA `(.L_x_401) ;  /* 0x0000000000647947 */ /* 0x000fec0003800000 */
.L_x_400:
        /* <DEDUP_REMOVED lines=16> */
.L_x_428:
[----:B------:R-:W-:Y:S01]  /*c390*/  PRMT R0, RZ, 0x7610, R0 ;  /* 0x00007610ff007816 */ /* 0x000fe20000000000 */
[----:B------:R-:W-:Y:S06]  /*c3a0*/  BRA `(.L_x_401) ;  /* 0x00000000001c7947 */ /* 0x000fec0003800000 */
.L_x_425:
[----:B------:R-:W2:Y:S02]  /*c3b0*/  LDG.E.64 R2, desc[UR36][R2.64] ;  /* 0x0000002402027981 */ /* 0x000ea4000c1e1b00 */
[----:B--2---:R-:W0:Y:S02]  /*c3c0*/  I2F.U64 R0, R2 ;  /* 0x0000000200007312 */ /* 0x004e240000301000 */
[----:B0-----:R-:W-:Y:S01]  /*c3d0*/  F2FP.F16.F32.PACK_AB R0, RZ, R0 ;  /* 0x00000000ff00723e */ /* 0x001fe200000000ff */
[----:B------:R-:W-:Y:S06]  /*c3e0*/  BRA `(.L_x_401) ;  /* 0x00000000000c7947 */ /* 0x000fec0003800000 */
.L_x_424:
[----:B------:R-:W2:Y:S02]  /*c3f0*/  LDG.E R2, desc[UR36][R2.64] ;  /* 0x0000002402027981 */ /* 0x000ea4000c1e1900 */
[----:B--2---:R-:W-:-:S04]  /*c400*/  I2FP.F32.U32 R0, R2 ;  /* 0x0000000200007245 */ /* 0x004fc80000201000 */
[----:B------:R-:W-:-:S07]  /*c410*/  F2FP.F16.F32.PACK_AB R0, RZ, R0 ;  /* 0x00000000ff00723e */ /* 0x000fce00000000ff */
.L_x_401:
        /* <DEDUP_REMOVED lines=23> */
.L_x_432:
[----:B------:R-:W-:-:S06]  /*c590*/  HADD2.F32 R3, -RZ, R23.H0_H0 ;  /* 0x20000017ff037230 */ /* 0x000fcc0000004100 */
[----:B------:R-:W0:Y:S02]  /*c5a0*/  F2I.S64.TRUNC R2, R3 ;  /* 0x0000000300027311 */ /* 0x000e24000020d900 */
[----:B0-----:R0:W-:Y:S01]  /*c5b0*/  STG.E.U8 desc[UR36][R16.64], R2 ;  /* 0x0000000210007986 */ /* 0x0011e2000c101124 */
[----:B------:R-:W-:Y:S05]  /*c5c0*/  BRA `(.L_x_434) ;  /* 0x0000000c00847947 */ /* 0x000fea0003800000 */
.L_x_431:
        /* <DEDUP_REMOVED lines=10> */
.L_x_436:
[----:B------:R-:W-:-:S06]  /*c670*/  HADD2.F32 R23, -RZ, R23.H0_H0 ;  /* 0x20000017ff177230 */ /* 0x000fcc0000004100 */
[----:B------:R-:W0:Y:S02]  /*c680*/  F2I.FTZ.TRUNC.NTZ R23, R23 ;  /* 0x0000001700177305 */ /* 0x000e24000021f100 */
[----:B0-----:R0:W-:Y:S01]  /*c690*/  STG.E desc[UR36][R16.64], R23 ;  /* 0x0000001710007986 */ /* 0x0011e2000c101924 */
[----:B------:R-:W-:Y:S05]  /*c6a0*/  BRA `(.L_x_434) ;  /* 0x0000000c004c7947 */ /* 0x000fea0003800000 */
.L_x_435:
[----:B------:R-:W-:-:S06]  /*c6b0*/  HADD2.F32 R23, -RZ, R23.H0_H0 ;  /* 0x20000017ff177230 */ /* 0x000fcc0000004100 */
[----:B------:R-:W0:Y:S02]  /*c6c0*/  F2I.FTZ.TRUNC.NTZ R23, R23 ;  /* 0x0000001700177305 */ /* 0x000e24000021f100 */
[----:B0-----:R0:W-:Y:S01]  /*c6d0*/  STG.E.U16 desc[UR36][R16.64], R23 ;  /* 0x0000001710007986 */ /* 0x0011e2000c101524 */
[----:B------:R-:W-:Y:S05]  /*c6e0*/  BRA `(.L_x_434) ;  /* 0x0000000c003c7947 */ /* 0x000fea0003800000 */
.L_x_430:
        /* <DEDUP_REMOVED lines=9> */
.L_x_438:
[----:B------:R0:W-:Y:S01]  /*c780*/  STG.E.U16 desc[UR36][R16.64], R23 ;  /* 0x0000001710007986 */ /* 0x0001e2000c101524 */
[----:B------:R-:W-:Y:S05]  /*c790*/  BRA `(.L_x_434) ;  /* 0x0000000c00107947 */ /* 0x000fea0003800000 */
.L_x_437:
        /* <DEDUP_REMOVED lines=10> */
.L_x_440:
[----:B------:R-:W-:-:S05]  /*c840*/  HADD2.F32 R0, -RZ, R23.H0_H0 ;  /* 0x20000017ff007230 */ /* 0x000fca0000004100 */
[----:B------:R-:W-:-:S04]  /*c850*/  F2FP.F16.F32.PACK_AB R0, RZ, R0 ;  /* 0x00000000ff00723e */ /* 0x000fc800000000ff */
[----:B------:R-:W-:-:S05]  /*c860*/  PRMT R0, R0, 0x5410, RZ ;  /* 0x0000541000007816 */ /* 0x000fca00000000ff */
[----:B------:R0:W-:Y:S01]  /*c870*/  STG.E desc[UR36][R16.64], R0 ;  /* 0x0000000010007986 */ /* 0x0001e2000c101924 */
[----:B------:R-:W-:Y:S05]  /*c880*/  BRA `(.L_x_434) ;  /* 0x0000000800d47947 */ /* 0x000fea0003800000 */
.L_x_439:
[----:B------:R-:W-:-:S05]  /*c890*/  HADD2.F32 R2, -RZ, R23.H0_H0 ;  /* 0x20000017ff027230 */ /* 0x000fca0000004100 */
[----:B------:R-:W-:-:S06]  /*c8a0*/  FMUL.FTZ R2, R2, 1 ;  /* 0x3f80000002027820 */ /* 0x000fcc0000410000 */
[----:B------:R-:W0:Y:S02]  /*c8b0*/  F2F.F64.F32 R2, R2 ;  /* 0x0000000200027310 */ /* 0x000e240000201800 */
[----:B0-----:R0:W-:Y:S01]  /*c8c0*/  STG.E.64 desc[UR36][R16.64], R2 ;  /* 0x0000000210007986 */ /* 0x0011e2000c101b24 */
[----:B------:R-:W-:Y:S05]  /*c8d0*/  BRA `(.L_x_434) ;  /* 0x0000000800c07947 */ /* 0x000fea0003800000 */
.L_x_429:
        /* <DEDUP_REMOVED lines=13> */
.L_x_443:
[----:B------:R-:W-:Y:S01]  /*c9b0*/  HADD2.F32 R23, -RZ, R23.H0_H0 ;  /* 0x20000017ff177230 */ /* 0x000fe20000004100 */
[----:B------:R-:W-:-:S04]  /*c9c0*/  CS2R R6, SRZ ;  /* 0x0000000000067805 */ /* 0x000fc8000001ff00 */
[----:B------:R-:W-:-:S06]  /*c9d0*/  FMUL.FTZ R4, R23, 1 ;  /* 0x3f80000017047820 */ /* 0x000fcc0000410000 */
[----:B------:R-:W0:Y:S02]  /*c9e0*/  F2F.F64.F32 R4, R4 ;  /* 0x0000000400047310 */ /* 0x000e240000201800 */
[----:B0-----:R0:W-:Y:S01]  /*c9f0*/  STG.E.128 desc[UR36][R16.64], R4 ;  /* 0x0000000410007986 */ /* 0x0011e2000c101d24 */
[----:B------:R-:W-:Y:S05]  /*ca00*/  BRA `(.L_x_434) ;  /* 0x0000000800747947 */ /* 0x000fea0003800000 */
.L_x_442:
        /* <DEDUP_REMOVED lines=21> */
.L_x_447:
[----:B------:R-:W-:Y:S05]  /*cb60*/  BSYNC B0 ;  /* 0x0000000000007941 */ /* 0x000fea0003800000 */
.L_x_446:
[----:B------:R-:W-:-:S05]  /*cb70*/  LOP3.LUT R3, R0, R3, RZ, 0xfc, !PT ;  /* 0x0000000300037212 */ /* 0x000fca00078efcff */
[----:B------:R0:W-:Y:S01]  /*cb80*/  STG.E.U8 desc[UR36][R16.64], R3 ;  /* 0x0000000310007986 */ /* 0x0001e2000c101124 */
[----:B------:R-:W-:Y:S05]  /*cb90*/  BRA `(.L_x_434) ;  /* 0x0000000800107947 */ /* 0x000fea0003800000 */
.L_x_445:
        /* <DEDUP_REMOVED lines=13> */
.L_x_449:
[----:B------:R-:W-:Y:S01]  /*cc70*/  IMAD.MOV.U32 R0, RZ, RZ, 0x7f ;  /* 0x0000007fff007424 */ /* 0x000fe200078e00ff */
[----:B------:R-:W-:-:S04]  /*cc80*/  ISETP.GT.U32.AND P0, PT, R2, 0x7f800000, PT ;  /* 0x7f8000000200780c */ /* 0x000fc80003f04070 */
[----:B------:R-:W-:-:S09]  /*cc90*/  SEL R0, R0, 0x7c, P0 ;  /* 0x0000007c00007807 */ /* 0x000fd20000000000 */
.L_x_450:
[----:B------:R-:W-:Y:S05]  /*cca0*/  BSYNC B0 ;  /* 0x0000000000007941 */ /* 0x000fea0003800000 */
.L_x_448:
[----:B------:R-:W-:-:S04]  /*ccb0*/  LOP3.LUT R2, R23, 0x80000000, RZ, 0xc0, !PT ;  /* 0x8000000017027812 */ /* 0x000fc800078ec0ff */
[----:B------:R-:W-:-:S04]  /*ccc0*/  SHF.R.U32.HI R3, RZ, 0x18, R2 ;  /* 0x00000018ff037819 */ /* 0x000fc80000011602 */
[----:B------:R-:W-:-:S05]  /*ccd0*/  LOP3.LUT R3, R0, R3, RZ, 0xfc, !PT ;  /* 0x0000000300037212 */ /* 0x000fca00078efcff */
[----:B------:R0:W-:Y:S01]  /*cce0*/  STG.E.U8 desc[UR36][R16.64], R3 ;  /* 0x0000000310007986 */ /* 0x0001e2000c101124 */
[----:B------:R-:W-:Y:S05]  /*ccf0*/  BRA `(.L_x_434) ;  /* 0x0000000400b87947 */ /* 0x000fea0003800000 */
.L_x_444:
[----:B------:R-:W-:-:S05]  /*cd00*/  HADD2.F32 R0, -RZ, R23.H0_H0 ;  /* 0x20000017ff007230 */ /* 0x000fca0000004100 */
[----:B------:R-:W-:-:S05]  /*cd10*/  F2FP.BF16.F32.PACK_AB R0, RZ, R0 ;  /* 0x00000000ff00723e */ /* 0x000fca00000010ff */
[----:B------:R0:W-:Y:S01]  /*cd20*/  STG.E.U16 desc[UR36][R16.64], R0 ;  /* 0x0000000010007986 */ /* 0x0001e2000c101524 */
[----:B------:R-:W-:Y:S05]  /*cd30*/  BRA `(.L_x_434) ;  /* 0x0000000400a87947 */ /* 0x000fea0003800000 */
.L_x_441:
        /* <DEDUP_REMOVED lines=12> */
.L_x_453:
        /* <DEDUP_REMOVED lines=17> */
.L_x_456:
[----:B------:R-:W-:-:S04]  /*cf10*/  LOP3.LUT R2, R23, 0x80000000, RZ, 0xc0, !PT ;  /* 0x8000000017027812 */ /* 0x000fc800078ec0ff */
[----:B------:R-:W-:-:S04]  /*cf20*/  SHF.R.U32.HI R3, RZ, 0x18, R2 ;  /* 0x00000018ff037819 */ /* 0x000fc80000011602 */
[----:B------:R-:W-:-:S04]  /*cf30*/  LOP3.LUT R0, R0, R3, RZ, 0xfc, !PT ;  /* 0x0000000300007212 */ /* 0x000fc800078efcff */
[----:B------:R-:W-:-:S07]  /*cf40*/  PRMT R8, R0, 0x7610, R8 ;  /* 0x0000761000087816 */ /* 0x000fce0000000008 */
.L_x_455:
[----:B------:R-:W-:Y:S05]  /*cf50*/  BSYNC B0 ;  /* 0x0000000000007941 */ /* 0x000fea0003800000 */
.L_x_454:
[----:B------:R3:W-:Y:S01]  /*cf60*/  STG.E.U8 desc[UR36][R16.64], R8 ;  /* 0x0000000810007986 */ /* 0x0007e2000c101124 */
[----:B------:R-:W-:Y:S05]  /*cf70*/  BRA `(.L_x_434) ;  /* 0x0000000400187947 */ /* 0x000fea0003800000 */
.L_x_452:
        /* <DEDUP_REMOVED lines=17> */
.L_x_459:
[----:B------:R-:W-:-:S04]  /*d090*/  LOP3.LUT R2, R23, 0x80000000, RZ, 0xc0, !PT ;  /* 0x8000000017027812 */ /* 0x000fc800078ec0ff */
[----:B------:R-:W-:-:S04]  /*d0a0*/  SHF.R.U32.HI R3, RZ, 0x18, R2 ;  /* 0x00000018ff037819 */ /* 0x000fc80000011602 */
[----:B------:R-:W-:-:S04]  /*d0b0*/  LOP3.LUT R0, R0, R3, RZ, 0xfc, !PT ;  /* 0x0000000300007212 */ /* 0x000fc800078efcff */
[----:B------:R-:W-:-:S07]  /*d0c0*/  PRMT R8, R0, 0x7610, R8 ;  /* 0x0000761000087816 */ /* 0x000fce0000000008 */
.L_x_458:
[----:B------:R-:W-:Y:S05]  /*d0d0*/  BSYNC B0 ;  /* 0x0000000000007941 */ /* 0x000fea0003800000 */
.L_x_457:
[----:B------:R0:W-:Y:S01]  /*d0e0*/  STG.E.U8 desc[UR36][R16.64], R8 ;  /* 0x0000000810007986 */ /* 0x0001e2000c101124 */
[----:B------:R-:W-:Y:S05]  /*d0f0*/  BRA `(.L_x_434) ;  /* 0x0000000000b87947 */ /* 0x000fea0003800000 */
.L_x_451:
        /* <DEDUP_REMOVED lines=22> */
.L_x_433:
        /* <DEDUP_REMOVED lines=16> */
.L_x_462:
[----:B------:R-:W-:Y:S05]  /*d360*/  BRA `(.L_x_434) ;  /* 0x00000000001c7947 */ /* 0x000fea0003800000 */
.L_x_461:
[----:B------:R-:W-:-:S06]  /*d370*/  HADD2.F32 R2, -RZ, R23.H0_H0 ;  /* 0x20000017ff027230 */ /* 0x000fcc0000004100 */
[----:B------:R-:W0:Y:S02]  /*d380*/  F2I.U64.TRUNC R2, R2 ;  /* 0x0000000200027311 */ /* 0x000e24000020d800 */
[----:B0-----:R1:W-:Y:S01]  /*d390*/  STG.E.64 desc[UR36][R16.64], R2 ;  /* 0x0000000210007986 */ /* 0x0013e2000c101b24 */
[----:B------:R-:W-:Y:S05]  /*d3a0*/  BRA `(.L_x_434) ;  /* 0x00000000000c7947 */ /* 0x000fea0003800000 */
.L_x_460:
[----:B------:R-:W-:-:S06]  /*d3b0*/  HADD2.F32 R23, -RZ, R23.H0_H0 ;  /* 0x20000017ff177230 */ /* 0x000fcc0000004100 */
[----:B------:R-:W0:Y:S02]  /*d3c0*/  F2I.FTZ.U32.TRUNC.NTZ R23, R23 ;  /* 0x0000001700177305 */ /* 0x000e24000021f000 */
[----:B0-----:R0:W-:Y:S02]  /*d3d0*/  STG.E desc[UR36][R16.64], R23 ;  /* 0x0000001710007986 */ /* 0x0011e4000c101924 */
.L_x_434:
[----:B------:R-:W-:-:S07]  /*d3e0*/  VIADD R19, R19, 0x80 ;  /* 0x0000008013137836 */ /* 0x000fce0000000000 */
.L_x_361:
[----:B------:R-:W-:Y:S05]  /*d3f0*/  BSYNC B6 ;  /* 0x0000000000067941 */ /* 0x000fea0003800000 */
.L_x_360:
[----:B------:R-:W-:Y:S02]  /*d400*/  ULDC UR4, c[0x0][0x210] ;  /* 0x0000840000047ab9 */ /* 0x000fe40000000800 */
[----:B------:R-:W-:-:S13]  /*d410*/  ISETP.GE.AND P0, PT, R19, UR4, PT ;  /* 0x0000000413007c0c */ /* 0x000fda000bf06270 */
[----:B------:R-:W-:Y:S05]  /*d420*/  @P0 EXIT ;  /* 0x000000000000094d */ /* 0x000fea0003800000 */
        /* <DEDUP_REMOVED lines=354> */
.L_x_463:
        /* <DEDUP_REMOVED lines=23> */
.L_x_467:
[----:B------:R-:W2:Y:S02]  /*ebc0*/  LDG.E.U8 R2, desc[UR36][R2.64] ;  /* 0x0000002402027981 */ /* 0x000ea4000c1e1100 */
[----:B--2---:R-:W-:-:S04]  /*ebd0*/  I2FP.F32.U32 R0, R2 ;  /* 0x0000000200007245 */ /* 0x004fc80000201000 */
[----:B------:R-:W-:-:S04]  /*ebe0*/  F2FP.F16.F32.PACK_AB R0, RZ, R0 ;  /* 0x00000000ff00723e */ /* 0x000fc800000000ff */
[----:B------:R-:W-:Y:S01]  /*ebf0*/  PRMT R19, R0, 0x7610, R19 ;  /* 0x0000761000137816 */ /* 0x000fe20000000013 */
[----:B------:R-:W-:Y:S06]  /*ec00*/  BRA `(.L_x_469) ;  /* 0x0000000c00bc7947 */ /* 0x000fec0003800000 */
.L_x_466:
        /* <DEDUP_REMOVED lines=11> */
.L_x_471:
[----:B------:R-:W2:Y:S02]  /*ecc0*/  LDG.E R2, desc[UR36][R2.64] ;  /* 0x0000002402027981 */ /* 0x000ea4000c1e1900 */
[----:B--2---:R-:W-:-:S04]  /*ecd0*/  I2FP.F32.S32 R0, R2 ;  /* 0x0000000200007245 */ /* 0x004fc80000201400 */
[----:B------:R-:W-:-:S04]  /*ece0*/  F2FP.F16.F32.PACK_AB R0, RZ, R0 ;  /* 0x00000000ff00723e */ /* 0x000fc800000000ff */
[----:B------:R-:W-:Y:S01]  /*ecf0*/  PRMT R19, R0, 0x7610, R19 ;  /* 0x0000761000137816 */ /* 0x000fe20000000013 */
[----:B------:R-:W-:Y:S06]  /*ed00*/  BRA `(.L_x_469) ;  /* 0x0000000c007c7947 */ /* 0x000fec0003800000 */
.L_x_470:
[----:B------:R-:W2:Y:S02]  /*ed10*/  LDG.E.U16 R2, desc[UR36][R2.64] ;  /* 0x0000002402027981 */ /* 0x000ea4000c1e1500 */
[----:B--2---:R-:W0:Y:S02]  /*ed20*/  I2F.S16 R0, R2 ;  /* 0x0000000200007306 */ /* 0x004e240000101400 */
[----:B0-----:R-:W-:-:S04]  /*ed30*/  F2FP.F16.F32.PACK_AB R0, RZ, R0 ;  /* 0x00000000ff00723e */ /* 0x001fc800000000ff */
[----:B------:R-:W-:Y:S01]  /*ed40*/  PRMT R19, R0, 0x7610, R19 ;  /* 0x0000761000137816 */ /* 0x000fe20000000013 */
[----:B------:R-:W-:Y:S06]  /*ed50*/  BRA `(.L_x_469) ;  /* 0x0000000c00687947 */ /* 0x000fec0003800000 */
.L_x_465:
        /* <DEDUP_REMOVED lines=9> */
.L_x_473:
[----:B------:R1:W5:Y:S01]  /*edf0*/  LDG.E.U16 R19, desc[UR36][R2.64] ;  /* 0x0000002402137981 */ /* 0x000362000c1e1500 */
[----:B------:R-:W-:Y:S05]  /*ee00*/  BRA `(.L_x_469) ;  /* 0x0000000c003c7947 */ /* 0x000fea0003800000 */
.L_x_472:
        /* <DEDUP_REMOVED lines=9> */
.L_x_475:
[----:B------:R0:W5:Y:S01]  /*eea0*/  LDG.E.U16 R19, desc[UR36][R2.64] ;  /* 0x0000002402137981 */ /* 0x000162000c1e1500 */
[----:B------:R-:W-:Y:S05]  /*eeb0*/  BRA `(.L_x_469) ;  /* 0x0000000c00107947 */ /* 0x000fea0003800000 */
.L_x_474:
        /* <DEDUP_REMOVED lines=9> */
.L_x_464:
        /* <DEDUP_REMOVED lines=14> */
.L_x_478:
        /* <DEDUP_REMOVED lines=9> */
.L_x_477:
        /* <DEDUP_REMOVED lines=28> */
.L_x_480:
        /* <DEDUP_REMOVED lines=15> */
.L_x_479:
[----:B------:R-:W2:Y:S02]  /*f370*/  LDG.E.U16 R0, desc[UR36][R2.64] ;  /* 0x0000002402007981 */ /* 0x000ea4000c1e1500 */
[----:B--2---:R-:W-:-:S05]  /*f380*/  IMAD.U32 R0, R0, 0x10000, RZ ;  /* 0x0001000000007824 */ /* 0x004fca00078e00ff */
[----:B------:R-:W-:-:S04]  /*f390*/  F2FP.F16.F32.PACK_AB R0, RZ, R0 ;  /* 0x00000000ff00723e */ /* 0x000fc800000000ff */
[----:B------:R-:W-:Y:S01]  /*f3a0*/  PRMT R19, R0, 0x7610, R19 ;  /* 0x0000761000137816 */ /* 0x000fe20000000013 */
[----:B------:R-:W-:Y:S06]  /*f3b0*/  BRA `(.L_x_469) ;  /* 0x0000000400d07947 */ /* 0x000fec0003800000 */
.L_x_476:
        /* <DEDUP_REMOVED lines=13> */
.L_x_483:
        /* <DEDUP_REMOVED lines=21> */
.L_x_487:
[----:B------:R-:W-:Y:S05]  /*f5e0*/  BSYNC B1 ;  /* 0x0000000000017941 */ /* 0x000fea0003800000 */
.L_x_486:
[----:B------:R-:W-:Y:S01]  /*f5f0*/  LEA R3, R0, 0x3b800000, 0x17 ;  /* 0x3b80000000037811 */ /* 0x000fe200078eb8ff */
[----:B------:R-:W-:-:S05]  /*f600*/  IMAD.SHL.U32 R0, R2, 0x100000, RZ ;  /* 0x0010000002007824 */ /* 0x000fca00078e00ff */
[----:B------:R-:W-:-:S07]  /*f610*/  LOP3.LUT R0, R3, R0, R4, 0xfe, !PT ;  /* 0x0000000003007212 */ /* 0x000fce00078efe04 */
.L_x_485:
[----:B------:R-:W-:Y:S05]  /*f620*/  BSYNC B0 ;  /* 0x0000000000007941 */ /* 0x000fea0003800000 */
.L_x_484:
[----:B------:R-:W-:-:S04]  /*f630*/  F2FP.F16.F32.PACK_AB R0, RZ, R0 ;  /* 0x00000000ff00723e */ /* 0x000fc800000000ff */
[----:B------:R-:W-:Y:S01]  /*f640*/  PRMT R19, R0, 0x7610, R19 ;  /* 0x0000761000137816 */ /* 0x000fe20000000013 */
[----:B------:R-:W-:Y:S06]  /*f650*/  BRA `(.L_x_469) ;  /* 0x0000000400287947 */ /* 0x000fec0003800000 */
.L_x_482:
        /* <DEDUP_REMOVED lines=21> */
.L_x_491:
[----:B------:R-:W-:Y:S05]  /*f7b0*/  BSYNC B1 ;  /* 0x0000000000017941 */ /* 0x000fea0003800000 */
.L_x_490:
[----:B------:R-:W-:Y:S01]  /*f7c0*/  LEA R3, R0, 0x37800000, 0x17 ;  /* 0x3780000000037811 */ /* 0x000fe200078eb8ff */
[----:B------:R-:W-:-:S05]  /*f7d0*/  IMAD.SHL.U32 R0, R2, 0x200000, RZ ;  /* 0x0020000002007824 */ /* 0x000fca00078e00ff */
[----:B------:R-:W-:-:S07]  /*f7e0*/  LOP3.LUT R0, R3, R0, R4, 0xfe, !PT ;  /* 0x0000000003007212 */ /* 0x000fce00078efe04 */
.L_x_489:
[----:B------:R-:W-:Y:S05]  /*f7f0*/  BSYNC B0 ;  /* 0x0000000000007941 */ /* 0x000fea0003800000 */
.L_x_488:
[----:B------:R-:W-:-:S04]  /*f800*/  F2FP.F16.F32.PACK_AB R0, RZ, R0 ;  /* 0x00000000ff00723e */ /* 0x000fc800000000ff */
[----:B------:R-:W-:Y:S01]  /*f810*/  PRMT R19, R0, 0x7610, R19 ;  /* 0x0000761000137816 */ /* 0x000fe20000000013 */
[----:B------:R-:W-:Y:S06]  /*f820*/  BRA `(.L_x_469) ;  /* 0x0000000000b47947 */ /* 0x000fec0003800000 */
.L_x_481:
        /* <DEDUP_REMOVED lines=14> */
.L_x_495:
[----:B------:R-:W-:Y:S05]  /*f910*/  BSYNC B0 ;  /* 0x0000000000007941 */ /* 0x000fea0003800000 */
.L_x_494:
[----:B------:R-:W-:-:S04]  /*f920*/  F2FP.F16.F32.PACK_AB R0, RZ, R0 ;  /* 0x00000000ff00723e */ /* 0x000fc800000000ff */
[----:B------:R-:W-:Y:S01]  /*f930*/  PRMT R19, R0, 0x7610, R19 ;  /* 0x0000761000137816 */ /* 0x000fe20000000013 */
[----:B------:R-:W-:Y:S06]  /*f940*/  BRA `(.L_x_469) ;  /* 0x00000000006c7947 */ /* 0x000fec0003800000 */
.L_x_468:
        /* <DEDUP_REMOVED lines=16> */
.L_x_496:
[----:B------:R-:W-:Y:S01]  /*fa50*/  PRMT R19, RZ, 0x7610, R19 ;  /* 0x00007610ff137816 */ /* 0x000fe20000000013 */
[----:B------:R-:W-:Y:S06]  /*fa60*/  BRA `(.L_x_469) ;  /* 0x0000000000247947 */ /* 0x000fec0003800000 */
.L_x_493:
[----:B------:R-:W2:Y:S02]  /*fa70*/  LDG.E.64 R2, desc[UR36][R2.64] ;  /* 0x0000002402027981 */ /* 0x000ea4000c1e1b00 */
[----:B--2---:R-:W0:Y:S02]  /*fa80*/  I2F.U64 R0, R2 ;  /* 0x0000000200007312 */ /* 0x004e240000301000 */
[----:B0-----:R-:W-:-:S04]  /*fa90*/  F2FP.F16.F32.PACK_AB R0, RZ, R0 ;  /* 0x00000000ff00723e */ /* 0x001fc800000000ff */
[----:B------:R-:W-:Y:S01]  /*faa0*/  PRMT R19, R0, 0x7610, R19 ;  /* 0x0000761000137816 */ /* 0x000fe20000000013 */
[----:B------:R-:W-:Y:S06]  /*fab0*/  BRA `(.L_x_469) ;  /* 0x0000000000107947 */ /* 0x000fec0003800000 */
.L_x_492:
[----:B------:R-:W2:Y:S02]  /*fac0*/  LDG.E R2, desc[UR36][R2.64] ;  /* 0x0000002402027981 */ /* 0x000ea4000c1e1900 */
[----:B--2---:R-:W-:-:S04]  /*fad0*/  I2FP.F32.U32 R0, R2 ;  /* 0x0000000200007245 */ /* 0x004fc80000201000 */
[----:B------:R-:W-:-:S04]  /*fae0*/  F2FP.F16.F32.PACK_AB R0, RZ, R0 ;  /* 0x00000000ff00723e */ /* 0x000fc800000000ff */
[----:B------:R-:W-:-:S07]  /*faf0*/  PRMT R19, R0, 0x7610, R19 ;  /* 0x0000761000137816 */ /* 0x000fce0000000013 */
.L_x_469:
        /* <DEDUP_REMOVED lines=19> */
.L_x_500:
[----:B------:R-:W2:Y:S02]  /*fc30*/  LDG.E.U8 R2, desc[UR36][R2.64] ;  /* 0x0000002402027981 */ /* 0x000ea4000c1e1100 */
[----:B--2---:R-:W-:-:S04]  /*fc40*/  I2FP.F32.U32 R0, R2 ;  /* 0x0000000200007245 */ /* 0x004fc80000201000 */
[----:B------:R-:W-:Y:S01]  /*fc50*/  F2FP.F16.F32.PACK_AB R0, RZ, R0 ;  /* 0x00000000ff00723e */ /* 0x000fe200000000ff */
[----:B------:R-:W-:Y:S06]  /*fc60*/  BRA `(.L_x_502) ;  /* 0x0000000c00887947 */ /* 0x000fec0003800000 */
.L_x_499:
        /* <DEDUP_REMOVED lines=10> */
.L_x_504:
[----:B------:R-:W2:Y:S02]  /*fd10*/  LDG.E R2, desc[UR36][R2.64] ;  /* 0x0000002402027981 */ /* 0x000ea4000c1e1900 */
[----:B--2---:R-:W-:-:S04]  /*fd20*/  I2FP.F32.S32 R0, R2 ;  /* 0x0000000200007245 */ /* 0x004fc80000201400 */
[----:B------:R-:W-:Y:S01]  /*fd30*/  F2FP.F16.F32.PACK_AB R0, RZ, R0 ;  /* 0x00000000ff00723e */ /* 0x000fe200000000ff */
[----:B------:R-:W-:Y:S06]  /*fd40*/  BRA `(.L_x_502) ;  /* 0x0000000c00507947 */ /* 0x000fec0003800000 */
.L_x_503:
[----:B------:R-:W2:Y:S02]  /*fd50*/  LDG.E.U16 R2, desc[UR36][R2.64] ;  /* 0x0000002402027981 */ /* 0x000ea4000c1e1500 */
[----:B--2---:R-:W0:Y:S02]  /*fd60*/  I2F.S16 R0, R2 ;  /* 0x0000000200007306 */ /* 0x004e240000101400 */
[----:B0-----:R-:W-:Y:S01]  /*fd70*/  F2FP.F16.F32.PACK_AB R0, RZ, R0 ;  /* 0x00000000ff00723e */ /* 0x001fe200000000ff */
[----:B------:R-:W-:Y:S06]  /*fd80*/  BRA `(.L_x_502) ;  /* 0x0000000c00407947 */ /* 0x000fec0003800000 */
.L_x_498:
        /* <DEDUP_REMOVED lines=9> */
.L_x_506:
[----:B------:R1:W5:Y:S01]  /*fe20*/  LDG.E.U16 R0, desc[UR36][R2.64] ;  /* 0x0000002402007981 */ /* 0x000362000c1e1500 */
[----:B------:R-:W-:Y:S05]  /*fe30*/  BRA `(.L_x_502) ;  /* 0x0000000c00147947 */ /* 0x000fea0003800000 */
.L_x_505:
        /* <DEDUP_REMOVED lines=9> */
.L_x_508:
[----:B------:R0:W5:Y:S01]  /*fed0*/  LDG.E.U16 R0, desc[UR36][R2.64] ;  /* 0x0000002402007981 */ /* 0x000162000c1e1500 */
[----:B------:R-:W-:Y:S05]  /*fee0*/  BRA `(.L_x_502) ;  /* 0x0000000800e87947 */ /* 0x000fea0003800000 */
.L_x_507:
        /* <DEDUP_REMOVED lines=8> */
.L_x_497:
        /* <DEDUP_REMOVED lines=13> */
.L_x_511:
        /* <DEDUP_REMOVED lines=8> */
.L_x_510:
        /* <DEDUP_REMOVED lines=28> */
.L_x_513:
        /* <DEDUP_REMOVED lines=15> */
.L_x_512:
[----:B------:R-:W2:Y:S02]  /*10370*/  LDG.E.U16 R0, desc[UR36][R2.64] ;  /* 0x0000002402007981 */ /* 0x000ea4000c1e1500 */
[----:B--2---:R-:W-:-:S05]  /*10380*/  IMAD.U32 R0, R0, 0x10000, RZ ;  /* 0x0001000000007824 */ /* 0x004fca00078e00ff */
[----:B------:R-:W-:Y:S01]  /*10390*/  F2FP.F16.F32.PACK_AB R0, RZ, R0 ;  /* 0x00000000ff00723e */ /* 0x000fe200000000ff */
[----:B------:R-:W-:Y:S06]  /*103a0*/  BRA `(.L_x_502) ;  /* 0x0000000400b87947 */ /* 0x000fec0003800000 */
.L_x_509:
        /* <DEDUP_REMOVED lines=12> */
.L_x_516:
        /* <DEDUP_REMOVED lines=21> */
.L_x_520:
[----:B------:R-:W-:Y:S05]  /*105c0*/  BSYNC B1 ;  /* 0x0000000000017941 */ /* 0x000fea0003800000 */
.L_x_519:
[----:B------:R-:W-:Y:S01]  /*105d0*/  LEA R3, R0, 0x3b800000, 0x17 ;  /* 0x3b80000000037811 */ /* 0x000fe200078eb8ff */
[----:B------:R-:W-:-:S05]  /*105e0*/  IMAD.SHL.U32 R0, R2, 0x100000, RZ ;  /* 0x0010000002007824 */ /* 0x000fca00078e00ff */
[----:B------:R-:W-:-:S07]  /*105f0*/  LOP3.LUT R0, R3, R0, R4, 0xfe, !PT ;  /* 0x0000000003007212 */ /* 0x000fce00078efe04 */
.L_x_518:
[----:B------:R-:W-:Y:S05]  /*10600*/  BSYNC B0 ;  /* 0x0000000000007941 */ /* 0x000fea0003800000 */
.L_x_517:
[----:B------:R-:W-:Y:S01]  /*10610*/  F2FP.F16.F32.PACK_AB R0, RZ, R0 ;  /* 0x00000000ff00723e */ /* 0x000fe200000000ff */
[----:B------:R-:W-:Y:S06]  /*10620*/  BRA `(.L_x_502) ;  /* 0x0000000400187947 */ /* 0x000fec0003800000 */
.L_x_515:
        /* <DEDUP_REMOVED lines=21> */
.L_x_524:
[----:B------:R-:W-:Y:S05]  /*10780*/  BSYNC B1 ;  /* 0x0000000000017941 */ /* 0x000fea0003800000 */
.L_x_523:
[----:B------:R-:W-:Y:S01]  /*10790*/  LEA R3, R0, 0x37800000, 0x17 ;  /* 0x3780000000037811 */ /* 0x000fe200078eb8ff */
[----:B------:R-:W-:-:S05]  /*107a0*/  IMAD.SHL.U32 R0, R2, 0x200000, RZ ;  /* 0x0020000002007824 */ /* 0x000fca00078e00ff */
[----:B------:R-:W-:-:S07]  /*107b0*/  LOP3.LUT R0, R3, R0, R4, 0xfe, !PT ;  /* 0x0000000003007212 */ /* 0x000fce00078efe04 */
.L_x_522:
[----:B------:R-:W-:Y:S05]  /*107c0*/  BSYNC B0 ;  /* 0x0000000000007941 */ /* 0x000fea0003800000 */
.L_x_521:
[----:B------:R-:W-:Y:S01]  /*107d0*/  F2FP.F16.F32.PACK_AB R0, RZ, R0 ;  /* 0x00000000ff00723e */ /* 0x000fe200000000ff */
[----:B------:R-:W-:Y:S06]  /*107e0*/  BRA `(.L_x_502) ;  /* 0x0000000000a87947 */ /* 0x000fec0003800000 */
.L_x_514:
        /* <DEDUP_REMOVED lines=14> */
.L_x_528:
[----:B------:R-:W-:Y:S05]  /*108d0*/  BSYNC B0 ;  /* 0x0000000000007941 */ /* 0x000fea0003800000 */
.L_x_527:
[----:B------:R-:W-:Y:S01]  /*108e0*/  F2FP.F16.F32.PACK_AB R0, RZ, R0 ;  /* 0x00000000ff00723e */ /* 0x000fe200000000ff */
[----:B------:R-:W-:Y:S06]  /*108f0*/  BRA `(.L_x_502) ;  /* 0x0000000000647947 */ /* 0x000fec0003800000 */
.L_x_501:
        /* <DEDUP_REMOVED lines=16> */
.L_x_529:
[----:B------:R-:W-:Y:S01]  /*10a00*/  PRMT R0, RZ, 0x7610, R0 ;  /* 0x00007610ff007816 */ /* 0x000fe20000000000 */
[----:B------:R-:W-:Y:S06]  /*10a10*/  BRA `(.L_x_502) ;  /* 0x00000000001c7947 */ /* 0x000fec0003800000 */
.L_x_526:
[----:B------:R-:W2:Y:S02]  /*10a20*/  LDG.E.64 R2, desc[UR36][R2.64] ;  /* 0x0000002402027981 */ /* 0x000ea4000c1e1b00 */
[----:B--2---:R-:W0:Y:S02]  /*10a30*/  I2F.U64 R0, R2 ;  /* 0x0000000200007312 */ /* 0x004e240000301000 */
[----:B0-----:R-:W-:Y:S01]  /*10a40*/  F2FP.F16.F32.PACK_AB R0, RZ, R0 ;  /* 0x00000000ff00723e */ /* 0x001fe200000000ff */
[----:B------:R-:W-:Y:S06]  /*10a50*/  BRA `(.L_x_502) ;  /* 0x00000000000c7947 */ /* 0x000fec0003800000 */
.L_x_525:
[----:B------:R-:W2:Y:S02]  /*10a60*/  LDG.E R2, desc[UR36][R2.64] ;  /* 0x0000002402027981 */ /* 0x000ea4000c1e1900 */
[----:B--2---:R-:W-:-:S04]  /*10a70*/  I2FP.F32.U32 R0, R2 ;  /* 0x0000000200007245 */ /* 0x004fc80000201000 */
[----:B------:R-:W-:-:S07]  /*10a80*/  F2FP.F16.F32.PACK_AB R0, RZ, R0 ;  /* 0x00000000ff00723e */ /* 0x000fce00000000ff */
.L_x_502:
        /* <DEDUP_REMOVED lines=21> */
[----:B0-----:R-:W-:Y:S01]  /*10be0*/  STG.E.U8 desc[UR36][R16.64], R19 ;  /* 0x0000001310007986 */ /* 0x001fe2000c101124 */
[----:B------:R-:W-:Y:S05]  /*10bf0*/  EXIT ;  /* 0x000000000000794d */ /* 0x000fea0003800000 */
.L_x_533:
[----:B------:R-:W-:-:S06]  /*10c00*/  HADD2.F32 R3, -RZ, R19.H0_H0 ;  /* 0x20000013ff037230 */ /* 0x000fcc0000004100 */
[----:B------:R-:W0:Y:S02]  /*10c10*/  F2I.S64.TRUNC R2, R3 ;  /* 0x0000000300027311 */ /* 0x000e24000020d900 */
[----:B0-----:R-:W-:Y:S01]  /*10c20*/  STG.E.U8 desc[UR36][R16.64], R2 ;  /* 0x0000000210007986 */ /* 0x001fe2000c101124 */
[----:B------:R-:W-:Y:S05]  /*10c30*/  EXIT ;  /* 0x000000000000794d */ /* 0x000fea0003800000 */
.L_x_532:
        /* <DEDUP_REMOVED lines=8> */
[----:B0-----:R-:W-:Y:S01]  /*10cc0*/  STG.E.64 desc[UR36][R16.64], R2 ;  /* 0x0000000210007986 */ /* 0x001fe2000c101b24 */
[----:B------:R-:W-:Y:S05]  /*10cd0*/  EXIT ;  /* 0x000000000000794d */ /* 0x000fea0003800000 */
.L_x_536:
[----:B------:R-:W-:-:S06]  /*10ce0*/  HADD2.F32 R19, -RZ, R19.H0_H0 ;  /* 0x20000013ff137230 */ /* 0x000fcc0000004100 */
[----:B------:R-:W0:Y:S02]  /*10cf0*/  F2I.FTZ.TRUNC.NTZ R19, R19 ;  /* 0x0000001300137305 */ /* 0x000e24000021f100 */
[----:B0-----:R-:W-:Y:S01]  /*10d00*/  STG.E desc[UR36][R16.64], R19 ;  /* 0x0000001310007986 */ /* 0x001fe2000c101924 */
[----:B------:R-:W-:Y:S05]  /*10d10*/  EXIT ;  /* 0x000000000000794d */ /* 0x000fea0003800000 */
.L_x_535:
[----:B------:R-:W-:-:S06]  /*10d20*/  HADD2.F32 R19, -RZ, R19.H0_H0 ;  /* 0x20000013ff137230 */ /* 0x000fcc0000004100 */
[----:B------:R-:W0:Y:S02]  /*10d30*/  F2I.FTZ.TRUNC.NTZ R19, R19 ;  /* 0x0000001300137305 */ /* 0x000e24000021f100 */
[----:B0-----:R-:W-:Y:S01]  /*10d40*/  STG.E.U16 desc[UR36][R16.64], R19 ;  /* 0x0000001310007986 */ /* 0x001fe2000c101524 */
[----:B------:R-:W-:Y:S05]  /*10d50*/  EXIT ;  /* 0x000000000000794d */ /* 0x000fea0003800000 */
.L_x_531:
[----:B------:R-:W-:-:S13]  /*10d60*/  ISETP.GT.AND P0, PT, R0, 0x6, PT ;  /* 0x000000060000780c */ /* 0x000fda0003f04270 */
[----:B------:R-:W-:Y:S05]  /*10d70*/  @P0 BRA `(.L_x_537) ;  /* 0x0000000000240947 */ /* 0x000fea0003800000 */
[----:B------:R-:W-:-:S13]  /*10d80*/  ISETP.NE.AND P0, PT, R0, 0x5, PT ;  /* 0x000000050000780c */ /* 0x000fda0003f05270 */
[----:B------:R-:W-:Y:S05]  /*10d90*/  @!P0 BRA `(.L_x_538) ;  /* 0x0000000000148947 */ /* 0x000fea0003800000 */
[----:B------:R-:W-:-:S13]  /*10da0*/  ISETP.NE.AND P0, PT, R0, 0x6, PT ;  /* 0x000000060000780c */ /* 0x000fda0003f05270 */
[----:B------:R-:W-:Y:S05]  /*10db0*/  @P0 BRA `(.L_x_534) ;  /* 0x0000000800c40947 */ /* 0x000fea0003800000 */
[----:B------:R-:W-:-:S05]  /*10dc0*/  HADD2.F32 R19, -RZ, R19.H0_H0 ;  /* 0x20000013ff137230 */ /* 0x000fca0000004100 */
[----:B------:R-:W-:Y:S01]  /*10dd0*/  STG.E desc[UR36][R16.64], R19 ;  /* 0x0000001310007986 */ /* 0x000fe2000c101924 */
[----:B------:R-:W-:Y:S05]  /*10de0*/  EXIT ;  /* 0x000000000000794d */ /* 0x000fea0003800000 */
.L_x_538:
[----:B------:R-:W-:Y:S01]  /*10df0*/  STG.E.U16 desc[UR36][R16.64], R19 ;  /* 0x0000001310007986 */ /* 0x000fe2000c101524 */
[----:B------:R-:W-:Y:S05]  /*10e00*/  EXIT ;  /* 0x000000000000794d */ /* 0x000fea0003800000 */
.L_x_537:
        /* <DEDUP_REMOVED lines=8> */
[----:B------:R-:W-:Y:S01]  /*10e90*/  STG.E.64 desc[UR36][R16.64], R2 ;  /* 0x0000000210007986 */ /* 0x000fe2000c101b24 */
[----:B------:R-:W-:Y:S05]  /*10ea0*/  EXIT ;  /* 0x000000000000794d */ /* 0x000fea0003800000 */
.L_x_540:
[----:B------:R-:W-:-:S05]  /*10eb0*/  HADD2.F32 R0, -RZ, R19.H0_H0 ;  /* 0x20000013ff007230 */ /* 0x000fca0000004100 */
[----:B------:R-:W-:-:S04]  /*10ec0*/  F2FP.F16.F32.PACK_AB R0, RZ, R0 ;  /* 0x00000000ff00723e */ /* 0x000fc800000000ff */
[----:B------:R-:W-:-:S05]  /*10ed0*/  PRMT R0, R0, 0x5410, RZ ;  /* 0x0000541000007816 */ /* 0x000fca00000000ff */
[----:B------:R-:W-:Y:S01]  /*10ee0*/  STG.E desc[UR36][R16.64], R0 ;  /* 0x0000000010007986 */ /* 0x000fe2000c101924 */
[----:B------:R-:W-:Y:S05]  /*10ef0*/  EXIT ;  /* 0x000000000000794d */ /* 0x000fea0003800000 */
.L_x_539:
[----:B------:R-:W-:-:S05]  /*10f00*/  HADD2.F32 R2, -RZ, R19.H0_H0 ;  /* 0x20000013ff027230 */ /* 0x000fca0000004100 */
[----:B------:R-:W-:-:S06]  /*10f10*/  FMUL.FTZ R2, R2, 1 ;  /* 0x3f80000002027820 */ /* 0x000fcc0000410000 */
[----:B------:R-:W0:Y:S02]  /*10f20*/  F2F.F64.F32 R2, R2 ;  /* 0x0000000200027310 */ /* 0x000e240000201800 */
[----:B0-----:R-:W-:Y:S01]  /*10f30*/  STG.E.64 desc[UR36][R16.64], R2 ;  /* 0x0000000210007986 */ /* 0x001fe2000c101b24 */
[----:B------:R-:W-:Y:S05]  /*10f40*/  EXIT ;  /* 0x000000000000794d */ /* 0x000fea0003800000 */
.L_x_530:
        /* <DEDUP_REMOVED lines=11> */
[----:B------:R-:W-:Y:S01]  /*11000*/  STG.E.U8 desc[UR36][R16.64], R3 ;  /* 0x0000000310007986 */ /* 0x000fe2000c101124 */
[----:B------:R-:W-:Y:S05]  /*11010*/  EXIT ;  /* 0x000000000000794d */ /* 0x000fea0003800000 */
.L_x_543:
[----:B------:R-:W-:Y:S01]  /*11020*/  HADD2.F32 R19, -RZ, R19.H0_H0 ;  /* 0x20000013ff137230 */ /* 0x000fe20000004100 */
[----:B------:R-:W-:-:S04]  /*11030*/  CS2R R6, SRZ ;  /* 0x0000000000067805 */ /* 0x000fc8000001ff00 */
[----:B------:R-:W-:-:S06]  /*11040*/  FMUL.FTZ R4, R19, 1 ;  /* 0x3f80000013047820 */ /* 0x000fcc0000410000 */
[----:B------:R-:W0:Y:S02]  /*11050*/  F2F.F64.F32 R4, R4 ;  /* 0x0000000400047310 */ /* 0x000e240000201800 */
[----:B0-----:R-:W-:Y:S01]  /*11060*/  STG.E.128 desc[UR36][R16.64], R4 ;  /* 0x0000000410007986 */ /* 0x001fe2000c101d24 */
[----:B------:R-:W-:Y:S05]  /*11070*/  EXIT ;  /* 0x000000000000794d */ /* 0x000fea0003800000 */
.L_x_542:
        /* <DEDUP_REMOVED lines=21> */
.L_x_547:
[----:B------:R-:W-:Y:S05]  /*111d0*/  BSYNC B0 ;  /* 0x0000000000007941 */ /* 0x000fea0003800000 */
.L_x_546:
[----:B------:R-:W-:-:S05]  /*111e0*/  LOP3.LUT R3, R0, R3, RZ, 0xfc, !PT ;  /* 0x0000000300037212 */ /* 0x000fca00078efcff */
[----:B------:R-:W-:Y:S01]  /*111f0*/  STG.E.U8 desc[UR36][R16.64], R3 ;  /* 0x0000000310007986 */ /* 0x000fe2000c101124 */
[----:B------:R-:W-:Y:S05]  /*11200*/  EXIT ;  /* 0x000000000000794d */ /* 0x000fea0003800000 */
.L_x_545:
        /* <DEDUP_REMOVED lines=13> */
.L_x_549:
[----:B------:R-:W-:Y:S01]  /*112e0*/  IMAD.MOV.U32 R0, RZ, RZ, 0x7f ;  /* 0x0000007fff007424 */ /* 0x000fe200078e00ff */
[----:B------:R-:W-:-:S04]  /*112f0*/  ISETP.GT.U32.AND P0, PT, R2, 0x7f800000, PT ;  /* 0x7f8000000200780c */ /* 0x000fc80003f04070 */
[----:B------:R-:W-:-:S09]  /*11300*/  SEL R0, R0, 0x7c, P0 ;  /* 0x0000007c00007807 */ /* 0x000fd20000000000 */
.L_x_550:
[----:B------:R-:W-:Y:S05]  /*11310*/  BSYNC B0 ;  /* 0x0000000000007941 */ /* 0x000fea0003800000 */
.L_x_548:
[----:B------:R-:W-:-:S04]  /*11320*/  LOP3.LUT R2, R19, 0x80000000, RZ, 0xc0, !PT ;  /* 0x8000000013027812 */ /* 0x000fc800078ec0ff */
[----:B------:R-:W-:-:S04]  /*11330*/  SHF.R.U32.HI R3, RZ, 0x18, R2 ;  /* 0x00000018ff037819 */ /* 0x000fc80000011602 */
[----:B------:R-:W-:-:S05]  /*11340*/  LOP3.LUT R3, R0, R3, RZ, 0xfc, !PT ;  /* 0x0000000300037212 */ /* 0x000fca00078efcff */
[----:B------:R-:W-:Y:S01]  /*11350*/  STG.E.U8 desc[UR36][R16.64], R3 ;  /* 0x0000000310007986 */ /* 0x000fe2000c101124 */
[----:B------:R-:W-:Y:S05]  /*11360*/  EXIT ;  /* 0x000000000000794d */ /* 0x000fea0003800000 */
.L_x_544:
[----:B------:R-:W-:-:S05]  /*11370*/  HADD2.F32 R0, -RZ, R19.H0_H0 ;  /* 0x20000013ff007230 */ /* 0x000fca0000004100 */
[----:B------:R-:W-:-:S05]  /*11380*/  F2FP.BF16.F32.PACK_AB R0, RZ, R0 ;  /* 0x00000000ff00723e */ /* 0x000fca00000010ff */
[----:B------:R-:W-:Y:S01]  /*11390*/  STG.E.U16 desc[UR36][R16.64], R0 ;  /* 0x0000000010007986 */ /* 0x000fe2000c101524 */
[----:B------:R-:W-:Y:S05]  /*113a0*/  EXIT ;  /* 0x000000000000794d */ /* 0x000fea0003800000 */
.L_x_541:
        /* <DEDUP_REMOVED lines=10> */
[----:B0-----:R-:W-:Y:S01]  /*11450*/  STG.E.U16 desc[UR36][R16.64], R3 ;  /* 0x0000000310007986 */ /* 0x001fe2000c101524 */
[----:B------:R-:W-:Y:S05]  /*11460*/  EXIT ;  /* 0x000000000000794d */ /* 0x000fea0003800000 */
.L_x_553:
        /* <DEDUP_REMOVED lines=17> */
.L_x_556:
[----:B------:R-:W-:-:S04]  /*11580*/  LOP3.LUT R2, R19, 0x80000000, RZ, 0xc0, !PT ;  /* 0x8000000013027812 */ /* 0x000fc800078ec0ff */
[----:B------:R-:W-:-:S04]  /*11590*/  SHF.R.U32.HI R3, RZ, 0x18, R2 ;  /* 0x00000018ff037819 */ /* 0x000fc80000011602 */
[----:B------:R-:W-:-:S04]  /*115a0*/  LOP3.LUT R0, R0, R3, RZ, 0xfc, !PT ;  /* 0x0000000300007212 */ /* 0x000fc800078efcff */
[----:B------:R-:W-:-:S07]  /*115b0*/  PRMT R8, R0, 0x7610, R8 ;  /* 0x0000761000087816 */ /* 0x000fce0000000008 */
.L_x_555:
[----:B------:R-:W-:Y:S05]  /*115c0*/  BSYNC B0 ;  /* 0x0000000000007941 */ /* 0x000fea0003800000 */
.L_x_554:
[----:B------:R-:W-:Y:S01]  /*115d0*/  STG.E.U8 desc[UR36][R16.64], R8 ;  /* 0x0000000810007986 */ /* 0x000fe2000c101124 */
[----:B------:R-:W-:Y:S05]  /*115e0*/  EXIT ;  /* 0x000000000000794d */ /* 0x000fea0003800000 */
.L_x_552:
        /* <DEDUP_REMOVED lines=17> */
.L_x_559:
[----:B------:R-:W-:-:S04]  /*11700*/  LOP3.LUT R2, R19, 0x80000000, RZ, 0xc0, !PT ;  /* 0x8000000013027812 */ /* 0x000fc800078ec0ff */
[----:B------:R-:W-:-:S04]  /*11710*/  SHF.R.U32.HI R3, RZ, 0x18, R2 ;  /* 0x00000018ff037819 */ /* 0x000fc80000011602 */
[----:B------:R-:W-:-:S04]  /*11720*/  LOP3.LUT R0, R0, R3, RZ, 0xfc, !PT ;  /* 0x0000000300007212 */ /* 0x000fc800078efcff */
[----:B------:R-:W-:-:S07]  /*11730*/  PRMT R8, R0, 0x7610, R8 ;  /* 0x0000761000087816 */ /* 0x000fce0000000008 */
.L_x_558:
[----:B------:R-:W-:Y:S05]  /*11740*/  BSYNC B0 ;  /* 0x0000000000007941 */ /* 0x000fea0003800000 */
.L_x_557:
[----:B------:R-:W-:Y:S01]  /*11750*/  STG.E.U8 desc[UR36][R16.64], R8 ;  /* 0x0000000810007986 */ /* 0x000fe2000c101124 */
[----:B------:R-:W-:Y:S05]  /*11760*/  EXIT ;  /* 0x000000000000794d */ /* 0x000fea0003800000 */
.L_x_551:
        /* <DEDUP_REMOVED lines=20> */
[----:B------:R-:W-:Y:S01]  /*118b0*/  STG.E.U8 desc[UR36][R16.64], R3 ;  /* 0x0000000310007986 */ /* 0x000fe2000c101124 */
[----:B------:R-:W-:Y:S05]  /*118c0*/  EXIT ;  /* 0x000000000000794d */ /* 0x000fea0003800000 */
.L_x_534:
        /* <DEDUP_REMOVED lines=16> */
.L_x_562:
[----:B------:R-:W-:Y:S05]  /*119d0*/  EXIT ;  /* 0x000000000000794d */ /* 0x000fea0003800000 */
.L_x_561:
[----:B------:R-:W-:-:S06]  /*119e0*/  HADD2.F32 R2, -RZ, R19.H0_H0 ;  /* 0x20000013ff027230 */ /* 0x000fcc0000004100 */
[----:B------:R-:W0:Y:S02]  /*119f0*/  F2I.U64.TRUNC R2, R2 ;  /* 0x0000000200027311 */ /* 0x000e24000020d800 */
[----:B0-----:R-:W-:Y:S01]  /*11a00*/  STG.E.64 desc[UR36][R16.64], R2 ;  /* 0x0000000210007986 */ /* 0x001fe2000c101b24 */
[----:B------:R-:W-:Y:S05]  /*11a10*/  EXIT ;  /* 0x000000000000794d */ /* 0x000fea0003800000 */
.L_x_560:
[----:B------:R-:W-:-:S06]  /*11a20*/  HADD2.F32 R19, -RZ, R19.H0_H0 ;  /* 0x20000013ff137230 */ /* 0x000fcc0000004100 */
[----:B------:R-:W0:Y:S02]  /*11a30*/  F2I.FTZ.U32.TRUNC.NTZ R19, R19 ;  /* 0x0000001300137305 */ /* 0x000e24000021f000 */
[----:B0-----:R-:W-:Y:S01]  /*11a40*/  STG.E desc[UR36][R16.64], R19 ;  /* 0x0000001310007986 */ /* 0x001fe2000c101924 */
[----:B------:R-:W-:Y:S05]  /*11a50*/  EXIT ;  /* 0x000000000000794d */ /* 0x000fea0003800000 */
.L_x_563:
        /* <DEDUP_REMOVED lines=10> */
.L_x_3509:


//--------------------- .text._ZN2at6native27unrolled_elementwise_kernelIZZZNS0_12prelu_kernelERNS_14TensorIteratorEENKUlvE_clEvENKUlvE2_clEvEUlN3c104HalfES7_E_St5arrayIPcLm3EELi4E23TrivialOffsetCalculatorILi2EjESC_ILi1EjENS0_6memory12LoadWithCastILi2EEENSF_13StoreWithCastILi1EEEEEviT_T0_T2_T3_T4_T5_ --------------------------
	.section	.text._ZN2at6native27unrolled_elementwise_kernelIZZZNS0_12prelu_kernelERNS_14TensorIteratorEENKUlvE_clEvENKUlvE2_clEvEUlN3c104HalfES7_E_St5arrayIPcLm3EELi4E23TrivialOffsetCalculatorILi2EjESC_ILi1EjENS0_6memory12LoadWithCastILi2EEENSF_13StoreWithCastILi1EEEEEviT_T0_T2_T3_T4_T5_,"ax",@progbits
	.align	128
        .global         _ZN2at6native27unrolled_elementwise_kernelIZZZNS0_12prelu_kernelERNS_14TensorIteratorEENKUlvE_clEvENKUlvE2_clEvEUlN3c104HalfES7_E_St5arrayIPcLm3EELi4E23TrivialOffsetCalculatorILi2EjESC_ILi1EjENS0_6memory12LoadWithCastILi2EEENSF_13StoreWithCastILi1EEEEEviT_T0_T2_T3_T4_T5_
        .type           _ZN2at6native27unrolled_elementwise_kernelIZZZNS0_12prelu_kernelERNS_14TensorIteratorEENKUlvE_clEvENKUlvE2_clEvEUlN3c104HalfES7_E_St5arrayIPcLm3EELi4E23TrivialOffsetCalculatorILi2EjESC_ILi1EjENS0_6memory12LoadWithCastILi2EEENSF_13StoreWithCastILi1EEEEEviT_T0_T2_T3_T4_T5_,@function
        .size           _ZN2at6native27unrolled_elementwise_kernelIZZZNS0_12prelu_kernelERNS_14TensorIteratorEENKUlvE_clEvENKUlvE2_clEvEUlN3c104HalfES7_E_St5arrayIPcLm3EELi4E23TrivialOffsetCalculatorILi2EjESC_ILi1EjENS0_6memory12LoadWithCastILi2EEENSF_13StoreWithCastILi1EEEEEviT_T0_T2_T3_T4_T5_,(.L_x_3510 - _ZN2at6native27unrolled_elementwise_kernelIZZZNS0_12prelu_kernelERNS_14TensorIteratorEENKUlvE_clEvENKUlvE2_clEvEUlN3c104HalfES7_E_St5arrayIPcLm3EELi4E23TrivialOffsetCalculatorILi2EjESC_ILi1EjENS0_6memory12LoadWithCastILi2EEENSF_13StoreWithCastILi1EEEEEviT_T0_T2_T3_T4_T5_)
        .other          _ZN2at6native27unrolled_elementwise_kernelIZZZNS0_12prelu_kernelERNS_14TensorIteratorEENKUlvE_clEvENKUlvE2_clEvEUlN3c104HalfES7_E_St5arrayIPcLm3EELi4E23TrivialOffsetCalculatorILi2EjESC_ILi1EjENS0_6memory12LoadWithCastILi2EEENSF_13StoreWithCastILi1EEEEEviT_T0_T2_T3_T4_T5_,@"STO_CUDA_ENTRY STV_DEFAULT"
_ZN2at6native27unrolled_elementwise_kernelIZZZNS0_12prelu_kernelERNS_14TensorIteratorEENKUlvE_clEvENKUlvE2_clEvEUlN3c104HalfES7_E_St5arrayIPcLm3EELi4E23TrivialOffsetCalculatorILi2EjESC_ILi1EjENS0_6memory12LoadWithCastILi2EEENSF_13StoreWithCastILi1EEEEEviT_T0_T2_T3_T4_T5_:
.text._ZN2at6native27unrolled_elementwise_kernelIZZZNS0_12prelu_kernelERNS_14TensorIteratorEENKUlvE_clEvENKUlvE2_clEvEUlN3c104HalfES7_E_St5arrayIPcLm3EELi4E23TrivialOffsetCalculatorILi2EjESC_ILi1EjENS0_6memory12LoadWithCastILi2EEENSF_13StoreWithCastILi1EEEEEviT_T0_T2_T3_T4_T5_:
[----:B------:R-:W0:Y:S01]  /*0000*/  LDC R1, c[0x0][0x28] ;  /* 0x00000a00ff017b82 */ /* 0x000e220000000800 */
[----:B------:R-:W1:Y:S07]  /*0010*/  S2R R2, SR_CTAID.X ;  /* 0x0000000000027919 */ /* 0x000e6e0000002500 */
[----:B------:R-:W1:Y:S01]  /*0020*/  LDC R3, c[0x0][0x210] ;  /* 0x00008400ff037b82 */ /* 0x000e620000000800 */
[----:B------:R-:W-:Y:S01]  /*0030*/  ULDC.64 UR36, c[0x0][0x208] ;  /* 0x0000820000247ab9 */ /* 0x000fe20000000a00 */
[----:B------:R-:W-:Y:S01]  /*0040*/  BSSY B6, `(.L_x_564) ;  /* 0x000021e000067945 */ /* 0x000fe20003800000 */
[----:B------:R-:W2:Y:S01]  /*0050*/  S2R R23, SR_TID.X ;  /* 0x0000000000177919 */ /* 0x000ea20000002100 */
[----:B------:R-:W-:-:S02]  /*0060*/  PRMT R22, RZ, 0x7610, R22 ;  /* 0x00007610ff167816 */ /* 0x000fc40000000016 */
[----:B------:R-:W-:Y:S02]  /*0070*/  PRMT R28, RZ, 0x7610, R28 ;  /* 0x00007610ff1c7816 */ /* 0x000fe4000000001c */
[----:B------:R-:W3:Y:S01]  /*0080*/  LDC.U8 R19, c[0x0][0x234] ;  /* 0x00008d00ff137b82 */ /* 0x000ee20000000000 */
[----:B------:R-:W-:-:S07]  /*0090*/  PRMT R24, RZ, 0x7610, R24 ;  /* 0x00007610ff187816 */ /* 0x000fce0000000018 */
[----:B------:R-:W4:Y:S01]  /*00a0*/  LDC.U8 R17, c[0x0][0x235] ;  /* 0x00008d40ff117b82 */ /* 0x000f220000000000 */
[----:B-1----:R-:W-:-:S05]  /*00b0*/  IMAD R16, R2, -0x200, R3 ;  /* 0xfffffe0002107824 */ /* 0x002fca00078e0203 */
[----:B--2---:R-:W-:-:S13]  /*00c0*/  ISETP.GE.AND P0, PT, R23, R16, PT ;  /* 0x000000101700720c */ /* 0x004fda0003f06270 */
[----:B0--34-:R-:W-:Y:S05]  /*00d0*/  @P0 BRA `(.L_x_565) ;  /* 0x0000002000500947 */ /* 0x019fea0003800000 */
[----:B------:R-:W0:Y:S01]  /*00e0*/  LDC.64 R4, c[0x0][0x220] ;  /* 0x00008800ff047b82 */ /* 0x000e220000000a00 */
[----:B------:R-:W-:Y:S01]  /*00f0*/  PRMT R0, R19, 0x9910, RZ ;  /* 0x0000991013007816 */ /* 0x000fe200000000ff */
[----:B------:R-:W-:Y:S01]  /*0100*/  IMAD R18, R2, 0x200, R23 ;  /* 0x0000020002127824 */ /* 0x000fe200078e0217 */
[----:B------:R-:W-:Y:S02]  /*0110*/  ULDC UR4, c[0x0][0x238] ;  /* 0x00008e0000047ab9 */ /* 0x000fe40000000800 */
[----:B------:R-:W-:Y:S01]  /*0120*/  ISETP.GT.AND P0, PT, R0, 0x9, PT ;  /* 0x000000090000780c */ /* 0x000fe20003f04270 */
[----:B------:R-:W-:-:S05]  /*0130*/  IMAD R3, R18, UR4, RZ ;  /* 0x0000000412037c24 */ /* 0x000fca000f8e02ff */
[----:B0-----:R-:W-:-:S05]  /*0140*/  IADD3 R4, P1, R3, R4, RZ ;  /* 0x0000000403047210 */ /* 0x001fca0007f3e0ff */
[----:B------:R-:W-:Y:S02]  /*0150*/  IMAD.X R5, RZ, RZ, R5, P1 ;  /* 0x000000ffff057224 */ /* 0x000fe400008e0605 */
[----:B------:R-:W-:Y:S06]  /*0160*/  @P0 BRA `(.L_x_566) ;  /* 0x0000000400180947 */ /* 0x000fec0003800000 */
        /* <DEDUP_REMOVED lines=13> */
.L_x_569:
[----:B------:R-:W2:Y:S02]  /*0240*/  LDG.E.U8 R4, desc[UR36][R4.64] ;  /* 0x0000002404047981 */ /* 0x000ea4000c1e1100 */
[----:B--2---:R-:W-:-:S04]  /*0250*/  I2FP.F32.U32 R0, R4 ;  /* 0x0000000400007245 */ /* 0x004fc80000201000 */
[----:B------:R-:W-:-:S04]  /*0260*/  F2FP.F16.F32.PACK_AB R0, RZ, R0 ;  /* 0x00000000ff00723e */ /* 0x000fc800000000ff */
[----:B------:R-:W-:Y:S01]  /*0270*/  PRMT R28, R0, 0x7610, R28 ;  /* 0x00007610001c7816 */ /* 0x000fe2000000001c */
[----:B------:R-:W-:Y:S06]  /*0280*/  BRA `(.L_x_571) ;  /* 0x0000000c00bc7947 */ /* 0x000fec0003800000 */
.L_x_568:
        /* <DEDUP_REMOVED lines=11> */
.L_x_573:
[----:B------:R-:W2:Y:S02]  /*0340*/  LDG.E R4, desc[UR36][R4.64] ;  /* 0x0000002404047981 */ /* 0x000ea4000c1e1900 */
[----:B--2---:R-:W-:-:S04]  /*0350*/  I2FP.F32.S32 R0, R4 ;  /* 0x0000000400007245 */ /* 0x004fc80000201400 */
[----:B------:R-:W-:-:S04]  /*0360*/  F2FP.F16.F32.PACK_AB R0, RZ, R0 ;  /* 0x00000000ff00723e */ /* 0x000fc800000000ff */
[----:B------:R-:W-:Y:S01]  /*0370*/  PRMT R28, R0, 0x7610, R28 ;  /* 0x00007610001c7816 */ /* 0x000fe2000000001c */
[----:B------:R-:W-:Y:S06]  /*0380*/  BRA `(.L_x_571) ;  /* 0x0000000c007c7947 */ /* 0x000fec0003800000 */
.L_x_572:
[----:B------:R-:W2:Y:S02]  /*0390*/  LDG.E.U16 R4, desc[UR36][R4.64] ;  /* 0x0000002404047981 */ /* 0x000ea4000c1e1500 */
[----:B--2---:R-:W0:Y:S02]  /*03a0*/  I2F.S16 R0, R4 ;  /* 0x0000000400007306 */ /* 0x004e240000101400 */
[----:B0-----:R-:W-:-:S04]  /*03b0*/  F2FP.F16.F32.PACK_AB R0, RZ, R0 ;  /* 0x00000000ff00723e */ /* 0x001fc800000000ff */
[----:B------:R-:W-:Y:S01]  /*03c0*/  PRMT R28, R0, 0x7610, R28 ;  /* 0x00007610001c7816 */ /* 0x000fe2000000001c */
[----:B------:R-:W-:Y:S06]  /*03d0*/  BRA `(.L_x_571) ;  /* 0x0000000c00687947 */ /* 0x000fec0003800000 */
.L_x_567:
        /* <DEDUP_REMOVED lines=9> */
.L_x_575:
[----:B------:R1:W5:Y:S01]  /*0470*/  LDG.E.U16 R28, desc[UR36][R4.64] ;  /* 0x00000024041c7981 */ /* 0x000362000c1e1500 */
[----:B------:R-:W-:Y:S05]  /*0480*/  BRA `(.L_x_571) ;  /* 0x0000000c003c7947 */ /* 0x000fea0003800000 */
.L_x_574:
        /* <DEDUP_REMOVED lines=9> */
.L_x_577:
[----:B------:R0:W5:Y:S01]  /*0520*/  LDG.E.U16 R28, desc[UR36][R4.64] ;  /* 0x00000024041c7981 */ /* 0x000162000c1e1500 */
[----:B------:R-:W-:Y:S05]  /*0530*/  BRA `(.L_x_571) ;  /* 0x0000000c00107947 */ /* 0x000fea0003800000 */
.L_x_576:
        /* <DEDUP_REMOVED lines=9> */
.L_x_566:
        /* <DEDUP_REMOVED lines=14> */
.L_x_580:
        /* <DEDUP_REMOVED lines=9> */
.L_x_579:
        /* <DEDUP_REMOVED lines=28> */
.L_x_582:
[----:B------:R-:W2:Y:S02]  /*0900*/  LDG.E.U8 R4, desc[UR36][R4.64] ;  /* 0x0000002404047981 */ /* 0x000ea4000c1e1100 */
[----:B--2---:R-:W-:-:S05]  /*0910*/  IMAD.SHL.U32 R0, R4, 0x2000000, RZ ;  /* 0x0200000004007824 */ /* 0x004fca00078e00ff */
[----:B------:R-:W-:-:S13]  /*0920*/  ISETP.GE.U32.AND P0, PT, R0, 0x8000000, PT ;  /* 0x080000000000780c */ /* 0x000fda0003f06070 */
[C---:B------:R-:W-:Y:S02]  /*0930*/  @!P0 IMAD.SHL.U32 R0, R4.reuse, 0x100, RZ ;  /* 0x0000010004008824 */ /* 0x040fe400078e00ff */
[----:B------:R-:W-:-:S03]  /*0940*/  @P0 IMAD.SHL.U32 R3, R4, 0x200000, RZ ;  /* 0x0020000004030824 */ /* 0x000fc600078e00ff */
[----:B------:R-:W-:Y:S02]  /*0950*/  @!P0 LOP3.LUT R0, R0, 0x7f00, RZ, 0xc0, !PT ;  /* 0x00007f0000008812 */ /* 0x000fe400078ec0ff */
[----:B------:R-:W-:Y:S02]  /*0960*/  @P0 LOP3.LUT R3, R3, 0x70000000, RZ, 0xfc, !PT ;  /* 0x7000000003030812 */ /* 0x000fe400078efcff */
[----:B------:R-:W-:-:S03]  /*0970*/  @!P0 LOP3.LUT R0, R0, 0x3f000000, RZ, 0xfc, !PT ;  /* 0x3f00000000008812 */ /* 0x000fc600078efcff */
[----:B------:R-:W-:Y:S02]  /*0980*/  @P0 FMUL.FTZ R3, R3, 1.9259299443872358531e-34 ;  /* 0x0780000003030820 */ /* 0x000fe40000410000 */
[----:B------:R-:W-:Y:S01]  /*0990*/  @!P0 FADD.FTZ R3, R0, -0.5 ;  /* 0xbf00000000038421 */ /* 0x000fe20000010000 */
[----:B------:R-:W-:-:S05]  /*09a0*/  IMAD.SHL.U32 R0, R4, 0x1000000, RZ ;  /* 0x0100000004007824 */ /* 0x000fca00078e00ff */
[----:B------:R-:W-:-:S04]  /*09b0*/  LOP3.LUT R0, R3, 0x80000000, R0, 0xf8, !PT ;  /* 0x8000000003007812 */ /* 0x000fc800078ef800 */
[----:B------:R-:W-:-:S04]  /*09c0*/  F2FP.F16.F32.PACK_AB R0, RZ, R0 ;  /* 0x00000000ff00723e */ /* 0x000fc800000000ff */
[----:B------:R-:W-:Y:S01]  /*09d0*/  PRMT R28, R0, 0x7610, R28 ;  /* 0x00007610001c7816 */ /* 0x000fe2000000001c */
[----:B------:R-:W-:Y:S06]  /*09e0*/  BRA `(.L_x_571) ;  /* 0x0000000400e47947 */ /* 0x000fec0003800000 */
.L_x_581:
[----:B------:R-:W2:Y:S02]  /*09f0*/  LDG.E.U16 R0, desc[UR36][R4.64] ;  /* 0x0000002404007981 */ /* 0x000ea4000c1e1500 */
[----:B--2---:R-:W-:-:S05]  /*0a00*/  IMAD.U32 R0, R0, 0x10000, RZ ;  /* 0x0001000000007824 */ /* 0x004fca00078e00ff */
[----:B------:R-:W-:-:S04]  /*0a10*/  F2FP.F16.F32.PACK_AB R0, RZ, R0 ;  /* 0x00000000ff00723e */ /* 0x000fc800000000ff */
[----:B------:R-:W-:Y:S01]  /*0a20*/  PRMT R28, R0, 0x7610, R28 ;  /* 0x00007610001c7816 */ /* 0x000fe2000000001c */
[----:B------:R-:W-:Y:S06]  /*0a30*/  BRA `(.L_x_571) ;  /* 0x0000000400d07947 */ /* 0x000fec0003800000 */
.L_x_578:
        /* <DEDUP_REMOVED lines=13> */
.L_x_585:
        /* <DEDUP_REMOVED lines=21> */
.L_x_589:
[----:B------:R-:W-:Y:S05]  /*0c60*/  BSYNC B1 ;  /* 0x0000000000017941 */ /* 0x000fea0003800000 */
.L_x_588:
[----:B------:R-:W-:Y:S01]  /*0c70*/  LEA R5, R0, 0x3b800000, 0x17 ;  /* 0x3b80000000057811 */ /* 0x000fe200078eb8ff */
[----:B------:R-:W-:-:S05]  /*0c80*/  IMAD.SHL.U32 R0, R3, 0x100000, RZ ;  /* 0x0010000003007824 */ /* 0x000fca00078e00ff */
[----:B------:R-:W-:-:S07]  /*0c90*/  LOP3.LUT R0, R5, R0, R6, 0xfe, !PT ;  /* 0x0000000005007212 */ /* 0x000fce00078efe06 */
.L_x_587:
[----:B------:R-:W-:Y:S05]  /*0ca0*/  BSYNC B0 ;  /* 0x0000000000007941 */ /* 0x000fea0003800000 */
.L_x_586:
[----:B------:R-:W-:-:S04]  /*0cb0*/  F2FP.F16.F32.PACK_AB R0, RZ, R0 ;  /* 0x00000000ff00723e */ /* 0x000fc800000000ff */
[----:B------:R-:W-:Y:S01]  /*0cc0*/  PRMT R28, R0, 0x7610, R28 ;  /* 0x00007610001c7816 */ /* 0x000fe2000000001c */
[----:B------:R-:W-:Y:S06]  /*0cd0*/  BRA `(.L_x_571) ;  /* 0x0000000400287947 */ /* 0x000fec0003800000 */
.L_x_584:
        /* <DEDUP_REMOVED lines=21> */
.L_x_593:
[----:B------:R-:W-:Y:S05]  /*0e30*/  BSYNC B1 ;  /* 0x0000000000017941 */ /* 0x000fea0003800000 */
.L_x_592:
[----:B------:R-:W-:Y:S01]  /*0e40*/  LEA R5, R0, 0x37800000, 0x17 ;  /* 0x3780000000057811 */ /* 0x000fe200078eb8ff */
[----:B------:R-:W-:-:S05]  /*0e50*/  IMAD.SHL.U32 R0, R3, 0x200000, RZ ;  /* 0x0020000003007824 */ /* 0x000fca00078e00ff */
[----:B------:R-:W-:-:S07]  /*0e60*/  LOP3.LUT R0, R5, R0, R6, 0xfe, !PT ;  /* 0x0000000005007212 */ /* 0x000fce00078efe06 */
.L_x_591:
[----:B------:R-:W-:Y:S05]  /*0e70*/  BSYNC B0 ;  /* 0x0000000000007941 */ /* 0x000fea0003800000 */
.L_x_590:
[----:B------:R-:W-:-:S04]  /*0e80*/  F2FP.F16.F32.PACK_AB R0, RZ, R0 ;  /* 0x00000000ff00723e */ /* 0x000fc800000000ff */
[----:B------:R-:W-:Y:S01]  /*0e90*/  PRMT R28, R0, 0x7610, R28 ;  /* 0x00007610001c7816 */ /* 0x000fe2000000001c */
[----:B------:R-:W-:Y:S06]  /*0ea0*/  BRA `(.L_x_571) ;  /* 0x0000000000b47947 */ /* 0x000fec0003800000 */
.L_x_583:
        /* <DEDUP_REMOVED lines=14> */
.L_x_597:
[----:B------:R-:W-:Y:S05]  /*0f90*/  BSYNC B0 ;  /* 0x0000000000007941 */ /* 0x000fea0003800000 */
.L_x_596:
[----:B------:R-:W-:-:S04]  /*0fa0*/  F2FP.F16.F32.PACK_AB R0, RZ, R0 ;  /* 0x00000000ff00723e */ /* 0x000fc800000000ff */
[----:B------:R-:W-:Y:S01]  /*0fb0*/  PRMT R28, R0, 0x7610, R28 ;  /* 0x00007610001c7816 */ /* 0x000fe2000000001c */
[----:B------:R-:W-:Y:S06]  /*0fc0*/  BRA `(.L_x_571) ;  /* 0x00000000006c7947 */ /* 0x000fec0003800000 */
.L_x_570:
        /* <DEDUP_REMOVED lines=16> */
.L_x_598:
[----:B------:R-:W-:Y:S01]  /*10d0*/  PRMT R28, RZ, 0x7610, R28 ;  /* 0x00007610ff1c7816 */ /* 0x000fe2000000001c */
[----:B------:R-:W-:Y:S06]  /*10e0*/  BRA `(.L_x_571) ;  /* 0x0000000000247947 */ /* 0x000fec0003800000 */
.L_x_595:
[----:B------:R-:W2:Y:S02]  /*10f0*/  LDG.E.64 R4, desc[UR36][R4.64] ;  /* 0x0000002404047981 */ /* 0x000ea4000c1e1b00 */
[----:B--2---:R-:W0:Y:S02]  /*1100*/  I2F.U64 R0, R4 ;  /* 0x0000000400007312 */ /* 0x004e240000301000 */
[----:B0-----:R-:W-:-:S04]  /*1110*/  F2FP.F16.F32.PACK_AB R0, RZ, R0 ;  /* 0x00000000ff00723e */ /* 0x001fc800000000ff */
[----:B------:R-:W-:Y:S01]  /*1120*/  PRMT R28, R0, 0x7610, R28 ;  /* 0x00007610001c7816 */ /* 0x000fe2000000001c */
[----:B------:R-:W-:Y:S06]  /*1130*/  BRA `(.L_x_571) ;  /* 0x0000000000107947 */ /* 0x000fec0003800000 */
.L_x_594:
[----:B------:R-:W2:Y:S02]  /*1140*/  LDG.E R4, desc[UR36][R4.64] ;  /* 0x0000002404047981 */ /* 0x000ea4000c1e1900 */
[----:B--2---:R-:W-:-:S04]  /*1150*/  I2FP.F32.U32 R0, R4 ;  /* 0x0000000400007245 */ /* 0x004fc80000201000 */
[----:B------:R-:W-:-:S04]  /*1160*/  F2FP.F16.F32.PACK_AB R0, RZ, R0 ;  /* 0x00000000ff00723e */ /* 0x000fc800000000ff */
[----:B------:R-:W-:-:S07]  /*1170*/  PRMT R28, R0, 0x7610, R28 ;  /* 0x00007610001c7816 */ /* 0x000fce000000001c */
.L_x_571:
[----:B01----:R-:W0:Y:S01]  /*1180*/  LDC.64 R4, c[0x0][0x228] ;  /* 0x00008a00ff047b82 */ /* 0x003e220000000a00 */
[----:B------:R-:W-:Y:S01]  /*1190*/  PRMT R0, R17, 0x9910, RZ ;  /* 0x0000991011007816 */ /* 0x000fe200000000ff */
[----:B------:R-:W-:Y:S02]  /*11a0*/  ULDC UR4, c[0x0][0x23c] ;  /* 0x00008f0000047ab9 */ /* 0x000fe40000000800 */
[----:B------:R-:W-:Y:S01]  /*11b0*/  IMAD R3, R18, UR4, RZ ;  /* 0x0000000412037c24 */ /* 0x000fe2000f8e02ff */
[----:B------:R-:W-:-:S04]  /*11c0*/  ISETP.GT.AND P0, PT, R0, 0x9, PT ;  /* 0x000000090000780c */ /* 0x000fc80003f04270 */
[----:B0-----:R-:W-:-:S05]  /*11d0*/  IADD3 R4, P1, R3, R4, RZ ;  /* 0x0000000403047210 */ /* 0x001fca0007f3e0ff */
[----:B------:R-:W-:-:S04]  /*11e0*/  IMAD.X R5, RZ, RZ, R5, P1 ;  /* 0x000000ffff057224 */ /* 0x000fc800008e0605 */
        /* <DEDUP_REMOVED lines=14> */
.L_x_602:
[----:B------:R-:W2:Y:S02]  /*12d0*/  LDG.E.U8 R4, desc[UR36][R4.64] ;  /* 0x0000002404047981 */ /* 0x000ea4000c1e1100 */
[----:B--2---:R-:W-:-:S04]  /*12e0*/  I2FP.F32.U32 R0, R4 ;  /* 0x0000000400007245 */ /* 0x004fc80000201000 */
[----:B------:R-:W-:-:S04]  /*12f0*/  F2FP.F16.F32.PACK_AB R0, RZ, R0 ;  /* 0x00000000ff00723e */ /* 0x000fc800000000ff */
[----:B------:R-:W-:Y:S01]  /*1300*/  PRMT R24, R0, 0x7610, R24 ;  /* 0x0000761000187816 */ /* 0x000fe20000000018 */
[----:B------:R-:W-:Y:S06]  /*1310*/  BRA `(.L_x_604) ;  /* 0x0000000c00bc7947 */ /* 0x000fec0003800000 */
.L_x_601:
        /* <DEDUP_REMOVED lines=11> */
.L_x_606:
[----:B------:R-:W2:Y:S02]  /*13d0*/  LDG.E R4, desc[UR36][R4.64] ;  /* 0x0000002404047981 */ /* 0x000ea4000c1e1900 */
[----:B--2---:R-:W-:-:S04]  /*13e0*/  I2FP.F32.S32 R0, R4 ;  /* 0x0000000400007245 */ /* 0x004fc80000201400 */
[----:B------:R-:W-:-:S04]  /*13f0*/  F2FP.F16.F32.PACK_AB R0, RZ, R0 ;  /* 0x00000000ff00723e */ /* 0x000fc800000000ff */
[----:B------:R-:W-:Y:S01]  /*1400*/  PRMT R24, R0, 0x7610, R24 ;  /* 0x0000761000187816 */ /* 0x000fe20000000018 */
[----:B------:R-:W-:Y:S06]  /*1410*/  BRA `(.L_x_604) ;  /* 0x0000000c007c7947 */ /* 0x000fec0003800000 */
.L_x_605:
[----:B------:R-:W2:Y:S02]  /*1420*/  LDG.E.U16 R4, desc[UR36][R4.64] ;  /* 0x0000002404047981 */ /* 0x000ea4000c1e1500 */
[----:B--2---:R-:W0:Y:S02]  /*1430*/  I2F.S16 R0, R4 ;  /* 0x0000000400007306 */ /* 0x004e240000101400 */
[----:B0-----:R-:W-:-:S04]  /*1440*/  F2FP.F16.F32.PACK_AB R0, RZ, R0 ;  /* 0x00000000ff00723e */ /* 0x001fc800000000ff */
[----:B------:R-:W-:Y:S01]  /*1450*/  PRMT R24, R0, 0x7610, R24 ;  /* 0x0000761000187816 */ /* 0x000fe20000000018 */
[----:B------:R-:W-:Y:S06]  /*1460*/  BRA `(.L_x_604) ;  /* 0x0000000c00687947 */ /* 0x000fec0003800000 */
.L_x_600:
        /* <DEDUP_REMOVED lines=9> */
.L_x_608:
[----:B------:R1:W5:Y:S01]  /*1500*/  LDG.E.U16 R24, desc[UR36][R4.64] ;  /* 0x0000002404187981 */ /* 0x000362000c1e1500 */
[----:B------:R-:W-:Y:S05]  /*1510*/  BRA `(.L_x_604) ;  /* 0x0000000c003c7947 */ /* 0x000fea0003800000 */
.L_x_607:
        /* <DEDUP_REMOVED lines=9> */
.L_x_610:
[----:B------:R0:W5:Y:S01]  /*15b0*/  LDG.E.U16 R24, desc[UR36][R4.64] ;  /* 0x0000002404187981 */ /* 0x000162000c1e1500 */
[----:B------:R-:W-:Y:S05]  /*15c0*/  BRA `(.L_x_604) ;  /* 0x0000000c00107947 */ /* 0x000fea0003800000 */
.L_x_609:
        /* <DEDUP_REMOVED lines=9> */
.L_x_599:
        /* <DEDUP_REMOVED lines=14> */
.L_x_613:
        /* <DEDUP_REMOVED lines=9> */
.L_x_612:
        /* <DEDUP_REMOVED lines=28> */
.L_x_615:
        /* <DEDUP_REMOVED lines=15> */
.L_x_614:
[----:B------:R-:W2:Y:S02]  /*1a80*/  LDG.E.U16 R0, desc[UR36][R4.64] ;  /* 0x0000002404007981 */ /* 0x000ea4000c1e1500 */
[----:B--2---:R-:W-:-:S05]  /*1a90*/  IMAD.U32 R0, R0, 0x10000, RZ ;  /* 0x0001000000007824 */ /* 0x004fca00078e00ff */
[----:B------:R-:W-:-:S04]  /*1aa0*/  F2FP.F16.F32.PACK_AB R0, RZ, R0 ;  /* 0x00000000ff00723e */ /* 0x000fc800000000ff */
[----:B------:R-:W-:Y:S01]  /*1ab0*/  PRMT R24, R0, 0x7610, R24 ;  /* 0x0000761000187816 */ /* 0x000fe20000000018 */
[----:B------:R-:W-:Y:S06]  /*1ac0*/  BRA `(.L_x_604) ;  /* 0x0000000400d07947 */ /* 0x000fec0003800000 */
.L_x_611:
        /* <DEDUP_REMOVED lines=13> */
.L_x_618:
        /* <DEDUP_REMOVED lines=21> */
.L_x_622:
[----:B------:R-:W-:Y:S05]  /*1cf0*/  BSYNC B1 ;  /* 0x0000000000017941 */ /* 0x000fea0003800000 */
.L_x_621:
[----:B------:R-:W-:Y:S01]  /*1d00*/  LEA R5, R0, 0x3b800000, 0x17 ;  /* 0x3b80000000057811 */ /* 0x000fe200078eb8ff */
[----:B------:R-:W-:-:S05]  /*1d10*/  IMAD.SHL.U32 R0, R3, 0x100000, RZ ;  /* 0x0010000003007824 */ /* 0x000fca00078e00ff */
[----:B------:R-:W-:-:S07]  /*1d20*/  LOP3.LUT R0, R5, R0, R6, 0xfe, !PT ;  /* 0x0000000005007212 */ /* 0x000fce00078efe06 */
.L_x_620:
[----:B------:R-:W-:Y:S05]  /*1d30*/  BSYNC B0 ;  /* 0x0000000000007941 */ /* 0x000fea0003800000 */
.L_x_619:
[----:B------:R-:W-:-:S04]  /*1d40*/  F2FP.F16.F32.PACK_AB R0, RZ, R0 ;  /* 0x00000000ff00723e */ /* 0x000fc800000000ff */
[----:B------:R-:W-:Y:S01]  /*1d50*/  PRMT R24, R0, 0x7610, R24 ;  /* 0x0000761000187816 */ /* 0x000fe20000000018 */
[----:B------:R-:W-:Y:S06]  /*1d60*/  BRA `(.L_x_604) ;  /* 0x0000000400287947 */ /* 0x000fec0003800000 */
.L_x_617:
        /* <DEDUP_REMOVED lines=21> */
.L_x_626:
[----:B------:R-:W-:Y:S05]  /*1ec0*/  BSYNC B1 ;  /* 0x0000000000017941 */ /* 0x000fea0003800000 */
.L_x_625:
[----:B------:R-:W-:Y:S01]  /*1ed0*/  LEA R5, R0, 0x37800000, 0x17 ;  /* 0x3780000000057811 */ /* 0x000fe200078eb8ff */
[----:B------:R-:W-:-:S05]  /*1ee0*/  IMAD.SHL.U32 R0, R3, 0x200000, RZ ;  /* 0x0020000003007824 */ /* 0x000fca00078e00ff */
[----:B------:R-:W-:-:S07]  /*1ef0*/  LOP3.LUT R0, R5, R0, R6, 0xfe, !PT ;  /* 0x0000000005007212 */ /* 0x000fce00078efe06 */
.L_x_624:
[----:B------:R-:W-:Y:S05]  /*1f00*/  BSYNC B0 ;  /* 0x0000000000007941 */ /* 0x000fea0003800000 */
.L_x_623:
[----:B------:R-:W-:-:S04]  /*1f10*/  F2FP.F16.F32.PACK_AB R0, RZ, R0 ;  /* 0x00000000ff00723e */ /* 0x000fc800000000ff */
[----:B------:R-:W-:Y:S01]  /*1f20*/  PRMT R24, R0, 0x7610, R24 ;  /* 0x0000761000187816 */ /* 0x000fe20000000018 */
[----:B------:R-:W-:Y:S06]  /*1f30*/  BRA `(.L_x_604) ;  /* 0x0000000000b47947 */ /* 0x000fec0003800000 */
.L_x_616:
        /* <DEDUP_REMOVED lines=14> */
.L_x_630:
[----:B------:R-:W-:Y:S05]  /*2020*/  BSYNC B0 ;  /* 0x0000000000007941 */ /* 0x000fea0003800000 */
.L_x_629:
[----:B------:R-:W-:-:S04]  /*2030*/  F2FP.F16.F32.PACK_AB R0, RZ, R0 ;  /* 0x00000000ff00723e */ /* 0x000fc800000000ff */
[----:B------:R-:W-:Y:S01]  /*2040*/  PRMT R24, R0, 0x7610, R24 ;  /* 0x0000761000187816 */ /* 0x000fe20000000018 */
[----:B------:R-:W-:Y:S06]  /*2050*/  BRA `(.L_x_604) ;  /* 0x00000000006c7947 */ /* 0x000fec0003800000 */
.L_x_603:
        /* <DEDUP_REMOVED lines=16> */
.L_x_631:
[----:B------:R-:W-:Y:S01]  /*2160*/  PRMT R24, RZ, 0x7610, R24 ;  /* 0x00007610ff187816 */ /* 0x000fe20000000018 */
[----:B------:R-:W-:Y:S06]  /*2170*/  BRA `(.L_x_604) ;  /* 0x0000000000247947 */ /* 0x000fec0003800000 */
.L_x_628:
[----:B------:R-:W2:Y:S02]  /*2180*/  LDG.E.64 R4, desc[UR36][R4.64] ;  /* 0x0000002404047981 */ /* 0x000ea4000c1e1b00 */
[----:B--2---:R-:W0:Y:S02]  /*2190*/  I2F.U64 R0, R4 ;  /* 0x0000000400007312 */ /* 0x004e240000301000 */
[----:B0-----:R-:W-:-:S04]  /*21a0*/  F2FP.F16.F32.PACK_AB R0, RZ, R0 ;  /* 0x00000000ff00723e */ /* 0x001fc800000000ff */
[----:B------:R-:W-:Y:S01]  /*21b0*/  PRMT R24, R0, 0x7610, R24 ;  /* 0x0000761000187816 */ /* 0x000fe20000000018 */
[----:B------:R-:W-:Y:S06]  /*21c0*/  BRA `(.L_x_604) ;  /* 0x0000000000107947 */ /* 0x000fec0003800000 */
.L_x_627:
[----:B------:R-:W2:Y:S02]  /*21d0*/  LDG.E R4, desc[UR36][R4.64] ;  /* 0x0000002404047981 */ /* 0x000ea4000c1e1900 */
[----:B--2---:R-:W-:-:S04]  /*21e0*/  I2FP.F32.U32 R0, R4 ;  /* 0x0000000400007245 */ /* 0x004fc80000201000 */
[----:B------:R-:W-:-:S04]  /*21f0*/  F2FP.F16.F32.PACK_AB R0, RZ, R0 ;  /* 0x00000000ff00723e */ /* 0x000fc800000000ff */
[----:B------:R-:W-:-:S07]  /*2200*/  PRMT R24, R0, 0x7610, R24 ;  /* 0x0000761000187816 */ /* 0x000fce0000000018 */
.L_x_604:
[----:B------:R-:W-:-:S07]  /*2210*/  VIADD R23, R23, 0x80 ;  /* 0x0000008017177836 */ /* 0x000fce0000000000 */
.L_x_565:
[----:B------:R-:W-:Y:S05]  /*2220*/  BSYNC B6 ;  /* 0x0000000000067941 */ /* 0x000fea0003800000 */
.L_x_564:
[----:B------:R-:W-:Y:S01]  /*2230*/  ISETP.GE.AND P0, PT, R23, R16, PT ;  /* 0x000000101700720c */ /* 0x000fe20003f06270 */
[----:B------:R-:W-:Y:S01]  /*2240*/  BSSY B6, `(.L_x_632) ;  /* 0x0000218000067945 */ /* 0x000fe20003800000 */
[----:B------:R-:W-:-:S11]  /*2250*/  PRMT R26, RZ, 0x7610, R26 ;  /* 0x00007610ff1a7816 */ /* 0x000fd6000000001a */
[----:B------:R-:W-:Y:S05]  /*2260*/  @P0 BRA `(.L_x_633) ;  /* 0x0000002000540947 */ /* 0x000fea0003800000 */
[----:B01----:R-:W0:Y:S01]  /*2270*/  LDC.64 R4, c[0x0][0x220] ;  /* 0x00008800ff047b82 */ /* 0x003e220000000a00 */
        /* <DEDUP_REMOVED lines=21> */
.L_x_637:
[----:B------:R-:W2:Y:S02]  /*23d0*/  LDG.E.U8 R4, desc[UR36][R4.64] ;  /* 0x0000002404047981 */ /* 0x000ea4000c1e1100 */
[----:B--2---:R-:W-:-:S04]  /*23e0*/  I2FP.F32.U32 R0, R4 ;  /* 0x0000000400007245 */ /* 0x004fc80000201000 */
[----:B------:R-:W-:-:S04]  /*23f0*/  F2FP.F16.F32.PACK_AB R0, RZ, R0 ;  /* 0x00000000ff00723e */ /* 0x000fc800000000ff */
[----:B------:R-:W-:Y:S01]  /*2400*/  PRMT R22, R0, 0x7610, R22 ;  /* 0x0000761000167816 */ /* 0x000fe20000000016 */
[----:B------:R-:W-:Y:S06]  /*2410*/  BRA `(.L_x_639) ;  /* 0x0000000c00c07947 */ /* 0x000fec0003800000 */
.L_x_636:
        /* <DEDUP_REMOVED lines=11> */
.L_x_641:
[----:B------:R-:W2:Y:S02]  /*24d0*/  LDG.E R4, desc[UR36][R4.64] ;  /* 0x0000002404047981 */ /* 0x000ea4000c1e1900 */
[----:B--2---:R-:W-:-:S04]  /*24e0*/  I2FP.F32.S32 R0, R4 ;  /* 0x0000000400007245 */ /* 0x004fc80000201400 */
[----:B------:R-:W-:-:S04]  /*24f0*/  F2FP.F16.F32.PACK_AB R0, RZ, R0 ;  /* 0x00000000ff00723e */ /* 0x000fc800000000ff */
[----:B------:R-:W-:Y:S01]  /*2500*/  PRMT R22, R0, 0x7610, R22 ;  /* 0x0000761000167816 */ /* 0x000fe20000000016 */
[----:B------:R-:W-:Y:S06]  /*2510*/  BRA `(.L_x_639) ;  /* 0x0000000c00807947 */ /* 0x000fec0003800000 */
.L_x_640:
[----:B------:R-:W2:Y:S02]  /*2520*/  LDG.E.U16 R4, desc[UR36][R4.64] ;  /* 0x0000002404047981 */ /* 0x000ea4000c1e1500 */
[----:B--2---:R-:W0:Y:S02]  /*2530*/  I2F.S16 R0, R4 ;  /* 0x0000000400007306 */ /* 0x004e240000101400 */
[----:B0-----:R-:W-:-:S04]  /*2540*/  F2FP.F16.F32.PACK_AB R0, RZ, R0 ;  /* 0x00000000ff00723e */ /* 0x001fc800000000ff */
[----:B------:R-:W-:Y:S01]  /*2550*/  PRMT R22, R0, 0x7610, R22 ;  /* 0x0000761000167816 */ /* 0x000fe20000000016 */
[----:B------:R-:W-:Y:S06]  /*2560*/  BRA `(.L_x_639) ;  /* 0x0000000c006c7947 */ /* 0x000fec0003800000 */
.L_x_635:
        /* <DEDUP_REMOVED lines=9> */
.L_x_643:
[----:B------:R1:W5:Y:S01]  /*2600*/  LDG.E.U16 R22, desc[UR36][R4.64] ;  /* 0x0000002404167981 */ /* 0x000362000c1e1500 */
[----:B------:R-:W-:Y:S05]  /*2610*/  BRA `(.L_x_639) ;  /* 0x0000000c00407947 */ /* 0x000fea0003800000 */
.L_x_642:
        /* <DEDUP_REMOVED lines=9> */
.L_x_645:
[----:B------:R0:W5:Y:S01]  /*26b0*/  LDG.E.U16 R22, desc[UR36][R4.64] ;  /* 0x0000002404167981 */ /* 0x000162000c1e1500 */
[----:B------:R-:W-:Y:S05]  /*26c0*/  BRA `(.L_x_639) ;  /* 0x0000000c00147947 */ /* 0x000fea0003800000 */
.L_x_644:
        /* <DEDUP_REMOVED lines=9> */
.L_x_634:
        /* <DEDUP_REMOVED lines=14> */
.L_x_648:
        /* <DEDUP_REMOVED lines=9> */
.L_x_647:
        /* <DEDUP_REMOVED lines=28> */
.L_x_650:
[----:B------:R-:W2:Y:S02]  /*2a90*/  LDG.E.U8 R4, desc[UR36][R4.64] ;  /* 0x0000002404047981 */ /* 0x000ea4000c1e1100 */
[----:B--2---:R-:W-:-:S05]  /*2aa0*/  IMAD.SHL.U32 R0, R4, 0x2000000, RZ ;  /* 0x0200000004007824 */ /* 0x004fca00078e00ff */
[----:B------:R-:W-:-:S13]  /*2ab0*/  ISETP.GE.U32.AND P0, PT, R0, 0x8000000, PT ;  /* 0x080000000000780c */ /* 0x000fda0003f06070 */
[C---:B------:R-:W-:Y:S02]  /*2ac0*/  @P0 IMAD.SHL.U32 R3, R4.reuse, 0x200000, RZ ;  /* 0x0020000004030824 */ /* 0x040fe400078e00ff */
[----:B------:R-:W-:-:S03]  /*2ad0*/  @!P0 IMAD.SHL.U32 R0, R4, 0x100, RZ ;  /* 0x0000010004008824 */ /* 0x000fc600078e00ff */
[----:B------:R-:W-:Y:S02]  /*2ae0*/  @P0 LOP3.LUT R3, R3, 0xfe00000, RZ, 0xc0, !PT ;  /* 0x0fe0000003030812 */ /* 0x000fe400078ec0ff */
        /* <DEDUP_REMOVED lines=10> */
.L_x_649:
[----:B------:R-:W2:Y:S02]  /*2b90*/  LDG.E.U16 R0, desc[UR36][R4.64] ;  /* 0x0000002404007981 */ /* 0x000ea4000c1e1500 */
[----:B--2---:R-:W-:-:S05]  /*2ba0*/  IMAD.U32 R0, R0, 0x10000, RZ ;  /* 0x0001000000007824 */ /* 0x004fca00078e00ff */
[----:B------:R-:W-:-:S04]  /*2bb0*/  F2FP.F16.F32.PACK_AB R0, RZ, R0 ;  /* 0x00000000ff00723e */ /* 0x000fc800000000ff */
[----:B------:R-:W-:Y:S01]  /*2bc0*/  PRMT R22, R0, 0x7610, R22 ;  /* 0x0000761000167816 */ /* 0x000fe20000000016 */
[----:B------:R-:W-:Y:S06]  /*2bd0*/  BRA `(.L_x_639) ;  /* 0x0000000400d07947 */ /* 0x000fec0003800000 */
.L_x_646:
        /* <DEDUP_REMOVED lines=13> */
.L_x_653:
        /* <DEDUP_REMOVED lines=21> */
.L_x_657:
[----:B------:R-:W-:Y:S05]  /*2e00*/  BSYNC B1 ;  /* 0x0000000000017941 */ /* 0x000fea0003800000 */
.L_x_656:
[----:B------:R-:W-:Y:S01]  /*2e10*/  LEA R5, R0, 0x3b800000, 0x17 ;  /* 0x3b80000000057811 */ /* 0x000fe200078eb8ff */
[----:B------:R-:W-:-:S05]  /*2e20*/  IMAD.SHL.U32 R0, R3, 0x100000, RZ ;  /* 0x0010000003007824 */ /* 0x000fca00078e00ff */
[----:B------:R-:W-:-:S07]  /*2e30*/  LOP3.LUT R0, R5, R0, R6, 0xfe, !PT ;  /* 0x0000000005007212 */ /* 0x000fce00078efe06 */
.L_x_655:
[----:B------:R-:W-:Y:S05]  /*2e40*/  BSYNC B0 ;  /* 0x0000000000007941 */ /* 0x000fea0003800000 */
.L_x_654:
[----:B------:R-:W-:-:S04]  /*2e50*/  F2FP.F16.F32.PACK_AB R0, RZ, R0 ;  /* 0x00000000ff00723e */ /* 0x000fc800000000ff */
[----:B------:R-:W-:Y:S01]  /*2e60*/  PRMT R22, R0, 0x7610, R22 ;  /* 0x0000761000167816 */ /* 0x000fe20000000016 */
[----:B------:R-:W-:Y:S06]  /*2e70*/  BRA `(.L_x_639) ;  /* 0x0000000400287947 */ /* 0x000fec0003800000 */
.L_x_652:
        /* <DEDUP_REMOVED lines=21> */
.L_x_661:
[----:B------:R-:W-:Y:S05]  /*2fd0*/  BSYNC B1 ;  /* 0x0000000000017941 */ /* 0x000fea0003800000 */
.L_x_660:
[----:B------:R-:W-:Y:S01]  /*2fe0*/  LEA R5, R0, 0x37800000, 0x17 ;  /* 0x3780000000057811 */ /* 0x000fe200078eb8ff */
[----:B------:R-:W-:-:S05]  /*2ff0*/  IMAD.SHL.U32 R0, R3, 0x200000, RZ ;  /* 0x0020000003007824 */ /* 0x000fca00078e00ff */
[----:B------:R-:W-:-:S07]  /*3000*/  LOP3.LUT R0, R5, R0, R6, 0xfe, !PT ;  /* 0x0000000005007212 */ /* 0x000fce00078efe06 */
.L_x_659:
[----:B------:R-:W-:Y:S05]  /*3010*/  BSYNC B0 ;  /* 0x0000000000007941 */ /* 0x000fea0003800000 */
.L_x_658:
[----:B------:R-:W-:-:S04]  /*3020*/  F2FP.F16.F32.PACK_AB R0, RZ, R0 ;  /* 0x00000000ff00723e */ /* 0x000fc800000000ff */
[----:B------:R-:W-:Y:S01]  /*3030*/  PRMT R22, R0, 0x7610, R22 ;  /* 0x0000761000167816 */ /* 0x000fe20000000016 */
[----:B------:R-:W-:Y:S06]  /*3040*/  BRA `(.L_x_639) ;  /* 0x0000000000b47947 */ /* 0x000fec0003800000 */
.L_x_651:
        /* <DEDUP_REMOVED lines=14> */
.L_x_665:
[----:B------:R-:W-:Y:S05]  /*3130*/  BSYNC B0 ;  /* 0x0000000000007941 */ /* 0x000fea0003800000 */
.L_x_664:
[----:B------:R-:W-:-:S04]  /*3140*/  F2FP.F16.F32.PACK_AB R0, RZ, R0 ;  /* 0x00000000ff00723e */ /* 0x000fc800000000ff */
[----:B------:R-:W-:Y:S01]  /*3150*/  PRMT R22, R0, 0x7610, R22 ;  /* 0x0000761000167816 */ /* 0x000fe20000000016 */
[----:B------:R-:W-:Y:S06]  /*3160*/  BRA `(.L_x_639) ;  /* 0x00000000006c7947 */ /* 0x000fec0003800000 */
.L_x_638:
        /* <DEDUP_REMOVED lines=16> */
.L_x_666:
[----:B------:R-:W-:Y:S01]  /*3270*/  PRMT R22, RZ, 0x7610, R22 ;  /* 0x00007610ff167816 */ /* 0x000fe20000000016 */
[----:B------:R-:W-:Y:S06]  /*3280*/  BRA `(.L_x_639) ;  /* 0x0000000000247947 */ /* 0x000fec0003800000 */
.L_x_663:
[----:B------:R-:W2:Y:S02]  /*3290*/  LDG.E.64 R4, desc[UR36][R4.64] ;  /* 0x0000002404047981 */ /* 0x000ea4000c1e1b00 */
[----:B--2---:R-:W0:Y:S02]  /*32a0*/  I2F.U64 R0, R4 ;  /* 0x0000000400007312 */ /* 0x004e240000301000 */
[----:B0-----:R-:W-:-:S04]  /*32b0*/  F2FP.F16.F32.PACK_AB R0, RZ, R0 ;  /* 0x00000000ff00723e */ /* 0x001fc800000000ff */
[----:B------:R-:W-:Y:S01]  /*32c0*/  PRMT R22, R0, 0x7610, R22 ;  /* 0x0000761000167816 */ /* 0x000fe20000000016 */
[----:B------:R-:W-:Y:S06]  /*32d0*/  BRA `(.L_x_639) ;  /* 0x0000000000107947 */ /* 0x000fec0003800000 */
.L_x_662:
[----:B------:R-:W2:Y:S02]  /*32e0*/  LDG.E R4, desc[UR36][R4.64] ;  /* 0x0000002404047981 */ /* 0x000ea4000c1e1900 */
[----:B--2---:R-:W-:-:S04]  /*32f0*/  I2FP.F32.U32 R0, R4 ;  /* 0x0000000400007245 */ /* 0x004fc80000201000 */
[----:B------:R-:W-:-:S04]  /*3300*/  F2FP.F16.F32.PACK_AB R0, RZ, R0 ;  /* 0x00000000ff00723e */ /* 0x000fc800000000ff */
[----:B------:R-:W-:-:S07]  /*3310*/  PRMT R22, R0, 0x7610, R22 ;  /* 0x0000761000167816 */ /* 0x000fce0000000016 */
.L_x_639:
        /* <DEDUP_REMOVED lines=21> */
.L_x_670:
[----:B------:R-:W2:Y:S02]  /*3470*/  LDG.E.U8 R4, desc[UR36][R4.64] ;  /* 0x0000002404047981 */ /* 0x000ea4000c1e1100 */
[----:B--2---:R-:W-:-:S04]  /*3480*/  I2FP.F32.U32 R0, R4 ;  /* 0x0000000400007245 */ /* 0x004fc80000201000 */
[----:B------:R-:W-:-:S04]  /*3490*/  F2FP.F16.F32.PACK_AB R0, RZ, R0 ;  /* 0x00000000ff00723e */ /* 0x000fc800000000ff */
[----:B------:R-:W-:Y:S01]  /*34a0*/  PRMT R26, R0, 0x7610, R26 ;  /* 0x00007610001a7816 */ /* 0x000fe2000000001a */
[----:B------:R-:W-:Y:S06]  /*34b0*/  BRA `(.L_x_672) ;  /* 0x0000000c00bc7947 */ /* 0x000fec0003800000 */
.L_x_669:
        /* <DEDUP_REMOVED lines=11> */
.L_x_674:
[----:B------:R-:W2:Y:S02]  /*3570*/  LDG.E R4, desc[UR36][R4.64] ;  /* 0x0000002404047981 */ /* 0x000ea4000c1e1900 */
[----:B--2---:R-:W-:-:S04]  /*3580*/  I2FP.F32.S32 R0, R4 ;  /* 0x0000000400007245 */ /* 0x004fc80000201400 */
[----:B------:R-:W-:-:S04]  /*3590*/  F2FP.F16.F32.PACK_AB R0, RZ, R0 ;  /* 0x00000000ff00723e */ /* 0x000fc800000000ff */
[----:B------:R-:W-:Y:S01]  /*35a0*/  PRMT R26, R0, 0x7610, R26 ;  /* 0x00007610001a7816 */ /* 0x000fe2000000001a */
[----:B------:R-:W-:Y:S06]  /*35b0*/  BRA `(.L_x_672) ;  /* 0x0000000c007c7947 */ /* 0x000fec0003800000 */
.L_x_673:
[----:B------:R-:W2:Y:S02]  /*35c0*/  LDG.E.U16 R4, desc[UR36][R4.64] ;  /* 0x0000002404047981 */ /* 0x000ea4000c1e1500 */
[----:B--2---:R-:W0:Y:S02]  /*35d0*/  I2F.S16 R0, R4 ;  /* 0x0000000400007306 */ /* 0x004e240000101400 */
[----:B0-----:R-:W-:-:S04]  /*35e0*/  F2FP.F16.F32.PACK_AB R0, RZ, R0 ;  /* 0x00000000ff00723e */ /* 0x001fc800000000ff */
[----:B------:R-:W-:Y:S01]  /*35f0*/  PRMT R26, R0, 0x7610, R26 ;  /* 0x00007610001a7816 */ /* 0x000fe2000000001a */
[----:B------:R-:W-:Y:S06]  /*3600*/  BRA `(.L_x_672) ;  /* 0x0000000c00687947 */ /* 0x000fec0003800000 */
.L_x_668:
        /* <DEDUP_REMOVED lines=9> */
.L_x_676:
[----:B------:R1:W5:Y:S01]  /*36a0*/  LDG.E.U16 R26, desc[UR36][R4.64] ;  /* 0x00000024041a7981 */ /* 0x000362000c1e1500 */
[----:B------:R-:W-:Y:S05]  /*36b0*/  BRA `(.L_x_672) ;  /* 0x0000000c003c7947 */ /* 0x000fea0003800000 */
.L_x_675:
        /* <DEDUP_REMOVED lines=9> */
.L_x_678:
[----:B------:R0:W5:Y:S01]  /*3750*/  LDG.E.U16 R26, desc[UR36][R4.64] ;  /* 0x00000024041a7981 */ /* 0x000162000c1e1500 */
[----:B------:R-:W-:Y:S05]  /*3760*/  BRA `(.L_x_672) ;  /* 0x0000000c00107947 */ /* 0x000fea0003800000 */
.L_x_677:
        /* <DEDUP_REMOVED lines=9> */
.L_x_667:
        /* <DEDUP_REMOVED lines=14> */
.L_x_681:
        /* <DEDUP_REMOVED lines=9> */
.L_x_680:
        /* <DEDUP_REMOVED lines=28> */
.L_x_683:
        /* <DEDUP_REMOVED lines=15> */
.L_x_682:
[----:B------:R-:W2:Y:S02]  /*3c20*/  LDG.E.U16 R0, desc[UR36][R4.64] ;  /* 0x0000002404007981 */ /* 0x000ea4000c1e1500 */
[----:B--2---:R-:W-:-:S05]  /*3c30*/  IMAD.U32 R0, R0, 0x10000, RZ ;  /* 0x0001000000007824 */ /* 0x004fca00078e00ff */
[----:B------:R-:W-:-:S04]  /*3c40*/  F2FP.F16.F32.PACK_AB R0, RZ, R0 ;  /* 0x00000000ff00723e */ /* 0x000fc800000000ff */
[----:B------:R-:W-:Y:S01]  /*3c50*/  PRMT R26, R0, 0x7610, R26 ;  /* 0x00007610001a7816 */ /* 0x000fe2000000001a */
[----:B------:R-:W-:Y:S06]  /*3c60*/  BRA `(.L_x_672) ;  /* 0x0000000400d07947 */ /* 0x000fec0003800000 */
.L_x_679:
        /* <DEDUP_REMOVED lines=13> */
.L_x_686:
        /* <DEDUP_REMOVED lines=21> */
.L_x_690:
[----:B------:R-:W-:Y:S05]  /*3e90*/  BSYNC B1 ;  /* 0x0000000000017941 */ /* 0x000fea0003800000 */
.L_x_689:
[----:B------:R-:W-:Y:S01]  /*3ea0*/  LEA R5, R0, 0x3b800000, 0x17 ;  /* 0x3b80000000057811 */ /* 0x000fe200078eb8ff */
[----:B------:R-:W-:-:S05]  /*3eb0*/  IMAD.SHL.U32 R0, R3, 0x100000, RZ ;  /* 0x0010000003007824 */ /* 0x000fca00078e00ff */
[----:B------:R-:W-:-:S07]  /*3ec0*/  LOP3.LUT R0, R5, R0, R6, 0xfe, !PT ;  /* 0x0000000005007212 */ /* 0x000fce00078efe06 */
.L_x_688:
[----:B------:R-:W-:Y:S05]  /*3ed0*/  BSYNC B0 ;  /* 0x0000000000007941 */ /* 0x000fea0003800000 */
.L_x_687:
[----:B------:R-:W-:-:S04]  /*3ee0*/  F2FP.F16.F32.PACK_AB R0, RZ, R0 ;  /* 0x00000000ff00723e */ /* 0x000fc800000000ff */
[----:B------:R-:W-:Y:S01]  /*3ef0*/  PRMT R26, R0, 0x7610, R26 ;  /* 0x00007610001a7816 */ /* 0x000fe2000000001a */
[----:B------:R-:W-:Y:S06]  /*3f00*/  BRA `(.L_x_672) ;  /* 0x0000000400287947 */ /* 0x000fec0003800000 */
.L_x_685:
        /* <DEDUP_REMOVED lines=21> */
.L_x_694:
[----:B------:R-:W-:Y:S05]  /*4060*/  BSYNC B1 ;  /* 0x0000000000017941 */ /* 0x000fea0003800000 */
.L_x_693:
[----:B------:R-:W-:Y:S01]  /*4070*/  LEA R5, R0, 0x37800000, 0x17 ;  /* 0x3780000000057811 */ /* 0x000fe200078eb8ff */
[----:B------:R-:W-:-:S05]  /*4080*/  IMAD.SHL.U32 R0, R3, 0x200000, RZ ;  /* 0x0020000003007824 */ /* 0x000fca00078e00ff */
[----:B------:R-:W-:-:S07]  /*4090*/  LOP3.LUT R0, R5, R0, R6, 0xfe, !PT ;  /* 0x0000000005007212 */ /* 0x000fce00078efe06 */
.L_x_692:
[----:B------:R-:W-:Y:S05]  /*40a0*/  BSYNC B0 ;  /* 0x0000000000007941 */ /* 0x000fea0003800000 */
.L_x_691:
[----:B------:R-:W-:-:S04]  /*40b0*/  F2FP.F16.F32.PACK_AB R0, RZ, R0 ;  /* 0x00000000ff00723e */ /* 0x000fc800000000ff */
[----:B------:R-:W-:Y:S01]  /*40c0*/  PRMT R26, R0, 0x7610, R26 ;  /* 0x00007610001a7816 */ /* 0x000fe2000000001a */
[----:B------:R-:W-:Y:S06]  /*40d0*/  BRA `(.L_x_672) ;  /* 0x0000000000b47947 */ /* 0x000fec0003800000 */
.L_x_684:
        /* <DEDUP_REMOVED lines=14> */
.L_x_698:
[----:B------:R-:W-:Y:S05]  /*41c0*/  BSYNC B0 ;  /* 0x0000000000007941 */ /* 0x000fea0003800000 */
.L_x_697:
[----:B------:R-:W-:-:S04]  /*41d0*/  F2FP.F16.F32.PACK_AB R0, RZ, R0 ;  /* 0x00000000ff00723e */ /* 0x000fc800000000ff */
[----:B------:R-:W-:Y:S01]  /*41e0*/  PRMT R26, R0, 0x7610, R26 ;  /* 0x00007610001a7816 */ /* 0x000fe2000000001a */
[----:B------:R-:W-:Y:S06]  /*41f0*/  BRA `(.L_x_672) ;  /* 0x00000000006c7947 */ /* 0x000fec0003800000 */
.L_x_671:
        /* <DEDUP_REMOVED lines=16> */
.L_x_699:
[----:B------:R-:W-:Y:S01]  /*4300*/  PRMT R26, RZ, 0x7610, R26 ;  /* 0x00007610ff1a7816 */ /* 0x000fe2000000001a */
[----:B------:R-:W-:Y:S06]  /*4310*/  BRA `(.L_x_672) ;  /* 0x0000000000247947 */ /* 0x000fec0003800000 */
.L_x_696:
[----:B------:R-:W2:Y:S02]  /*4320*/  LDG.E.64 R4, desc[UR36][R4.64] ;  /* 0x0000002404047981 */ /* 0x000ea4000c1e1b00 */
[----:B--2---:R-:W0:Y:S02]  /*4330*/  I2F.U64 R0, R4 ;  /* 0x0000000400007312 */ /* 0x004e240000301000 */
[----:B0-----:R-:W-:-:S04]  /*4340*/  F2FP.F16.F32.PACK_AB R0, RZ, R0 ;  /* 0x00000000ff00723e */ /* 0x001fc800000000ff */
[----:B------:R-:W-:Y:S01]  /*4350*/  PRMT R26, R0, 0x7610, R26 ;  /* 0x00007610001a7816 */ /* 0x000fe2000000001a */
[----:B------:R-:W-:Y:S06]  /*4360*/  BRA `(.L_x_672) ;  /* 0x0000000000107947 */ /* 0x000fec0003800000 */
.L_x_695:
[----:B------:R-:W2:Y:S02]  /*4370*/  LDG.E R4, desc[UR36][R4.64] ;  /* 0x0000002404047981 */ /* 0x000ea4000c1e1900 */
[----:B--2---:R-:W-:-:S04]  /*4380*/  I2FP.F32.U32 R0, R4 ;  /* 0x0000000400007245 */ /* 0x004fc80000201000 */
[----:B------:R-:W-:-:S04]  /*4390*/  F2FP.F16.F32.PACK_AB R0, RZ, R0 ;  /* 0x00000000ff00723e */ /* 0x000fc800000000ff */
[----:B------:R-:W-:-:S07]  /*43a0*/  PRMT R26, R0, 0x7610, R26 ;  /* 0x00007610001a7816 */ /* 0x000fce000000001a */
.L_x_672:
[----:B------:R-:W-:-:S07]  /*43b0*/  VIADD R23, R23, 0x80 ;  /* 0x0000008017177836 */ /* 0x000fce0000000000 */
.L_x_633:
[----:B------:R-:W-:Y:S05]  /*43c0*/  BSYNC B6 ;  /* 0x0000000000067941 */ /* 0x000fea0003800000 */
.L_x_632:
[----:B------:R-:W-:Y:S01]  /*43d0*/  ISETP.GE.AND P0, PT, R23, R16, PT ;  /* 0x000000101700720c */ /* 0x000fe20003f06270 */
[----:B------:R-:W-:Y:S01]  /*43e0*/  BSSY B6, `(.L_x_700) ;  /* 0x000021a000067945 */ /* 0x000fe20003800000 */
[----:B------:R-:W-:Y:S02]  /*43f0*/  PRMT R17, RZ, 0x7610, R17 ;  /* 0x00007610ff117816 */ /* 0x000fe40000000011 */
[----:B------:R-:W-:Y:S02]  /*4400*/  PRMT R18, RZ, 0x7610, R18 ;  /* 0x00007610ff127816 */ /* 0x000fe40000000012 */
[----:B------:R-:W-:-:S07]  /*4410*/  PRMT R27, RZ, 0x7610, R27 ;  /* 0x00007610ff1b7816 */ /* 0x000fce000000001b */
        /* <DEDUP_REMOVED lines=23> */
.L_x_705:
[----:B------:R-:W2:Y:S02]  /*4590*/  LDG.E.U8 R4, desc[UR36][R4.64] ;  /* 0x0000002404047981 */ /* 0x000ea4000c1e1100 */
[----:B--2---:R-:W-:-:S04]  /*45a0*/  I2FP.F32.U32 R0, R4 ;  /* 0x0000000400007245 */ /* 0x004fc80000201000 */
[----:B------:R-:W-:-:S04]  /*45b0*/  F2FP.F16.F32.PACK_AB R0, RZ, R0 ;  /* 0x00000000ff00723e */ /* 0x000fc800000000ff */
[----:B------:R-:W-:Y:S01]  /*45c0*/  PRMT R18, R0, 0x7610, R18 ;  /* 0x0000761000127816 */ /* 0x000fe20000000012 */
[----:B------:R-:W-:Y:S06]  /*45d0*/  BRA `(.L_x_707) ;  /* 0x0000000c00bc7947 */ /* 0x000fec0003800000 */
.L_x_704:
        /* <DEDUP_REMOVED lines=11> */
.L_x_709:
[----:B------:R-:W2:Y:S02]  /*4690*/  LDG.E R4, desc[UR36][R4.64] ;  /* 0x0000002404047981 */ /* 0x000ea4000c1e1900 */
[----:B--2---:R-:W-:-:S04]  /*46a0*/  I2FP.F32.S32 R0, R4 ;  /* 0x0000000400007245 */ /* 0x004fc80000201400 */
[----:B------:R-:W-:-:S04]  /*46b0*/  F2FP.F16.F32.PACK_AB R0, RZ, R0 ;  /* 0x00000000ff00723e */ /* 0x000fc800000000ff */
[----:B------:R-:W-:Y:S01]  /*46c0*/  PRMT R18, R0, 0x7610, R18 ;  /* 0x0000761000127816 */ /* 0x000fe20000000012 */
[----:B------:R-:W-:Y:S06]  /*46d0*/  BRA `(.L_x_707) ;  /* 0x0000000c007c7947 */ /* 0x000fec0003800000 */
.L_x_708:
[----:B------:R-:W2:Y:S02]  /*46e0*/  LDG.E.U16 R4, desc[UR36][R4.64] ;  /* 0x0000002404047981 */ /* 0x000ea4000c1e1500 */
[----:B--2---:R-:W0:Y:S02]  /*46f0*/  I2F.S16 R0, R4 ;  /* 0x0000000400007306 */ /* 0x004e240000101400 */
[----:B0-----:R-:W-:-:S04]  /*4700*/  F2FP.F16.F32.PACK_AB R0, RZ, R0 ;  /* 0x00000000ff00723e */ /* 0x001fc800000000ff */
[----:B------:R-:W-:Y:S01]  /*4710*/  PRMT R18, R0, 0x7610, R18 ;  /* 0x0000761000127816 */ /* 0x000fe20000000012 */
[----:B------:R-:W-:Y:S06]  /*4720*/  BRA `(.L_x_707) ;  /* 0x0000000c00687947 */ /* 0x000fec0003800000 */
.L_x_703:
        /* <DEDUP_REMOVED lines=9> */
.L_x_711:
[----:B------:R1:W5:Y:S01]  /*47c0*/  LDG.E.U16 R18, desc[UR36][R4.64] ;  /* 0x0000002404127981 */ /* 0x000362000c1e1500 */
[----:B------:R-:W-:Y:S05]  /*47d0*/  BRA `(.L_x_707) ;  /* 0x0000000c003c7947 */ /* 0x000fea0003800000 */
.L_x_710:
        /* <DEDUP_REMOVED lines=9> */
.L_x_713:
[----:B------:R0:W5:Y:S01]  /*4870*/  LDG.E.U16 R18, desc[UR36][R4.64] ;  /* 0x0000002404127981 */ /* 0x000162000c1e1500 */
[----:B------:R-:W-:Y:S05]  /*4880*/  BRA `(.L_x_707) ;  /* 0x0000000c00107947 */ /* 0x000fea0003800000 */
.L_x_712:
        /* <DEDUP_REMOVED lines=9> */
.L_x_702:
        /* <DEDUP_REMOVED lines=14> */
.L_x_716:
        /* <DEDUP_REMOVED lines=9> */
.L_x_715:
        /* <DEDUP_REMOVED lines=28> */
.L_x_718:
        /* <DEDUP_REMOVED lines=15> */
.L_x_717:
[----:B------:R-:W2:Y:S02]  /*4d40*/  LDG.E.U16 R0, desc[UR36][R4.64] ;  /* 0x0000002404007981 */ /* 0x000ea4000c1e1500 */
[----:B--2---:R-:W-:-:S05]  /*4d50*/  IMAD.U32 R0, R0, 0x10000, RZ ;  /* 0x0001000000007824 */ /* 0x004fca00078e00ff */
[----:B------:R-:W-:-:S04]  /*4d60*/  F2FP.F16.F32.PACK_AB R0, RZ, R0 ;  /* 0x00000000ff00723e */ /* 0x000fc800000000ff */
[----:B------:R-:W-:Y:S01]  /*4d70*/  PRMT R18, R0, 0x7610, R18 ;  /* 0x0000761000127816 */ /* 0x000fe20000000012 */
[----:B------:R-:W-:Y:S06]  /*4d80*/  BRA `(.L_x_707) ;  /* 0x0000000400d07947 */ /* 0x000fec0003800000 */
.L_x_714:
        /* <DEDUP_REMOVED lines=13> */
.L_x_721:
        /* <DEDUP_REMOVED lines=21> */
.L_x_725:
[----:B------:R-:W-:Y:S05]  /*4fb0*/  BSYNC B1 ;  /* 0x0000000000017941 */ /* 0x000fea0003800000 */
.L_x_724:
[----:B------:R-:W-:Y:S01]  /*4fc0*/  LEA R5, R0, 0x3b800000, 0x17 ;  /* 0x3b80000000057811 */ /* 0x000fe200078eb8ff */
[----:B------:R-:W-:-:S05]  /*4fd0*/  IMAD.SHL.U32 R0, R3, 0x100000, RZ ;  /* 0x0010000003007824 */ /* 0x000fca00078e00ff */
[----:B------:R-:W-:-:S07]  /*4fe0*/  LOP3.LUT R0, R5, R0, R6, 0xfe, !PT ;  /* 0x0000000005007212 */ /* 0x000fce00078efe06 */
.L_x_723:
[----:B------:R-:W-:Y:S05]  /*4ff0*/  BSYNC B0 ;  /* 0x0000000000007941 */ /* 0x000fea0003800000 */
.L_x_722:
[----:B------:R-:W-:-:S04]  /*5000*/  F2FP.F16.F32.PACK_AB R0, RZ, R0 ;  /* 0x00000000ff00723e */ /* 0x000fc800000000ff */
[----:B------:R-:W-:Y:S01]  /*5010*/  PRMT R18, R0, 0x7610, R18 ;  /* 0x0000761000127816 */ /* 0x000fe20000000012 */
[----:B------:R-:W-:Y:S06]  /*5020*/  BRA `(.L_x_707) ;  /* 0x0000000400287947 */ /* 0x000fec0003800000 */
.L_x_720:
        /* <DEDUP_REMOVED lines=21> */
.L_x_729:
[----:B------:R-:W-:Y:S05]  /*5180*/  BSYNC B1 ;  /* 0x0000000000017941 */ /* 0x000fea0003800000 */
.L_x_728:
[----:B------:R-:W-:Y:S01]  /*5190*/  LEA R5, R0, 0x37800000, 0x17 ;  /* 0x3780000000057811 */ /* 0x000fe200078eb8ff */
[----:B------:R-:W-:-:S05]  /*51a0*/  IMAD.SHL.U32 R0, R3, 0x200000, RZ ;  /* 0x0020000003007824 */ /* 0x000fca00078e00ff */
[----:B------:R-:W-:-:S07]  /*51b0*/  LOP3.LUT R0, R5, R0, R6, 0xfe, !PT ;  /* 0x0000000005007212 */ /* 0x000fce00078efe06 */
.L_x_727:
[----:B------:R-:W-:Y:S05]  /*51c0*/  BSYNC B0 ;  /* 0x0000000000007941 */ /* 0x000fea0003800000 */
.L_x_726:
[----:B------:R-:W-:-:S04]  /*51d0*/  F2FP.F16.F32.PACK_AB R0, RZ, R0 ;  /* 0x00000000ff00723e */ /* 0x000fc800000000ff */
[----:B------:R-:W-:Y:S01]  /*51e0*/  PRMT R18, R0, 0x7610, R18 ;  /* 0x0000761000127816 */ /* 0x000fe20000000012 */
[----:B------:R-:W-:Y:S06]  /*51f0*/  BRA `(.L_x_707) ;  /* 0x0000000000b47947 */ /* 0x000fec0003800000 */
.L_x_719:
        /* <DEDUP_REMOVED lines=14> */
.L_x_733:
[----:B------:R-:W-:Y:S05]  /*52e0*/  BSYNC B0 ;  /* 0x0000000000007941 */ /* 0x000fea0003800000 */
.L_x_732:
[----:B------:R-:W-:-:S04]  /*52f0*/  F2FP.F16.F32.PACK_AB R0, RZ, R0 ;  /* 0x00000000ff00723e */ /* 0x000fc800000000ff */
[----:B------:R-:W-:Y:S01]  /*5300*/  PRMT R18, R0, 0x7610, R18 ;  /* 0x0000761000127816 */ /* 0x000fe20000000012 */
[----:B------:R-:W-:Y:S06]  /*5310*/  BRA `(.L_x_707) ;  /* 0x00000000006c7947 */ /* 0x000fec0003800000 */
.L_x_706:
        /* <DEDUP_REMOVED lines=16> */
.L_x_734:
[----:B------:R-:W-:Y:S01]  /*5420*/  PRMT R18, RZ, 0x7610, R18 ;  /* 0x00007610ff127816 */ /* 0x000fe20000000012 */
[----:B------:R-:W-:Y:S06]  /*5430*/  BRA `(.L_x_707) ;  /* 0x0000000000247947 */ /* 0x000fec0003800000 */
.L_x_731:
[----:B------:R-:W2:Y:S02]  /*5440*/  LDG.E.64 R4, desc[UR36][R4.64] ;  /* 0x0000002404047981 */ /* 0x000ea4000c1e1b00 */
[----:B--2---:R-:W0:Y:S02]  /*5450*/  I2F.U64 R0, R4 ;  /* 0x0000000400007312 */ /* 0x004e240000301000 */
[----:B0-----:R-:W-:-:S04]  /*5460*/  F2FP.F16.F32.PACK_AB R0, RZ, R0 ;  /* 0x00000000ff00723e */ /* 0x001fc800000000ff */
[----:B------:R-:W-:Y:S01]  /*5470*/  PRMT R18, R0, 0x7610, R18 ;  /* 0x0000761000127816 */ /* 0x000fe20000000012 */
[----:B------:R-:W-:Y:S06]  /*5480*/  BRA `(.L_x_707) ;  /* 0x0000000000107947 */ /* 0x000fec0003800000 */
.L_x_730:
[----:B------:R-:W2:Y:S02]  /*5490*/  LDG.E R4, desc[UR36][R4.64] ;  /* 0x0000002404047981 */ /* 0x000ea4000c1e1900 */
[----:B--2---:R-:W-:-:S04]  /*54a0*/  I2FP.F32.U32 R0, R4 ;  /* 0x0000000400007245 */ /* 0x004fc80000201000 */
[----:B------:R-:W-:-:S04]  /*54b0*/  F2FP.F16.F32.PACK_AB R0, RZ, R0 ;  /* 0x00000000ff00723e */ /* 0x000fc800000000ff */
[----:B------:R-:W-:-:S07]  /*54c0*/  PRMT R18, R0, 0x7610, R18 ;  /* 0x0000761000127816 */ /* 0x000fce0000000012 */
.L_x_707:
[----:B------:R-:W2:Y:S01]  /*54d0*/  LDC.U8 R3, c[0x0][0x235] ;  /* 0x00008d40ff037b82 */ /* 0x000ea20000000000 */
[----:B------:R-:W-:Y:S02]  /*54e0*/  ULDC UR4, c[0x0][0x23c] ;  /* 0x00008f0000047ab9 */ /* 0x000fe40000000800 */
[----:B------:R-:W-:-:S05]  /*54f0*/  IMAD R25, R25, UR4, RZ ;  /* 0x0000000419197c24 */ /* 0x000fca000f8e02ff */
[----:B01----:R-:W0:Y:S01]  /*5500*/  LDC.64 R4, c[0x0][0x228] ;  /* 0x00008a00ff047b82 */ /* 0x003e220000000a00 */
[----:B--2---:R-:W-:-:S04]  /*5510*/  PRMT R0, R3, 0x9910, RZ ;  /* 0x0000991003007816 */ /* 0x004fc800000000ff */
[----:B------:R-:W-:Y:S02]  /*5520*/  ISETP.GT.AND P1, PT, R0, 0x9, PT ;  /* 0x000000090000780c */ /* 0x000fe40003f24270 */
[----:B0-----:R-:W-:-:S05]  /*5530*/  IADD3 R4, P0, R25, R4, RZ ;  /* 0x0000000419047210 */ /* 0x001fca0007f1e0ff */
[----:B------:R-:W-:-:S06]  /*5540*/  IMAD.X R5, RZ, RZ, R5, P0 ;  /* 0x000000ffff057224 */ /* 0x000fcc00000e0605 */
        /* <DEDUP_REMOVED lines=14> */
.L_x_738:
[----:B------:R-:W2:Y:S02]  /*5630*/  LDG.E.U8 R4, desc[UR36][R4.64] ;  /* 0x0000002404047981 */ /* 0x000ea4000c1e1100 */
[----:B--2---:R-:W-:-:S04]  /*5640*/  I2FP.F32.U32 R0, R4 ;  /* 0x0000000400007245 */ /* 0x004fc80000201000 */
[----:B------:R-:W-:-:S04]  /*5650*/  F2FP.F16.F32.PACK_AB R0, RZ, R0 ;  /* 0x00000000ff00723e */ /* 0x000fc800000000ff */
[----:B------:R-:W-:Y:S01]  /*5660*/  PRMT R27, R0, 0x7610, R27 ;  /* 0x00007610001b7816 */ /* 0x000fe2000000001b */
[----:B------:R-:W-:Y:S06]  /*5670*/  BRA `(.L_x_740) ;  /* 0x0000000c00bc7947 */ /* 0x000fec0003800000 */
.L_x_737:
        /* <DEDUP_REMOVED lines=11> */
.L_x_742:
[----:B------:R-:W2:Y:S02]  /*5730*/  LDG.E R4, desc[UR36][R4.64] ;  /* 0x0000002404047981 */ /* 0x000ea4000c1e1900 */
[----:B--2---:R-:W-:-:S04]  /*5740*/  I2FP.F32.S32 R0, R4 ;  /* 0x0000000400007245 */ /* 0x004fc80000201400 */
[----:B------:R-:W-:-:S04]  /*5750*/  F2FP.F16.F32.PACK_AB R0, RZ, R0 ;  /* 0x00000000ff00723e */ /* 0x000fc800000000ff */
[----:B------:R-:W-:Y:S01]  /*5760*/  PRMT R27, R0, 0x7610, R27 ;  /* 0x00007610001b7816 */ /* 0x000fe2000000001b */
[----:B------:R-:W-:Y:S06]  /*5770*/  BRA `(.L_x_740) ;  /* 0x0000000c007c7947 */ /* 0x000fec0003800000 */
.L_x_741:
[----:B------:R-:W2:Y:S02]  /*5780*/  LDG.E.U16 R4, desc[UR36][R4.64] ;  /* 0x0000002404047981 */ /* 0x000ea4000c1e1500 */
[----:B--2---:R-:W0:Y:S02]  /*5790*/  I2F.S16 R0, R4 ;  /* 0x0000000400007306 */ /* 0x004e240000101400 */
[----:B0-----:R-:W-:-:S04]  /*57a0*/  F2FP.F16.F32.PACK_AB R0, RZ, R0 ;  /* 0x00000000ff00723e */ /* 0x001fc800000000ff */
[----:B------:R-:W-:Y:S01]  /*57b0*/  PRMT R27, R0, 0x7610, R27 ;  /* 0x00007610001b7816 */ /* 0x000fe2000000001b */
[----:B------:R-:W-:Y:S06]  /*57c0*/  BRA `(.L_x_740) ;  /* 0x0000000c00687947 */ /* 0x000fec0003800000 */
.L_x_736:
        /* <DEDUP_REMOVED lines=9> */
.L_x_744:
[----:B------:R1:W5:Y:S01]  /*5860*/  LDG.E.U16 R27, desc[UR36][R4.64] ;  /* 0x00000024041b7981 */ /* 0x000362000c1e1500 */
[----:B------:R-:W-:Y:S05]  /*5870*/  BRA `(.L_x_740) ;  /* 0x0000000c003c7947 */ /* 0x000fea0003800000 */
.L_x_743:
        /* <DEDUP_REMOVED lines=9> */
.L_x_746:
[----:B------:R0:W5:Y:S01]  /*5910*/  LDG.E.U16 R27, desc[UR36][R4.64] ;  /* 0x00000024041b7981 */ /* 0x000162000c1e1500 */
[----:B------:R-:W-:Y:S05]  /*5920*/  BRA `(.L_x_740) ;  /* 0x0000000c00107947 */ /* 0x000fea0003800000 */
.L_x_745:
        /* <DEDUP_REMOVED lines=9> */
.L_x_735:
        /* <DEDUP_REMOVED lines=14> */
.L_x_749:
        /* <DEDUP_REMOVED lines=9> */
.L_x_748:
        /* <DEDUP_REMOVED lines=28> */
.L_x_751:
        /* <DEDUP_REMOVED lines=15> */
.L_x_750:
[----:B------:R-:W2:Y:S02]  /*5de0*/  LDG.E.U16 R0, desc[UR36][R4.64] ;  /* 0x0000002404007981 */ /* 0x000ea4000c1e1500 */
[----:B--2---:R-:W-:-:S05]  /*5df0*/  IMAD.U32 R0, R0, 0x10000, RZ ;  /* 0x0001000000007824 */ /* 0x004fca00078e00ff */
[----:B------:R-:W-:-:S04]  /*5e00*/  F2FP.F16.F32.PACK_AB R0, RZ, R0 ;  /* 0x00000000ff00723e */ /* 0x000fc800000000ff */
[----:B------:R-:W-:Y:S01]  /*5e10*/  PRMT R27, R0, 0x7610, R27 ;  /* 0x00007610001b7816 */ /* 0x000fe2000000001b */
[----:B------:R-:W-:Y:S06]  /*5e20*/  BRA `(.L_x_740) ;  /* 0x0000000400d07947 */ /* 0x000fec0003800000 */
.L_x_747:
        /* <DEDUP_REMOVED lines=13> */
.L_x_754:
        /* <DEDUP_REMOVED lines=21> */
.L_x_758:
[----:B------:R-:W-:Y:S05]  /*6050*/  BSYNC B1 ;  /* 0x0000000000017941 */ /* 0x000fea0003800000 */
.L_x_757:
[----:B------:R-:W-:Y:S01]  /*6060*/  LEA R5, R0, 0x3b800000, 0x17 ;  /* 0x3b80000000057811 */ /* 0x000fe200078eb8ff */
[----:B------:R-:W-:-:S05]  /*6070*/  IMAD.SHL.U32 R0, R3, 0x100000, RZ ;  /* 0x0010000003007824 */ /* 0x000fca00078e00ff */
[----:B------:R-:W-:-:S07]  /*6080*/  LOP3.LUT R0, R5, R0, R6, 0xfe, !PT ;  /* 0x0000000005007212 */ /* 0x000fce00078efe06 */
.L_x_756:
[----:B------:R-:W-:Y:S05]  /*6090*/  BSYNC B0 ;  /* 0x0000000000007941 */ /* 0x000fea0003800000 */
.L_x_755:
[----:B------:R-:W-:-:S04]  /*60a0*/  F2FP.F16.F32.PACK_AB R0, RZ, R0 ;  /* 0x00000000ff00723e */ /* 0x000fc800000000ff */
[----:B------:R-:W-:Y:S01]  /*60b0*/  PRMT R27, R0, 0x7610, R27 ;  /* 0x00007610001b7816 */ /* 0x000fe2000000001b */
[----:B------:R-:W-:Y:S06]  /*60c0*/  BRA `(.L_x_740) ;  /* 0x0000000400287947 */ /* 0x000fec0003800000 */
.L_x_753:
        /* <DEDUP_REMOVED lines=21> */
.L_x_762:
[----:B------:R-:W-:Y:S05]  /*6220*/  BSYNC B1 ;  /* 0x0000000000017941 */ /* 0x000fea0003800000 */
.L_x_761:
[----:B------:R-:W-:Y:S01]  /*6230*/  LEA R5, R0, 0x37800000, 0x17 ;  /* 0x3780000000057811 */ /* 0x000fe200078eb8ff */
[----:B------:R-:W-:-:S05]  /*6240*/  IMAD.SHL.U32 R0, R3, 0x200000, RZ ;  /* 0x0020000003007824 */ /* 0x000fca00078e00ff */
[----:B------:R-:W-:-:S07]  /*6250*/  LOP3.LUT R0, R5, R0, R6, 0xfe, !PT ;  /* 0x0000000005007212 */ /* 0x000fce00078efe06 */
.L_x_760:
[----:B------:R-:W-:Y:S05]  /*6260*/  BSYNC B0 ;  /* 0x0000000000007941 */ /* 0x000fea0003800000 */
.L_x_759:
[----:B------:R-:W-:-:S04]  /*6270*/  F2FP.F16.F32.PACK_AB R0, RZ, R0 ;  /* 0x00000000ff00723e */ /* 0x000fc800000000ff */
[----:B------:R-:W-:Y:S01]  /*6280*/  PRMT R27, R0, 0x7610, R27 ;  /* 0x00007610001b7816 */ /* 0x000fe2000000001b */
[----:B------:R-:W-:Y:S06]  /*6290*/  BRA `(.L_x_740) ;  /* 0x0000000000b47947 */ /* 0x000fec0003800000 */
.L_x_752:
        /* <DEDUP_REMOVED lines=14> */
.L_x_766:
[----:B------:R-:W-:Y:S05]  /*6380*/  BSYNC B0 ;  /* 0x0000000000007941 */ /* 0x000fea0003800000 */
.L_x_765:
[----:B------:R-:W-:-:S04]  /*6390*/  F2FP.F16.F32.PACK_AB R0, RZ, R0 ;  /* 0x00000000ff00723e */ /* 0x000fc800000000ff */
[----:B------:R-:W-:Y:S01]  /*63a0*/  PRMT R27, R0, 0x7610, R27 ;  /* 0x00007610001b7816 */ /* 0x000fe2000000001b */
[----:B------:R-:W-:Y:S06]  /*63b0*/  BRA `(.L_x_740) ;  /* 0x00000000006c7947 */ /* 0x000fec0003800000 */
.L_x_739:
        /* <DEDUP_REMOVED lines=16> */
.L_x_767:
[----:B------:R-:W-:Y:S01]  /*64c0*/  PRMT R27, RZ, 0x7610, R27 ;  /* 0x00007610ff1b7816 */ /* 0x000fe2000000001b */
[----:B------:R-:W-:Y:S06]  /*64d0*/  BRA `(.L_x_740) ;  /* 0x0000000000247947 */ /* 0x000fec0003800000 */
.L_x_764:
[----:B------:R-:W2:Y:S02]  /*64e0*/  LDG.E.64 R4, desc[UR36][R4.64] ;  /* 0x0000002404047981 */ /* 0x000ea4000c1e1b00 */
[----:B--2---:R-:W0:Y:S02]  /*64f0*/  I2F.U64 R0, R4 ;  /* 0x0000000400007312 */ /* 0x004e240000301000 */
[----:B0-----:R-:W-:-:S04]  /*6500*/  F2FP.F16.F32.PACK_AB R0, RZ, R0 ;  /* 0x00000000ff00723e */ /* 0x001fc800000000ff */
[----:B------:R-:W-:Y:S01]  /*6510*/  PRMT R27, R0, 0x7610, R27 ;  /* 0x00007610001b7816 */ /* 0x000fe2000000001b */
[----:B------:R-:W-:Y:S06]  /*6520*/  BRA `(.L_x_740) ;  /* 0x0000000000107947 */ /* 0x000fec0003800000 */
.L_x_763:
[----:B------:R-:W2:Y:S02]  /*6530*/  LDG.E R4, desc[UR36][R4.64] ;  /* 0x0000002404047981 */ /* 0x000ea4000c1e1900 */
[----:B--2---:R-:W-:-:S04]  /*6540*/  I2FP.F32.U32 R0, R4 ;  /* 0x0000000400007245 */ /* 0x004fc80000201000 */
[----:B------:R-:W-:-:S04]  /*6550*/  F2FP.F16.F32.PACK_AB R0, RZ, R0 ;  /* 0x00000000ff00723e */ /* 0x000fc800000000ff */
[----:B------:R-:W-:-:S07]  /*6560*/  PRMT R27, R0, 0x7610, R27 ;  /* 0x00007610001b7816 */ /* 0x000fce000000001b */
.L_x_740:
[----:B------:R-:W-:-:S07]  /*6570*/  VIADD R23, R23, 0x80 ;  /* 0x0000008017177836 */ /* 0x000fce0000000000 */
.L_x_701:
[----:B------:R-:W-:Y:S05]  /*6580*/  BSYNC B6 ;  /* 0x0000000000067941 */ /* 0x000fea0003800000 */
.L_x_700:
        /* <DEDUP_REMOVED lines=26> */
.L_x_773:
[----:B------:R-:W2:Y:S02]  /*6730*/  LDG.E.U8 R4, desc[UR36][R4.64] ;  /* 0x0000002404047981 */ /* 0x000ea4000c1e1100 */
[----:B--2---:R-:W-:-:S04]  /*6740*/  I2FP.F32.U32 R0, R4 ;  /* 0x0000000400007245 */ /* 0x004fc80000201000 */
[----:B------:R-:W-:-:S04]  /*6750*/  F2FP.F16.F32.PACK_AB R0, RZ, R0 ;  /* 0x00000000ff00723e */ /* 0x000fc800000000ff */
[----:B------:R-:W-:Y:S01]  /*6760*/  PRMT R17, R0, 0x7610, R17 ;  /* 0x0000761000117816 */ /* 0x000fe20000000011 */
[----:B------:R-:W-:Y:S06]  /*6770*/  BRA `(.L_x_775) ;  /* 0x0000000c00bc7947 */ /* 0x000fec0003800000 */
.L_x_772:
        /* <DEDUP_REMOVED lines=11> */
.L_x_777:
[----:B------:R-:W2:Y:S02]  /*6830*/  LDG.E R4, desc[UR36][R4.64] ;  /* 0x0000002404047981 */ /* 0x000ea4000c1e1900 */
[----:B--2---:R-:W-:-:S04]  /*6840*/  I2FP.F32.S32 R0, R4 ;  /* 0x0000000400007245 */ /* 0x004fc80000201400 */
[----:B------:R-:W-:-:S04]  /*6850*/  F2FP.F16.F32.PACK_AB R0, RZ, R0 ;  /* 0x00000000ff00723e */ /* 0x000fc800000000ff */
[----:B------:R-:W-:Y:S01]  /*6860*/  PRMT R17, R0, 0x7610, R17 ;  /* 0x0000761000117816 */ /* 0x000fe20000000011 */
[----:B------:R-:W-:Y:S06]  /*6870*/  BRA `(.L_x_775) ;  /* 0x0000000c007c7947 */ /* 0x000fec0003800000 */
.L_x_776:
[----:B------:R-:W2:Y:S02]  /*6880*/  LDG.E.U16 R4, desc[UR36][R4.64] ;  /* 0x0000002404047981 */ /* 0x000ea4000c1e1500 */
[----:B--2---:R-:W0:Y:S02]  /*6890*/  I2F.S16 R0, R4 ;  /* 0x0000000400007306 */ /* 0x004e240000101400 */
[----:B0-----:R-:W-:-:S04]  /*68a0*/  F2FP.F16.F32.PACK_AB R0, RZ, R0 ;  /* 0x00000000ff00723e */ /* 0x001fc800000000ff */
[----:B------:R-:W-:Y:S01]  /*68b0*/  PRMT R17, R0, 0x7610, R17 ;  /* 0x0000761000117816 */ /* 0x000fe20000000011 */
[----:B------:R-:W-:Y:S06]  /*68c0*/  BRA `(.L_x_775) ;  /* 0x0000000c00687947 */ /* 0x000fec0003800000 */
.L_x_771:
        /* <DEDUP_REMOVED lines=9> */
.L_x_779:
[----:B------:R0:W5:Y:S01]  /*6960*/  LDG.E.U16 R17, desc[UR36][R4.64] ;  /* 0x0000002404117981 */ /* 0x000162000c1e1500 */
[----:B------:R-:W-:Y:S05]  /*6970*/  BRA `(.L_x_775) ;  /* 0x0000000c003c7947 */ /* 0x000fea0003800000 */
.L_x_778:
        /* <DEDUP_REMOVED lines=9> */
.L_x_781:
[----:B------:R1:W5:Y:S01]  /*6a10*/  LDG.E.U16 R17, desc[UR36][R4.64] ;  /* 0x0000002404117981 */ /* 0x000362000c1e1500 */
[----:B------:R-:W-:Y:S05]  /*6a20*/  BRA `(.L_x_775) ;  /* 0x0000000c00107947 */ /* 0x000fea0003800000 */
.L_x_780:
        /* <DEDUP_REMOVED lines=9> */
.L_x_770:
        /* <DEDUP_REMOVED lines=14> */
.L_x_784:
        /* <DEDUP_REMOVED lines=9> */
.L_x_783:
        /* <DEDUP_REMOVED lines=28> */
.L_x_786:
        /* <DEDUP_REMOVED lines=15> */
.L_x_785:
[----:B------:R-:W2:Y:S02]  /*6ee0*/  LDG.E.U16 R0, desc[UR36][R4.64] ;  /* 0x0000002404007981 */ /* 0x000ea4000c1e1500 */
[----:B--2---:R-:W-:-:S05]  /*6ef0*/  IMAD.U32 R0, R0, 0x10000, RZ ;  /* 0x0001000000007824 */ /* 0x004fca00078e00ff */
[----:B------:R-:W-:-:S04]  /*6f00*/  F2FP.F16.F32.PACK_AB R0, RZ, R0 ;  /* 0x00000000ff00723e */ /* 0x000fc800000000ff */
[----:B------:R-:W-:Y:S01]  /*6f10*/  PRMT R17, R0, 0x7610, R17 ;  /* 0x0000761000117816 */ /* 0x000fe20000000011 */
[----:B------:R-:W-:Y:S06]  /*6f20*/  BRA `(.L_x_775) ;  /* 0x0000000400d07947 */ /* 0x000fec0003800000 */
.L_x_782:
        /* <DEDUP_REMOVED lines=13> */
.L_x_789:
        /* <DEDUP_REMOVED lines=21> */
.L_x_793:
[----:B------:R-:W-:Y:S05]  /*7150*/  BSYNC B1 ;  /* 0x0000000000017941 */ /* 0x000fea0003800000 */
.L_x_792:
[----:B------:R-:W-:Y:S01]  /*7160*/  LEA R5, R0, 0x3b800000, 0x17 ;  /* 0x3b80000000057811 */ /* 0x000fe200078eb8ff */
[----:B------:R-:W-:-:S05]  /*7170*/  IMAD.SHL.U32 R0, R3, 0x100000, RZ ;  /* 0x0010000003007824 */ /* 0x000fca00078e00ff */
[----:B------:R-:W-:-:S07]  /*7180*/  LOP3.LUT R0, R5, R0, R6, 0xfe, !PT ;  /* 0x0000000005007212 */ /* 0x000fce00078efe06 */
.L_x_791:
[----:B------:R-:W-:Y:S05]  /*7190*/  BSYNC B0 ;  /* 0x0000000000007941 */ /* 0x000fea0003800000 */
.L_x_790:
[----:B------:R-:W-:-:S04]  /*71a0*/  F2FP.F16.F32.PACK_AB R0, RZ, R0 ;  /* 0x00000000ff00723e */ /* 0x000fc800000000ff */
[----:B------:R-:W-:Y:S01]  /*71b0*/  PRMT R17, R0, 0x7610, R17 ;  /* 0x0000761000117816 */ /* 0x000fe20000000011 */
[----:B------:R-:W-:Y:S06]  /*71c0*/  BRA `(.L_x_775) ;  /* 0x0000000400287947 */ /* 0x000fec0003800000 */
.L_x_788:
        /* <DEDUP_REMOVED lines=21> */
.L_x_797:
[----:B------:R-:W-:Y:S05]  /*7320*/  BSYNC B1 ;  /* 0x0000000000017941 */ /* 0x000fea0003800000 */
.L_x_796:
[----:B------:R-:W-:Y:S01]  /*7330*/  LEA R5, R0, 0x37800000, 0x17 ;  /* 0x3780000000057811 */ /* 0x000fe200078eb8ff */
[----:B------:R-:W-:-:S05]  /*7340*/  IMAD.SHL.U32 R0, R3, 0x200000, RZ ;  /* 0x0020000003007824 */ /* 0x000fca00078e00ff */
[----:B------:R-:W-:-:S07]  /*7350*/  LOP3.LUT R0, R5, R0, R6, 0xfe, !PT ;  /* 0x0000000005007212 */ /* 0x000fce00078efe06 */
.L_x_795:
[----:B------:R-:W-:Y:S05]  /*7360*/  BSYNC B0 ;  /* 0x0000000000007941 */ /* 0x000fea0003800000 */
.L_x_794:
[----:B------:R-:W-:-:S04]  /*7370*/  F2FP.F16.F32.PACK_AB R0, RZ, R0 ;  /* 0x00000000ff00723e */ /* 0x000fc800000000ff */
[----:B------:R-:W-:Y:S01]  /*7380*/  PRMT R17, R0, 0x7610, R17 ;  /* 0x0000761000117816 */ /* 0x000fe20000000011 */
[----:B------:R-:W-:Y:S06]  /*7390*/  BRA `(.L_x_775) ;  /* 0x0000000000b47947 */ /* 0x000fec0003800000 */
.L_x_787:
        /* <DEDUP_REMOVED lines=14> */
.L_x_801:
[----:B------:R-:W-:Y:S05]  /*7480*/  BSYNC B0 ;  /* 0x0000000000007941 */ /* 0x000fea0003800000 */
.L_x_800:
[----:B------:R-:W-:-:S04]  /*7490*/  F2FP.F16.F32.PACK_AB R0, RZ, R0 ;  /* 0x00000000ff00723e */ /* 0x000fc800000000ff */
[----:B------:R-:W-:Y:S01]  /*74a0*/  PRMT R17, R0, 0x7610, R17 ;  /* 0x0000761000117816 */ /* 0x000fe20000000011 */
[----:B------:R-:W-:Y:S06]  /*74b0*/  BRA `(.L_x_775) ;  /* 0x00000000006c7947 */ /* 0x000fec0003800000 */
.L_x_774:
        /* <DEDUP_REMOVED lines=16> */
.L_x_802:
[----:B------:R-:W-:Y:S01]  /*75c0*/  PRMT R17, RZ, 0x7610, R17 ;  /* 0x00007610ff117816 */ /* 0x000fe20000000011 */
[----:B------:R-:W-:Y:S06]  /*75d0*/  BRA `(.L_x_775) ;  /* 0x0000000000247947 */ /* 0x000fec0003800000 */
.L_x_799:
[----:B------:R-:W2:Y:S02]  /*75e0*/  LDG.E.64 R4, desc[UR36][R4.64] ;  /* 0x0000002404047981 */ /* 0x000ea4000c1e1b00 */
[----:B--2---:R-:W0:Y:S02]  /*75f0*/  I2F.U64 R0, R4 ;  /* 0x0000000400007312 */ /* 0x004e240000301000 */
[----:B0-----:R-:W-:-:S04]  /*7600*/  F2FP.F16.F32.PACK_AB R0, RZ, R0 ;  /* 0x00000000ff00723e */ /* 0x001fc800000000ff */
[----:B------:R-:W-:Y:S01]  /*7610*/  PRMT R17, R0, 0x7610, R17 ;  /* 0x0000761000117816 */ /* 0x000fe20000000011 */
[----:B------:R-:W-:Y:S06]  /*7620*/  BRA `(.L_x_775) ;  /* 0x0000000000107947 */ /* 0x000fec0003800000 */
.L_x_798:
[----:B------:R-:W2:Y:S02]  /*7630*/  LDG.E R4, desc[UR36][R4.64] ;  /* 0x0000002404047981 */ /* 0x000ea4000c1e1900 */
[----:B--2---:R-:W-:-:S04]  /*7640*/  I2FP.F32.U32 R0, R4 ;  /* 0x0000000400007245 */ /* 0x004fc80000201000 */
[----:B------:R-:W-:-:S04]  /*7650*/  F2FP.F16.F32.PACK_AB R0, RZ, R0 ;  /* 0x00000000ff00723e */ /* 0x000fc800000000ff */
[----:B------:R-:W-:-:S07]  /*7660*/  PRMT R17, R0, 0x7610, R17 ;  /* 0x0000761000117816 */ /* 0x000fce0000000011 */
.L_x_775:
        /* <DEDUP_REMOVED lines=21> */
.L_x_806:
[----:B------:R-:W2:Y:S02]  /*77c0*/  LDG.E.U8 R4, desc[UR36][R4.64] ;  /* 0x0000002404047981 */ /* 0x000ea4000c1e1100 */
[----:B--2---:R-:W-:-:S04]  /*77d0*/  I2FP.F32.U32 R0, R4 ;  /* 0x0000000400007245 */ /* 0x004fc80000201000 */
[----:B------:R-:W-:Y:S01]  /*77e0*/  F2FP.F16.F32.PACK_AB R0, RZ, R0 ;  /* 0x00000000ff00723e */ /* 0x000fe200000000ff */
[----:B------:R-:W-:Y:S06]  /*77f0*/  BRA `(.L_x_769) ;  /* 0x0000000c00847947 */ /* 0x000fec0003800000 */
.L_x_805:
        /* <DEDUP_REMOVED lines=10> */
.L_x_809:
[----:B------:R-:W2:Y:S02]  /*78a0*/  LDG.E R4, desc[UR36][R4.64] ;  /* 0x0000002404047981 */ /* 0x000ea4000c1e1900 */
[----:B--2---:R-:W-:-:S04]  /*78b0*/  I2FP.F32.S32 R0, R4 ;  /* 0x0000000400007245 */ /* 0x004fc80000201400 */
[----:B------:R-:W-:Y:S01]  /*78c0*/  F2FP.F16.F32.PACK_AB R0, RZ, R0 ;  /* 0x00000000ff00723e */ /* 0x000fe200000000ff */
[----:B------:R-:W-:Y:S06]  /*78d0*/  BRA `(.L_x_769) ;  /* 0x0000000c004c7947 */ /* 0x000fec0003800000 */
.L_x_808:
[----:B------:R-:W2:Y:S02]  /*78e0*/  LDG.E.U16 R4, desc[UR36][R4.64] ;  /* 0x0000002404047981 */ /* 0x000ea4000c1e1500 */
[----:B--2---:R-:W0:Y:S02]  /*78f0*/  I2F.S16 R0, R4 ;  /* 0x0000000400007306 */ /* 0x004e240000101400 */
[----:B0-----:R-:W-:Y:S01]  /*7900*/  F2FP.F16.F32.PACK_AB R0, RZ, R0 ;  /* 0x00000000ff00723e */ /* 0x001fe200000000ff */
[----:B------:R-:W-:Y:S06]  /*7910*/  BRA `(.L_x_769) ;  /* 0x0000000c003c7947 */ /* 0x000fec0003800000 */
.L_x_804:
        /* <DEDUP_REMOVED lines=9> */
.L_x_811:
[----:B------:R2:W5:Y:S01]  /*79b0*/  LDG.E.U16 R0, desc[UR36][R4.64] ;  /* 0x0000002404007981 */ /* 0x000562000c1e1500 */
[----:B------:R-:W-:Y:S05]  /*79c0*/  BRA `(.L_x_769) ;  /* 0x0000000c00107947 */ /* 0x000fea0003800000 */
.L_x_810:
        /* <DEDUP_REMOVED lines=9> */
.L_x_813:
[----:B------:R3:W5:Y:S01]  /*7a60*/  LDG.E.U16 R0, desc[UR36][R4.64] ;  /* 0x0000002404007981 */ /* 0x000762000c1e1500 */
[----:B------:R-:W-:Y:S05]  /*7a70*/  BRA `(.L_x_769) ;  /* 0x0000000800e47947 */ /* 0x000fea0003800000 */
.L_x_812:
        /* <DEDUP_REMOVED lines=8> */
.L_x_803:
        /* <DEDUP_REMOVED lines=13> */
.L_x_816:
        /* <DEDUP_REMOVED lines=8> */
.L_x_815:
        /* <DEDUP_REMOVED lines=28> */
.L_x_818:
        /* <DEDUP_REMOVED lines=12> */
[----:B------:R-:W-:Y:S01]  /*7ed0*/  F2FP.F16.F32.PACK_AB R0, RZ, R0 ;  /* 0x00000000ff00723e */ /* 0x000fe200000000ff */
[----:B------:R-:W-:Y:S06]  /*7ee0*/  BRA `(.L_x_769) ;  /* 0x0000000400c87947 */ /* 0x000fec0003800000 */
.L_x_817:
[----:B------:R-:W2:Y:S02]  /*7ef0*/  LDG.E.U16 R0, desc[UR36][R4.64] ;  /* 0x0000002404007981 */ /* 0x000ea4000c1e1500 */
[----:B--2---:R-:W-:-:S05]  /*7f00*/  IMAD.U32 R0, R0, 0x10000, RZ ;  /* 0x0001000000007824 */ /* 0x004fca00078e00ff */
[----:B------:R-:W-:Y:S01]  /*7f10*/  F2FP.F16.F32.PACK_AB R0, RZ, R0 ;  /* 0x00000000ff00723e */ /* 0x000fe200000000ff */
[----:B------:R-:W-:Y:S06]  /*7f20*/  BRA `(.L_x_769) ;  /* 0x0000000400b87947 */ /* 0x000fec0003800000 */
.L_x_814:
        /* <DEDUP_REMOVED lines=12> */
.L_x_821:
        /* <DEDUP_REMOVED lines=21> */
.L_x_825:
[----:B------:R-:W-:Y:S05]  /*8140*/  BSYNC B1 ;  /* 0x0000000000017941 */ /* 0x000fea0003800000 */
.L_x_824:
[----:B------:R-:W-:Y:S01]  /*8150*/  LEA R5, R0, 0x3b800000, 0x17 ;  /* 0x3b80000000057811 */ /* 0x000fe200078eb8ff */
[----:B------:R-:W-:-:S05]  /*8160*/  IMAD.SHL.U32 R0, R3, 0x100000, RZ ;  /* 0x0010000003007824 */ /* 0x000fca00078e00ff */
[----:B------:R-:W-:-:S07]  /*8170*/  LOP3.LUT R0, R5, R0, R6, 0xfe, !PT ;  /* 0x0000000005007212 */ /* 0x000fce00078efe06 */
.L_x_823:
[----:B------:R-:W-:Y:S05]  /*8180*/  BSYNC B0 ;  /* 0x0000000000007941 */ /* 0x000fea0003800000 */
.L_x_822:
[----:B------:R-:W-:Y:S01]  /*8190*/  F2FP.F16.F32.PACK_AB R0, RZ, R0 ;  /* 0x00000000ff00723e */ /* 0x000fe200000000ff */
[----:B------:R-:W-:Y:S06]  /*81a0*/  BRA `(.L_x_769) ;  /* 0x0000000400187947 */ /* 0x000fec0003800000 */
.L_x_820:
        /* <DEDUP_REMOVED lines=21> */
.L_x_829:
[----:B------:R-:W-:Y:S05]  /*8300*/  BSYNC B1 ;  /* 0x0000000000017941 */ /* 0x000fea0003800000 */
.L_x_828:
[----:B------:R-:W-:Y:S01]  /*8310*/  LEA R5, R0, 0x37800000, 0x17 ;  /* 0x3780000000057811 */ /* 0x000fe200078eb8ff */
[----:B------:R-:W-:-:S05]  /*8320*/  IMAD.SHL.U32 R0, R3, 0x200000, RZ ;  /* 0x0020000003007824 */ /* 0x000fca00078e00ff */
[----:B------:R-:W-:-:S07]  /*8330*/  LOP3.LUT R0, R5, R0, R6, 0xfe, !PT ;  /* 0x0000000005007212 */ /* 0x000fce00078efe06 */
.L_x_827:
[----:B------:R-:W-:Y:S05]  /*8340*/  BSYNC B0 ;  /* 0x0000000000007941 */ /* 0x000fea0003800000 */
.L_x_826:
[----:B------:R-:W-:Y:S01]  /*8350*/  F2FP.F16.F32.PACK_AB R0, RZ, R0 ;  /* 0x00000000ff00723e */ /* 0x000fe200000000ff */
[----:B------:R-:W-:Y:S06]  /*8360*/  BRA `(.L_x_769) ;  /* 0x0000000000a87947 */ /* 0x000fec0003800000 */
.L_x_819:
        /* <DEDUP_REMOVED lines=14> */
.L_x_833:
[----:B------:R-:W-:Y:S05]  /*8450*/  BSYNC B0 ;  /* 0x0000000000007941 */ /* 0x000fea0003800000 */
.L_x_832:
[----:B------:R-:W-:Y:S01]  /*8460*/  F2FP.F16.F32.PACK_AB R0, RZ, R0 ;  /* 0x00000000ff00723e */ /* 0x000fe200000000ff */
[----:B------:R-:W-:Y:S06]  /*8470*/  BRA `(.L_x_769) ;  /* 0x0000000000647947 */ /* 0x000fec0003800000 */
.L_x_807:
        /* <DEDUP_REMOVED lines=16> */
.L_x_834:
[----:B------:R-:W-:Y:S01]  /*8580*/  PRMT R0, RZ, 0x7610, R0 ;  /* 0x00007610ff007816 */ /* 0x000fe20000000000 */
[----:B------:R-:W-:Y:S06]  /*8590*/  BRA `(.L_x_769) ;  /* 0x00000000001c7947 */ /* 0x000fec0003800000 */
.L_x_831:
[----:B------:R-:W2:Y:S02]  /*85a0*/  LDG.E.64 R4, desc[UR36][R4.64] ;  /* 0x0000002404047981 */ /* 0x000ea4000c1e1b00 */
[----:B--2---:R-:W0:Y:S02]  /*85b0*/  I2F.U64 R0, R4 ;  /* 0x0000000400007312 */ /* 0x004e240000301000 */
[----:B0-----:R-:W-:Y:S01]  /*85c0*/  F2FP.F16.F32.PACK_AB R0, RZ, R0 ;  /* 0x00000000ff00723e */ /* 0x001fe200000000ff */
[----:B------:R-:W-:Y:S06]  /*85d0*/  BRA `(.L_x_769) ;  /* 0x00000000000c7947 */ /* 0x000fec0003800000 */
.L_x_830:
[----:B------:R-:W2:Y:S02]  /*85e0*/  LDG.E R4, desc[UR36][R4.64] ;  /* 0x0000002404047981 */ /* 0x000ea4000c1e1900 */
[----:B--2---:R-:W-:-:S04]  /*85f0*/  I2FP.F32.U32 R0, R4 ;  /* 0x0000000400007245 */ /* 0x004fc80000201000 */
[----:B------:R-:W-:-:S07]  /*8600*/  F2FP.F16.F32.PACK_AB R0, RZ, R0 ;  /* 0x00000000ff00723e */ /* 0x000fce00000000ff */
.L_x_769:
[----:B------:R-:W-:Y:S05]  /*8610*/  BSYNC B6 ;  /* 0x0000000000067941 */ /* 0x000fea0003800000 */
.L_x_768:
[----:B------:R-:W4:Y:S01]  /*8620*/  S2R R23, SR_TID.X ;  /* 0x0000000000177919 */ /* 0x000f220000002100 */
[----:B-----5:R-:W-:Y:S01]  /*8630*/  HADD2.F32 R3, -RZ, R28.H0_H0 ;  /* 0x2000001cff037230 */ /* 0x020fe20000004100 */
[----:B------:R-:W4:Y:S01]  /*8640*/  LDC.U8 R19, c[0x0][0x240] ;  /* 0x00009000ff137b82 */ /* 0x000f220000000000 */
[----:B------:R-:W-:Y:S01]  /*8650*/  HADD2.F32 R6, -RZ, R18.H0_H0 ;  /* 0x20000012ff067230 */ /* 0x000fe20000004100 */
[----:B------:R-:W-:Y:S01]  /*8660*/  BSSY B6, `(.L_x_835) ;  /* 0x0000130000067945 */ /* 0x000fe20003800000 */
[----:B------:R-:W-:Y:S01]  /*8670*/  HADD2.F32 R8, -RZ, R17.H0_H0 ;  /* 0x20000011ff087230 */ /* 0x000fe20000004100 */
[----:B------:R-:W-:Y:S01]  /*8680*/  FSETP.GT.FTZ.AND P2, PT, R3, RZ, PT ;  /* 0x000000ff0300720b */ /* 0x000fe20003f54000 */
[----:B0123--:R-:W-:Y:S01]  /*8690*/  HADD2.F32 R4, -RZ, R22.H0_H0 ;  /* 0x20000016ff047230 */ /* 0x00ffe20000004100 */
[----:B------:R-:W-:Y:S02]  /*86a0*/  FSETP.GT.FTZ.AND P3, PT, R6, RZ, PT ;  /* 0x000000ff0600720b */ /* 0x000fe40003f74000 */
[----:B------:R-:W-:-:S02]  /*86b0*/  FSETP.GT.FTZ.AND P1, PT, R8, RZ, PT ;  /* 0x000000ff0800720b */ /* 0x000fc40003f34000 */
[----:B------:R-:W-:Y:S01]  /*86c0*/  FSETP.GT.FTZ.AND P0, PT, R4, RZ, PT ;  /* 0x000000ff0400720b */ /* 0x000fe20003f14000 */
[C---:B----4-:R-:W-:Y:S01]  /*86d0*/  VIADD R5, R23.reuse, 0x100 ;  /* 0x0000010017057836 */ /* 0x050fe20000000000 */
[CC--:B------:R-:W-:Y:S01]  /*86e0*/  ISETP.GE.OR P2, PT, R23.reuse, R16.reuse, P2 ;  /* 0x000000101700720c */ /* 0x0c0fe20001746670 */
[C---:B------:R-:W-:Y:S01]  /*86f0*/  VIADD R7, R23.reuse, 0x180 ;  /* 0x0000018017077836 */ /* 0x040fe20000000000 */
[CC--:B------:R-:W-:Y:S01]  /*8700*/  ISETP.GE.AND P4, PT, R23.reuse, R16.reuse, PT ;  /* 0x000000101700720c */ /* 0x0c0fe20003f86270 */
[----:B------:R-:W-:Y:S01]  /*8710*/  VIADD R25, R23, 0x80 ;  /* 0x0000008017197836 */ /* 0x000fe20000000000 */
[-C--:B------:R-:W-:Y:S02]  /*8720*/  ISETP.GE.OR P3, PT, R5, R16.reuse, P3 ;  /* 0x000000100500720c */ /* 0x080fe40001f66670 */
[-C--:B------:R-:W-:Y:S02]  /*8730*/  ISETP.GE.OR P1, PT, R7, R16.reuse, P1 ;  /* 0x000000100700720c */ /* 0x080fe40000f26670 */
[----:B------:R-:W-:-:S05]  /*8740*/  ISETP.GE.OR P0, PT, R25, R16, P0 ;  /* 0x000000101900720c */ /* 0x000fca0000706670 */
[----:B------:R-:W-:-:S04]  /*8750*/  @!P2 HADD2.F32 R24, -RZ, R24.H0_H0 ;  /* 0x20000018ff18a230 */ /* 0x000fc80000004100 */
[----:B------:R-:W-:Y:S02]  /*8760*/  @!P3 HADD2.F32 R27, -RZ, R27.H0_H0 ;  /* 0x2000001bff1bb230 */ /* 0x000fe40000004100 */
[----:B------:R-:W-:Y:S01]  /*8770*/  @!P2 FMUL.FTZ R24, R3, R24 ;  /* 0x000000180318a220 */ /* 0x000fe20000410000 */
[----:B------:R-:W-:Y:S02]  /*8780*/  @!P1 HADD2.F32 R7, -RZ, R0.H0_H0 ;  /* 0x20000000ff079230 */ /* 0x000fe40000004100 */
[----:B------:R-:W-:Y:S02]  /*8790*/  @!P0 HADD2.F32 R5, -RZ, R26.H0_H0 ;  /* 0x2000001aff058230 */ /* 0x000fe40000004100 */
[----:B------:R-:W-:Y:S01]  /*87a0*/  @!P3 FMUL.FTZ R27, R6, R27 ;  /* 0x0000001b061bb220 */ /* 0x000fe20000410000 */
[----:B------:R-:W-:Y:S01]  /*87b0*/  @!P2 F2FP.F16.F32.PACK_AB R24, RZ, R24 ;  /* 0x00000018ff18a23e */ /* 0x000fe200000000ff */
[----:B------:R-:W-:Y:S01]  /*87c0*/  @!P1 FMUL.FTZ R7, R8, R7 ;  /* 0x0000000708079220 */ /* 0x000fe20000410000 */
[----:B------:R-:W-:-:S02]  /*87d0*/  @!P0 FMUL.FTZ R5, R4, R5 ;  /* 0x0000000504058220 */ /* 0x000fc40000410000 */
[----:B------:R-:W-:Y:S02]  /*87e0*/  @!P3 F2FP.F16.F32.PACK_AB R27, RZ, R27 ;  /* 0x0000001bff1bb23e */ /* 0x000fe400000000ff */
[----:B------:R-:W-:Y:S02]  /*87f0*/  @!P1 F2FP.F16.F32.PACK_AB R7, RZ, R7 ;  /* 0x00000007ff07923e */ /* 0x000fe400000000ff */
[----:B------:R-:W-:Y:S02]  /*8800*/  @!P0 F2FP.F16.F32.PACK_AB R5, RZ, R5 ;  /* 0x00000005ff05823e */ /* 0x000fe400000000ff */
[----:B------:R-:W-:Y:S02]  /*8810*/  @!P2 PRMT R28, R24, 0x7610, R28 ;  /* 0x00007610181ca816 */ /* 0x000fe4000000001c */
[----:B------:R-:W-:Y:S02]  /*8820*/  @!P3 PRMT R18, R27, 0x7610, R18 ;  /* 0x000076101b12b816 */ /* 0x000fe40000000012 */
[----:B------:R-:W-:-:S02]  /*8830*/  @!P1 PRMT R17, R7, 0x7610, R17 ;  /* 0x0000761007119816 */ /* 0x000fc40000000011 */
[----:B------:R-:W-:Y:S01]  /*8840*/  @!P0 PRMT R22, R5, 0x7610, R22 ;  /* 0x0000761005168816 */ /* 0x000fe20000000016 */
[----:B------:R-:W-:Y:S06]  /*8850*/  @P4 BRA `(.L_x_836) ;  /* 0x0000001000404947 */ /* 0x000fec0003800000 */
        /* <DEDUP_REMOVED lines=17> */
[----:B------:R-:W-:Y:S02]  /*8970*/  HADD2.F32 R28, -RZ, R28.H0_H0 ;  /* 0x2000001cff1c7230 */ /* 0x000fe40000004100 */
[----:B------:R-:W-:Y:S02]  /*8980*/  IMAD.MOV.U32 R23, RZ, RZ, R25 ;  /* 0x000000ffff177224 */ /* 0x000fe400078e0019 */
[----:B------:R-:W0:Y:S02]  /*8990*/  F2I.FTZ.TRUNC.NTZ R3, R28 ;  /* 0x0000001c00037305 */ /* 0x000e24000021f100 */
[----:B0-----:R0:W-:Y:S01]  /*89a0*/  STG.E.U8 desc[UR36][R8.64], R3 ;  /* 0x0000000308007986 */ /* 0x0011e2000c101124 */
[----:B------:R-:W-:Y:S05]  /*89b0*/  BRA `(.L_x_836) ;  /* 0x0000000c00e87947 */ /* 0x000fea0003800000 */
.L_x_840:
[----:B------:R-:W-:Y:S02]  /*89c0*/  HADD2.F32 R5, -RZ, R28.H0_H0 ;  /* 0x2000001cff057230 */ /* 0x000fe40000004100 */
[----:B------:R-:W-:-:S04]  /*89d0*/  IMAD.MOV.U32 R23, RZ, RZ, R25 ;  /* 0x000000ffff177224 */ /* 0x000fc800078e0019 */
[----:B------:R-:W0:Y:S02]  /*89e0*/  F2I.S64.TRUNC R4, R5 ;  /* 0x0000000500047311 */ /* 0x000e24000020d900 */
[----:B0-----:R0:W-:Y:S01]  /*89f0*/  STG.E.U8 desc[UR36][R8.64], R4 ;  /* 0x0000000408007986 */ /* 0x0011e2000c101124 */
[----:B------:R-:W-:Y:S05]  /*8a00*/  BRA `(.L_x_836) ;  /* 0x0000000c00d47947 */ /* 0x000fea0003800000 */
.L_x_839:
[----:B------:R-:W-:-:S13]  /*8a10*/  ISETP.NE.AND P0, PT, R0, 0x2, PT ;  /* 0x000000020000780c */ /* 0x000fda0003f05270 */
[----:B------:R-:W-:Y:S05]  /*8a20*/  @!P0 BRA `(.L_x_842) ;  /* 0x0000000000388947 */ /* 0x000fea0003800000 */
[----:B------:R-:W-:-:S13]  /*8a30*/  ISETP.NE.AND P0, PT, R0, 0x3, PT ;  /* 0x000000030000780c */ /* 0x000fda0003f05270 */
[----:B------:R-:W-:Y:S05]  /*8a40*/  @!P0 BRA `(.L_x_843) ;  /* 0x00000000001c8947 */ /* 0x000fea0003800000 */
[----:B------:R-:W-:-:S13]  /*8a50*/  ISETP.NE.AND P0, PT, R0, 0x4, PT ;  /* 0x000000040000780c */ /* 0x000fda0003f05270 */
[----:B------:R-:W-:Y:S05]  /*8a60*/  @P0 BRA `(.L_x_841) ;  /* 0x0000000c00500947 */ /* 0x000fea0003800000 */
[----:B------:R-:W-:Y:S02]  /*8a70*/  HADD2.F32 R4, -RZ, R28.H0_H0 ;  /* 0x2000001cff047230 */ /* 0x000fe40000004100 */
[----:B------:R-:W-:-:S04]  /*8a80*/  IMAD.MOV.U32 R23, RZ, RZ, R25 ;  /* 0x000000ffff177224 */ /* 0x000fc800078e0019 */
[----:B------:R-:W0:Y:S02]  /*8a90*/  F2I.S64.TRUNC R4, R4 ;  /* 0x0000000400047311 */ /* 0x000e24000020d900 */
[----:B0-----:R0:W-:Y:S01]  /*8aa0*/  STG.E.64 desc[UR36][R8.64], R4 ;  /* 0x0000000408007986 */ /* 0x0011e2000c101b24 */
[----:B------:R-:W-:Y:S05]  /*8ab0*/  BRA `(.L_x_836) ;  /* 0x0000000c00a87947 */ /* 0x000fea0003800000 */
.L_x_843:
[----:B------:R-:W-:Y:S02]  /*8ac0*/  HADD2.F32 R28, -RZ, R28.H0_H0 ;  /* 0x2000001cff1c7230 */ /* 0x000fe40000004100 */
[----:B------:R-:W-:Y:S02]  /*8ad0*/  IMAD.MOV.U32 R23, RZ, RZ, R25 ;  /* 0x000000ffff177224 */ /* 0x000fe400078e0019 */
[----:B------:R-:W0:Y:S02]  /*8ae0*/  F2I.FTZ.TRUNC.NTZ R3, R28 ;  /* 0x0000001c00037305 */ /* 0x000e24000021f100 */
[----:B0-----:R0:W-:Y:S01]  /*8af0*/  STG.E desc[UR36][R8.64], R3 ;  /* 0x0000000308007986 */ /* 0x0011e2000c101924 */
[----:B------:R-:W-:Y:S05]  /*8b00*/  BRA `(.L_x_836) ;  /* 0x0000000c00947947 */ /* 0x000fea0003800000 */
.L_x_842:
[----:B------:R-:W-:Y:S02]  /*8b10*/  HADD2.F32 R28, -RZ, R28.H0_H0 ;  /* 0x2000001cff1c7230 */ /* 0x000fe40000004100 */
[----:B------:R-:W-:Y:S02]  /*8b20*/  IMAD.MOV.U32 R23, RZ, RZ, R25 ;  /* 0x000000ffff177224 */ /* 0x000fe400078e0019 */
[----:B------:R-:W0:Y:S02]  /*8b30*/  F2I.FTZ.TRUNC.NTZ R3, R28 ;  /* 0x0000001c00037305 */ /* 0x000e24000021f100 */
[----:B0-----:R0:W-:Y:S01]  /*8b40*/  STG.E.U16 desc[UR36][R8.64], R3 ;  /* 0x0000000308007986 */ /* 0x0011e2000c101524 */
[----:B------:R-:W-:Y:S05]  /*8b50*/  BRA `(.L_x_836) ;  /* 0x0000000c00807947 */ /* 0x000fea0003800000 */
.L_x_838:
[----:B------:R-:W-:-:S13]  /*8b60*/  ISETP.GT.AND P0, PT, R0, 0x6, PT ;  /* 0x000000060000780c */ /* 0x000fda0003f04270 */
[----:B------:R-:W-:Y:S05]  /*8b70*/  @P0 BRA `(.L_x_844) ;  /* 0x00000000002c0947 */ /* 0x000fea0003800000 */
[----:B------:R-:W-:-:S13]  /*8b80*/  ISETP.NE.AND P0, PT, R0, 0x5, PT ;  /* 0x000000050000780c */ /* 0x000fda0003f05270 */
[----:B------:R-:W-:Y:S05]  /*8b90*/  @!P0 BRA `(.L_x_845) ;  /* 0x0000000000188947 */ /* 0x000fea0003800000 */
[----:B------:R-:W-:-:S13]  /*8ba0*/  ISETP.NE.AND P0, PT, R0, 0x6, PT ;  /* 0x000000060000780c */ /* 0x000fda0003f05270 */
[----:B------:R-:W-:Y:S05]  /*8bb0*/  @P0 BRA `(.L_x_841) ;  /* 0x0000000800fc0947 */ /* 0x000fea0003800000 */
[----:B------:R-:W-:Y:S02]  /*8bc0*/  HADD2.F32 R3, -RZ, R28.H0_H0 ;  /* 0x2000001cff037230 */ /* 0x000fe40000004100 */
[----:B------:R-:W-:-:S03]  /*8bd0*/  IMAD.MOV.U32 R23, RZ, RZ, R25 ;  /* 0x000000ffff177224 */ /* 0x000fc600078e0019 */
[----:B------:R1:W-:Y:S01]  /*8be0*/  STG.E desc[UR36][R8.64], R3 ;  /* 0x0000000308007986 */ /* 0x0003e2000c101924 */
[----:B------:R-:W-:Y:S05]  /*8bf0*/  BRA `(.L_x_836) ;  /* 0x0000000c00587947 */ /* 0x000fea0003800000 */
.L_x_845:
[----:B------:R0:W-:Y:S01]  /*8c00*/  STG.E.U16 desc[UR36][R8.64], R28 ;  /* 0x0000001c08007986 */ /* 0x0001e2000c101524 */
[----:B------:R-:W-:Y:S01]  /*8c10*/  IMAD.MOV.U32 R23, RZ, RZ, R25 ;  /* 0x000000ffff177224 */ /* 0x000fe200078e0019 */
[----:B------:R-:W-:Y:S06]  /*8c20*/  BRA `(.L_x_836) ;  /* 0x0000000c004c7947 */ /* 0x000fec0003800000 */
.L_x_844:
[----:B------:R-:W-:-:S13]  /*8c30*/  ISETP.NE.AND P0, PT, R0, 0x7, PT ;  /* 0x000000070000780c */ /* 0x000fda0003f05270 */
[----:B------:R-:W-:Y:S05]  /*8c40*/  @!P0 BRA `(.L_x_846) ;  /* 0x00000000003c8947 */ /* 0x000fea0003800000 */
[----:B------:R-:W-:-:S13]  /*8c50*/  ISETP.NE.AND P0, PT, R0, 0x8, PT ;  /* 0x000000080000780c */ /* 0x000fda0003f05270 */
[----:B------:R-:W-:Y:S05]  /*8c60*/  @!P0 BRA `(.L_x_847) ;  /* 0x00000000001c8947 */ /* 0x000fea0003800000 */
[----:B------:R-:W-:-:S13]  /*8c70*/  ISETP.NE.AND P0, PT, R0, 0x9, PT ;  /* 0x000000090000780c */ /* 0x000fda0003f05270 */
[----:B------:R-:W-:Y:S05]  /*8c80*/  @P0 BRA `(.L_x_841) ;  /* 0x0000000800c80947 */ /* 0x000fea0003800000 */
[----:B------:R-:W-:Y:S02]  /*8c90*/  HADD2.F32 R28, -RZ, R28.H0_H0 ;  /* 0x2000001cff1c7230 */ /* 0x000fe40000004100 */
[----:B------:R-:W-:Y:S02]  /*8ca0*/  IMAD.MOV.U32 R29, RZ, RZ, RZ ;  /* 0x000000ffff1d7224 */ /* 0x000fe400078e00ff */
[----:B------:R-:W-:-:S03]  /*8cb0*/  IMAD.MOV.U32 R23, RZ, RZ, R25 ;  /* 0x000000ffff177224 */ /* 0x000fc600078e0019 */
[----:B------:R2:W-:Y:S01]  /*8cc0*/  STG.E.64 desc[UR36][R8.64], R28 ;  /* 0x0000001c08007986 */ /* 0x0005e2000c101b24 */
[----:B------:R-:W-:Y:S05]  /*8cd0*/  BRA `(.L_x_836) ;  /* 0x0000000c00207947 */ /* 0x000fea0003800000 */
.L_x_847:
[----:B------:R-:W-:Y:S02]  /*8ce0*/  HADD2.F32 R0, -RZ, R28.H0_H0 ;  /* 0x2000001cff007230 */ /* 0x000fe40000004100 */
[----:B------:R-:W-:-:S03]  /*8cf0*/  IMAD.MOV.U32 R23, RZ, RZ, R25 ;  /* 0x000000ffff177224 */ /* 0x000fc600078e0019 */
[----:B------:R-:W-:-:S04]  /*8d00*/  F2FP.F16.F32.PACK_AB R0, RZ, R0 ;  /* 0x00000000ff00723e */ /* 0x000fc800000000ff */
[----:B------:R-:W-:-:S05]  /*8d10*/  PRMT R0, R0, 0x5410, RZ ;  /* 0x0000541000007816 */ /* 0x000fca00000000ff */
[----:B------:R3:W-:Y:S01]  /*8d20*/  STG.E desc[UR36][R8.64], R0 ;  /* 0x0000000008007986 */ /* 0x0007e2000c101924 */
[----:B------:R-:W-:Y:S05]  /*8d30*/  BRA `(.L_x_836) ;  /* 0x0000000c00087947 */ /* 0x000fea0003800000 */
.L_x_846:
[----:B------:R-:W-:Y:S02]  /*8d40*/  HADD2.F32 R4, -RZ, R28.H0_H0 ;  /* 0x2000001cff047230 */ /* 0x000fe40000004100 */
[----:B------:R-:W-:-:S03]  /*8d50*/  IMAD.MOV.U32 R23, RZ, RZ, R25 ;  /* 0x000000ffff177224 */ /* 0x000fc600078e0019 */
[----:B------:R-:W-:-:S06]  /*8d60*/  FMUL.FTZ R4, R4, 1 ;  /* 0x3f80000004047820 */ /* 0x000fcc0000410000 */
[----:B------:R-:W0:Y:S02]  /*8d70*/  F2F.F64.F32 R4, R4 ;  /* 0x0000000400047310 */ /* 0x000e240000201800 */
[----:B0-----:R4:W-:Y:S01]  /*8d80*/  STG.E.64 desc[UR36][R8.64], R4 ;  /* 0x0000000408007986 */ /* 0x0019e2000c101b24 */
[----:B------:R-:W-:Y:S05]  /*8d90*/  BRA `(.L_x_836) ;  /* 0x0000000800f07947 */ /* 0x000fea0003800000 */
.L_x_837:
        /* <DEDUP_REMOVED lines=10> */
[----:B------:R-:W-:-:S04]  /*8e40*/  FSETP.NEU.FTZ.AND P0, PT, R28, RZ, PT ;  /* 0x000000ff1c00720b */ /* 0x000fc80003f1d000 */
[----:B------:R-:W-:-:S05]  /*8e50*/  SEL R3, RZ, 0x1, !P0 ;  /* 0x00000001ff037807 */ /* 0x000fca0004000000 */
[----:B------:R0:W-:Y:S01]  /*8e60*/  STG.E.U8 desc[UR36][R8.64], R3 ;  /* 0x0000000308007986 */ /* 0x0001e2000c101124 */
[----:B------:R-:W-:Y:S05]  /*8e70*/  BRA `(.L_x_836) ;  /* 0x0000000800b87947 */ /* 0x000fea0003800000 */
.L_x_850:
[----:B------:R-:W-:Y:S01]  /*8e80*/  HADD2.F32 R28, -RZ, R28.H0_H0 ;  /* 0x2000001cff1c7230 */ /* 0x000fe20000004100 */
[----:B------:R-:W-:Y:S01]  /*8e90*/  CS2R R6, SRZ ;  /* 0x0000000000067805 */ /* 0x000fe2000001ff00 */
[----:B------:R-:W-:-:S03]  /*8ea0*/  IMAD.MOV.U32 R23, RZ, RZ, R25 ;  /* 0x000000ffff177224 */ /* 0x000fc600078e0019 */
[----:B------:R-:W-:-:S06]  /*8eb0*/  FMUL.FTZ R4, R28, 1 ;  /* 0x3f8000001c047820 */ /* 0x000fcc0000410000 */
[----:B------:R-:W0:Y:S02]  /*8ec0*/  F2F.F64.F32 R4, R4 ;  /* 0x0000000400047310 */ /* 0x000e240000201800 */
[----:B0-----:R0:W-:Y:S01]  /*8ed0*/  STG.E.128 desc[UR36][R8.64], R4 ;  /* 0x0000000408007986 */ /* 0x0011e2000c101d24 */
[----:B------:R-:W-:Y:S05]  /*8ee0*/  BRA `(.L_x_836) ;  /* 0x00000008009c7947 */ /* 0x000fea0003800000 */
.L_x_849:
        /* <DEDUP_REMOVED lines=21> */
.L_x_854:
[----:B------:R-:W-:Y:S05]  /*9040*/  BSYNC B0 ;  /* 0x0000000000007941 */ /* 0x000fea0003800000 */
.L_x_853:
[----:B------:R-:W-:Y:S01]  /*9050*/  LOP3.LUT R5, R0, R5, RZ, 0xfc, !PT ;  /* 0x0000000500057212 */ /* 0x000fe200078efcff */
[----:B------:R-:W-:-:S04]  /*9060*/  IMAD.MOV.U32 R23, RZ, RZ, R25 ;  /* 0x000000ffff177224 */ /* 0x000fc800078e0019 */
[----:B------:R0:W-:Y:S01]  /*9070*/  STG.E.U8 desc[UR36][R8.64], R5 ;  /* 0x0000000508007986 */ /* 0x0001e2000c101124 */
[----:B------:R-:W-:Y:S05]  /*9080*/  BRA `(.L_x_836) ;  /* 0x0000000800347947 */ /* 0x000fea0003800000 */
.L_x_852:
        /* <DEDUP_REMOVED lines=13> */
.L_x_856:
[----:B------:R-:W-:Y:S01]  /*9160*/  IMAD.MOV.U32 R0, RZ, RZ, 0x7f ;  /* 0x0000007fff007424 */ /* 0x000fe200078e00ff */
[----:B------:R-:W-:-:S04]  /*9170*/  ISETP.GT.U32.AND P0, PT, R3, 0x7f800000, PT ;  /* 0x7f8000000300780c */ /* 0x000fc80003f04070 */
[----:B------:R-:W-:-:S09]  /*9180*/  SEL R0, R0, 0x7c, P0 ;  /* 0x0000007c00007807 */ /* 0x000fd20000000000 */
.L_x_857:
[----:B------:R-:W-:Y:S05]  /*9190*/  BSYNC B0 ;  /* 0x0000000000007941 */ /* 0x000fea0003800000 */
.L_x_855:
[----:B------:R-:W-:Y:S01]  /*91a0*/  LOP3.LUT R3, R5, 0x80000000, RZ, 0xc0, !PT ;  /* 0x8000000005037812 */ /* 0x000fe200078ec0ff */
[----:B------:R-:W-:-:S03]  /*91b0*/  IMAD.MOV.U32 R23, RZ, RZ, R25 ;  /* 0x000000ffff177224 */ /* 0x000fc600078e0019 */
[----:B------:R-:W-:-:S04]  /*91c0*/  SHF.R.U32.HI R3, RZ, 0x18, R3 ;  /* 0x00000018ff037819 */ /* 0x000fc80000011603 */
[----:B------:R-:W-:-:S05]  /*91d0*/  LOP3.LUT R3, R0, R3, RZ, 0xfc, !PT ;  /* 0x0000000300037212 */ /* 0x000fca00078efcff */
[----:B------:R0:W-:Y:S01]  /*91e0*/  STG.E.U8 desc[UR36][R8.64], R3 ;  /* 0x0000000308007986 */ /* 0x0001e2000c101124 */
[----:B------:R-:W-:Y:S05]  /*91f0*/  BRA `(.L_x_836) ;  /* 0x0000000400d87947 */ /* 0x000fea0003800000 */
.L_x_851:
[----:B------:R-:W-:Y:S02]  /*9200*/  HADD2.F32 R0, -RZ, R28.H0_H0 ;  /* 0x2000001cff007230 */ /* 0x000fe40000004100 */
[----:B------:R-:W-:-:S03]  /*9210*/  IMAD.MOV.U32 R23, RZ, RZ, R25 ;  /* 0x000000ffff177224 */ /* 0x000fc600078e0019 */
[----:B------:R-:W-:-:S05]  /*9220*/  F2FP.BF16.F32.PACK_AB R0, RZ, R0 ;  /* 0x00000000ff00723e */ /* 0x000fca00000010ff */
[----:B------:R0:W-:Y:S01]  /*9230*/  STG.E.U16 desc[UR36][R8.64], R0 ;  /* 0x0000000008007986 */ /* 0x0001e2000c101524 */
[----:B------:R-:W-:Y:S05]  /*9240*/  BRA `(.L_x_836) ;  /* 0x0000000400c47947 */ /* 0x000fea0003800000 */
.L_x_848:
        /* <DEDUP_REMOVED lines=10> */
[----:B------:R-:W0:Y:S02]  /*92f0*/  F2I.FTZ.U32.TRUNC.NTZ R3, R3 ;  /* 0x0000000300037305 */ /* 0x000e24000021f000 */
[----:B0-----:R0:W-:Y:S01]  /*9300*/  STG.E.U16 desc[UR36][R8.64], R3 ;  /* 0x0000000308007986 */ /* 0x0011e2000c101524 */
[----:B------:R-:W-:Y:S05]  /*9310*/  BRA `(.L_x_836) ;  /* 0x0000000400907947 */ /* 0x000fea0003800000 */
.L_x_860:
        /* <DEDUP_REMOVED lines=17> */
.L_x_863:
[----:B------:R-:W-:-:S04]  /*9430*/  LOP3.LUT R3, R5, 0x80000000, RZ, 0xc0, !PT ;  /* 0x8000000005037812 */ /* 0x000fc800078ec0ff */
[----:B------:R-:W-:-:S04]  /*9440*/  SHF.R.U32.HI R3, RZ, 0x18, R3 ;  /* 0x00000018ff037819 */ /* 0x000fc80000011603 */
[----:B------:R-:W-:-:S04]  /*9450*/  LOP3.LUT R0, R0, R3, RZ, 0xfc, !PT ;  /* 0x0000000300007212 */ /* 0x000fc800078efcff */
[----:B------:R-:W-:-:S07]  /*9460*/  PRMT R4, R0, 0x7610, R4 ;  /* 0x0000761000047816 */ /* 0x000fce0000000004 */
.L_x_862:
[----:B------:R-:W-:Y:S05]  /*9470*/  BSYNC B0 ;  /* 0x0000000000007941 */ /* 0x000fea0003800000 */
.L_x_861:
[----:B------:R0:W-:Y:S01]  /*9480*/  STG.E.U8 desc[UR36][R8.64], R4 ;  /* 0x0000000408007986 */ /* 0x0001e2000c101124 */
[----:B------:R-:W-:Y:S01]  /*9490*/  IMAD.MOV.U32 R23, RZ, RZ, R25 ;  /* 0x000000ffff177224 */ /* 0x000fe200078e0019 */
[----:B------:R-:W-:Y:S06]  /*94a0*/  BRA `(.L_x_836) ;  /* 0x00000004002c7947 */ /* 0x000fec0003800000 */
.L_x_859:
        /* <DEDUP_REMOVED lines=17> */
.L_x_866:
[----:B------:R-:W-:-:S04]  /*95c0*/  LOP3.LUT R3, R5, 0x80000000, RZ, 0xc0, !PT ;  /* 0x8000000005037812 */ /* 0x000fc800078ec0ff */
[----:B------:R-:W-:-:S04]  /*95d0*/  SHF.R.U32.HI R3, RZ, 0x18, R3 ;  /* 0x00000018ff037819 */ /* 0x000fc80000011603 */
[----:B------:R-:W-:-:S04]  /*95e0*/  LOP3.LUT R0, R0, R3, RZ, 0xfc, !PT ;  /* 0x0000000300007212 */ /* 0x000fc800078efcff */
[----:B------:R-:W-:-:S07]  /*95f0*/  PRMT R4, R0, 0x7610, R4 ;  /* 0x0000761000047816 */ /* 0x000fce0000000004 */
.L_x_865:
[----:B------:R-:W-:Y:S05]  /*9600*/  BSYNC B0 ;  /* 0x0000000000007941 */ /* 0x000fea0003800000 */
.L_x_864:
[----:B------:R0:W-:Y:S01]  /*9610*/  STG.E.U8 desc[UR36][R8.64], R4 ;  /* 0x0000000408007986 */ /* 0x0001e2000c101124 */
[----:B------:R-:W-:Y:S01]  /*9620*/  IMAD.MOV.U32 R23, RZ, RZ, R25 ;  /* 0x000000ffff177224 */ /* 0x000fe200078e0019 */
[----:B------:R-:W-:Y:S06]  /*9630*/  BRA `(.L_x_836) ;  /* 0x0000000000c87947 */ /* 0x000fec0003800000 */
.L_x_858:
[----:B------:R-:W-:-:S13]  /*9640*/  ISETP.NE.AND P0, PT, R0, 0x1c, PT ;  /* 0x0000001c0000780c */ /* 0x000fda0003f05270 */
[----:B------:R-:W-:Y:S05]  /*9650*/  @!P0 BRA `(.L_x_867) ;  /* 0x0000000000b08947 */ /* 0x000fea0003800000 */
[----:B------:R-:W-:-:S13]  /*9660*/  ISETP.NE.AND P0, PT, R0, 0x1d, PT ;  /* 0x0000001d0000780c */ /* 0x000fda0003f05270 */
[----:B------:R-:W-:Y:S05]  /*9670*/  @!P0 BRA `(.L_x_868) ;  /* 0x0000000000948947 */ /* 0x000fea0003800000 */
[----:B------:R-:W-:-:S13]  /*9680*/  ISETP.NE.AND P0, PT, R0, 0x2c, PT ;  /* 0x0000002c0000780c */ /* 0x000fda0003f05270 */
[----:B------:R-:W-:Y:S05]  /*9690*/  @P0 BRA `(.L_x_841) ;  /* 0x0000000000440947 */ /* 0x000fea0003800000 */
[----:B------:R-:W-:Y:S02]  /*96a0*/  HADD2.F32 R28, -RZ, R28.H0_H0 ;  /* 0x2000001cff1c7230 */ /* 0x000fe40000004100 */
[----:B------:R-:W-:-:S03]  /*96b0*/  IMAD.MOV.U32 R23, RZ, RZ, R25 ;  /* 0x000000ffff177224 */ /* 0x000fc600078e0019 */
[----:B------:R-:W-:-:S04]  /*96c0*/  SHF.R.U32.HI R4, RZ, 0x17, R28 ;  /* 0x00000017ff047819 */ /* 0x000fc8000001161c */
[----:B------:R-:W-:-:S04]  /*96d0*/  LOP3.LUT R3, R4, 0xff, RZ, 0xc0, !PT ;  /* 0x000000ff04037812 */ /* 0x000fc800078ec0ff */
[----:B------:R-:W-:-:S13]  /*96e0*/  ISETP.NE.AND P2, PT, R3, 0xff, PT ;  /* 0x000000ff0300780c */ /* 0x000fda0003f45270 */
[--C-:B------:R-:W-:Y:S02]  /*96f0*/  @P2 SHF.R.U32.HI R0, RZ, 0x16, R28.reuse ;  /* 0x00000016ff002819 */ /* 0x100fe4000001161c */
[----:B------:R-:W-:Y:S01]  /*9700*/  @P2 LOP3.LUT P0, RZ, R3, 0x3fffff, R28, 0xf8, !PT ;  /* 0x003fffff03ff2812 */ /* 0x000fe2000780f81c */
[----:B------:R-:W-:Y:S01]  /*9710*/  IMAD.MOV.U32 R3, RZ, RZ, 0xff ;  /* 0x000000ffff037424 */ /* 0x000fe200078e00ff */
        /* <DEDUP_REMOVED lines=9> */
.L_x_841:
        /* <DEDUP_REMOVED lines=16> */
.L_x_869:
[----:B------:R-:W-:Y:S01]  /*98b0*/  IMAD.MOV.U32 R23, RZ, RZ, R25 ;  /* 0x000000ffff177224 */ /* 0x000fe200078e0019 */
[----:B------:R-:W-:Y:S06]  /*98c0*/  BRA `(.L_x_836) ;  /* 0x0000000000247947 */ /* 0x000fec0003800000 */
.L_x_868:
[----:B------:R-:W-:Y:S02]  /*98d0*/  HADD2.F32 R4, -RZ, R28.H0_H0 ;  /* 0x2000001cff047230 */ /* 0x000fe40000004100 */
[----:B------:R-:W-:-:S04]  /*98e0*/  IMAD.MOV.U32 R23, RZ, RZ, R25 ;  /* 0x000000ffff177224 */ /* 0x000fc800078e0019 */
[----:B------:R-:W0:Y:S02]  /*98f0*/  F2I.U64.TRUNC R4, R4 ;  /* 0x0000000400047311 */ /* 0x000e24000020d800 */
[----:B0-----:R0:W-:Y:S01]  /*9900*/  STG.E.64 desc[UR36][R8.64], R4 ;  /* 0x0000000408007986 */ /* 0x0011e2000c101b24 */
[----:B------:R-:W-:Y:S05]  /*9910*/  BRA `(.L_x_836) ;  /* 0x0000000000107947 */ /* 0x000fea0003800000 */
.L_x_867:
[----:B------:R-:W-:Y:S02]  /*9920*/  HADD2.F32 R28, -RZ, R28.H0_H0 ;  /* 0x2000001cff1c7230 */ /* 0x000fe40000004100 */
[----:B------:R-:W-:Y:S02]  /*9930*/  IMAD.MOV.U32 R23, RZ, RZ, R25 ;  /* 0x000000ffff177224 */ /* 0x000fe400078e0019 */
[----:B------:R-:W0:Y:S02]  /*9940*/  F2I.FTZ.U32.TRUNC.NTZ R3, R28 ;  /* 0x0000001c00037305 */ /* 0x000e24000021f000 */
[----:B0-----:R0:W-:Y:S03]  /*9950*/  STG.E desc[UR36][R8.64], R3 ;  /* 0x0000000308007986 */ /* 0x0011e6000c101924 */
.L_x_836:
[----:B------:R-:W-:Y:S05]  /*9960*/  BSYNC B6 ;  /* 0x0000000000067941 */ /* 0x000fea0003800000 */
.L_x_835:
[----:B------:R-:W-:Y:S01]  /*9970*/  ISETP.GE.AND P0, PT, R23, R16, PT ;  /* 0x000000101700720c */ /* 0x000fe20003f06270 */
[----:B------:R-:W-:-:S12]  /*9980*/  BSSY B6, `(.L_x_870) ;  /* 0x00001fc000067945 */ /* 0x000fd80003800000 */
[----:B------:R-:W-:Y:S05]  /*9990*/  @P0 BRA `(.L_x_871) ;  /* 0x0000001c00e80947 */ /* 0x000fea0003800000 */
[----:B01234-:R-:W0:Y:S01]  /*99a0*/  LDC.64 R8, c[0x0][0x218] ;  /* 0x00008600ff087b82 */ /* 0x01fe220000000a00 */
[----:B------:R-:W-:Y:S01]  /*99b0*/  IMAD R0, R2, 0x200, R23 ;  /* 0x0000020002007824 */ /* 0x000fe200078e0217 */
[----:B------:R-:W-:Y:S01]  /*99c0*/  PRMT R4, R19, 0x9910, RZ ;  /* 0x0000991013047816 */ /* 0x000fe200000000ff */
[----:B------:R-:W-:Y:S02]  /*99d0*/  ULDC UR4, c[0x0][0x244] ;  /* 0x0000910000047ab9 */ /* 0x000fe40000000800 */
[----:B------:R-:W-:Y:S02]  /*99e0*/  IMAD R3, R0, UR4, RZ ;  /* 0x0000000400037c24 */ /* 0x000fe4000f8e02ff */
[----:B------:R-:W-:-:S05]  /*99f0*/  IMAD.MOV.U32 R0, RZ, RZ, R4 ;  /* 0x000000ffff007224 */ /* 0x000fca00078e0004 */
        /* <DEDUP_REMOVED lines=12> */
[----:B------:R-:W-:-:S04]  /*9ac0*/  HADD2.F32 R22, -RZ, R22.H0_H0 ;  /* 0x20000016ff167230 */ /* 0x000fc80000004100 */
[----:B------:R-:W0:Y:S02]  /*9ad0*/  F2I.FTZ.TRUNC.NTZ R3, R22 ;  /* 0x0000001600037305 */ /* 0x000e24000021f100 */
[----:B0-----:R0:W-:Y:S01]  /*9ae0*/  STG.E.U8 desc[UR36][R8.64], R3 ;  /* 0x0000000308007986 */ /* 0x0011e2000c101124 */
[----:B------:R-:W-:Y:S05]  /*9af0*/  BRA `(.L_x_877) ;  /* 0x0000000c00947947 */ /* 0x000fea0003800000 */
.L_x_875:
[----:B------:R-:W-:-:S06]  /*9b00*/  HADD2.F32 R5, -RZ, R22.H0_H0 ;  /* 0x20000016ff057230 */ /* 0x000fcc0000004100 */
[----:B------:R-:W0:Y:S02]  /*9b10*/  F2I.S64.TRUNC R4, R5 ;  /* 0x0000000500047311 */ /* 0x000e24000020d900 */
[----:B0-----:R0:W-:Y:S01]  /*9b20*/  STG.E.U8 desc[UR36][R8.64], R4 ;  /* 0x0000000408007986 */ /* 0x0011e2000c101124 */
[----:B------:R-:W-:Y:S05]  /*9b30*/  BRA `(.L_x_877) ;  /* 0x0000000c00847947 */ /* 0x000fea0003800000 */
.L_x_874:
        /* <DEDUP_REMOVED lines=10> */
.L_x_879:
[----:B------:R-:W-:-:S04]  /*9be0*/  HADD2.F32 R22, -RZ, R22.H0_H0 ;  /* 0x20000016ff167230 */ /* 0x000fc80000004100 */
[----:B------:R-:W0:Y:S02]  /*9bf0*/  F2I.FTZ.TRUNC.NTZ R3, R22 ;  /* 0x0000001600037305 */ /* 0x000e24000021f100 */
[----:B0-----:R0:W-:Y:S01]  /*9c00*/  STG.E desc[UR36][R8.64], R3 ;  /* 0x0000000308007986 */ /* 0x0011e2000c101924 */
[----:B------:R-:W-:Y:S05]  /*9c10*/  BRA `(.L_x_877) ;  /* 0x0000000c004c7947 */ /* 0x000fea0003800000 */
.L_x_878:
[----:B------:R-:W-:-:S04]  /*9c20*/  HADD2.F32 R22, -RZ, R22.H0_H0 ;  /* 0x20000016ff167230 */ /* 0x000fc80000004100 */
[----:B------:R-:W0:Y:S02]  /*9c30*/  F2I.FTZ.TRUNC.NTZ R3, R22 ;  /* 0x0000001600037305 */ /* 0x000e24000021f100 */
[----:B0-----:R0:W-:Y:S01]  /*9c40*/  STG.E.U16 desc[UR36][R8.64], R3 ;  /* 0x0000000308007986 */ /* 0x0011e2000c101524 */
[----:B------:R-:W-:Y:S05]  /*9c50*/  BRA `(.L_x_877) ;  /* 0x0000000c003c7947 */ /* 0x000fea0003800000 */
.L_x_873:
        /* <DEDUP_REMOVED lines=9> */
.L_x_881:
[----:B------:R0:W-:Y:S01]  /*9cf0*/  STG.E.U16 desc[UR36][R8.64], R22 ;  /* 0x0000001608007986 */ /* 0x0001e2000c101524 */
[----:B------:R-:W-:Y:S05]  /*9d00*/  BRA `(.L_x_877) ;  /* 0x0000000c00107947 */ /* 0x000fea0003800000 */
.L_x_880:
        /* <DEDUP_REMOVED lines=10> */
.L_x_883:
[----:B------:R-:W-:-:S05]  /*9db0*/  HADD2.F32 R0, -RZ, R22.H0_H0 ;  /* 0x20000016ff007230 */ /* 0x000fca0000004100 */
[----:B------:R-:W-:-:S04]  /*9dc0*/  F2FP.F16.F32.PACK_AB R0, RZ, R0 ;  /* 0x00000000ff00723e */ /* 0x000fc800000000ff */
[----:B------:R-:W-:-:S05]  /*9dd0*/  PRMT R0, R0, 0x5410, RZ ;  /* 0x0000541000007816 */ /* 0x000fca00000000ff */
[----:B------:R3:W-:Y:S01]  /*9de0*/  STG.E desc[UR36][R8.64], R0 ;  /* 0x0000000008007986 */ /* 0x0007e2000c101924 */
[----:B------:R-:W-:Y:S05]  /*9df0*/  BRA `(.L_x_877) ;  /* 0x0000000800d47947 */ /* 0x000fea0003800000 */
.L_x_882:
[----:B------:R-:W-:-:S05]  /*9e00*/  HADD2.F32 R4, -RZ, R22.H0_H0 ;  /* 0x20000016ff047230 */ /* 0x000fca0000004100 */
[----:B------:R-:W-:-:S06]  /*9e10*/  FMUL.FTZ R4, R4, 1 ;  /* 0x3f80000004047820 */ /* 0x000fcc0000410000 */
[----:B------:R-:W0:Y:S02]  /*9e20*/  F2F.F64.F32 R4, R4 ;  /* 0x0000000400047310 */ /* 0x000e240000201800 */
[----:B0-----:R4:W-:Y:S01]  /*9e30*/  STG.E.64 desc[UR36][R8.64], R4 ;  /* 0x0000000408007986 */ /* 0x0019e2000c101b24 */
[----:B------:R-:W-:Y:S05]  /*9e40*/  BRA `(.L_x_877) ;  /* 0x0000000800c07947 */ /* 0x000fea0003800000 */
.L_x_872:
        /* <DEDUP_REMOVED lines=13> */
.L_x_886:
[----:B------:R-:W-:Y:S01]  /*9f20*/  HADD2.F32 R22, -RZ, R22.H0_H0 ;  /* 0x20000016ff167230 */ /* 0x000fe20000004100 */
[----:B------:R-:W-:-:S04]  /*9f30*/  CS2R R6, SRZ ;  /* 0x0000000000067805 */ /* 0x000fc8000001ff00 */
[----:B------:R-:W-:-:S06]  /*9f40*/  FMUL.FTZ R4, R22, 1 ;  /* 0x3f80000016047820 */ /* 0x000fcc0000410000 */
[----:B------:R-:W0:Y:S02]  /*9f50*/  F2F.F64.F32 R4, R4 ;  /* 0x0000000400047310 */ /* 0x000e240000201800 */
[----:B0-----:R0:W-:Y:S01]  /*9f60*/  STG.E.128 desc[UR36][R8.64], R4 ;  /* 0x0000000408007986 */ /* 0x0011e2000c101d24 */
[----:B------:R-:W-:Y:S05]  /*9f70*/  BRA `(.L_x_877) ;  /* 0x0000000800747947 */ /* 0x000fea0003800000 */
.L_x_885:
        /* <DEDUP_REMOVED lines=21> */
.L_x_890:
[----:B------:R-:W-:Y:S05]  /*a0d0*/  BSYNC B0 ;  /* 0x0000000000007941 */ /* 0x000fea0003800000 */
.L_x_889:
[----:B------:R-:W-:-:S05]  /*a0e0*/  LOP3.LUT R5, R0, R5, RZ, 0xfc, !PT ;  /* 0x0000000500057212 */ /* 0x000fca00078efcff */
[----:B------:R0:W-:Y:S01]  /*a0f0*/  STG.E.U8 desc[UR36][R8.64], R5 ;  /* 0x0000000508007986 */ /* 0x0001e2000c101124 */
[----:B------:R-:W-:Y:S05]  /*a100*/  BRA `(.L_x_877) ;  /* 0x0000000800107947 */ /* 0x000fea0003800000 */
.L_x_888:
        /* <DEDUP_REMOVED lines=13> */
.L_x_892:
[----:B------:R-:W-:Y:S01]  /*a1e0*/  IMAD.MOV.U32 R0, RZ, RZ, 0x7f ;  /* 0x0000007fff007424 */ /* 0x000fe200078e00ff */
[----:B------:R-:W-:-:S04]  /*a1f0*/  ISETP.GT.U32.AND P0, PT, R3, 0x7f800000, PT ;  /* 0x7f8000000300780c */ /* 0x000fc80003f04070 */
[----:B------:R-:W-:-:S09]  /*a200*/  SEL R0, R0, 0x7c, P0 ;  /* 0x0000007c00007807 */ /* 0x000fd20000000000 */
.L_x_893:
[----:B------:R-:W-:Y:S05]  /*a210*/  BSYNC B0 ;  /* 0x0000000000007941 */ /* 0x000fea0003800000 */
.L_x_891:
[----:B------:R-:W-:-:S04]  /*a220*/  LOP3.LUT R3, R5, 0x80000000, RZ, 0xc0, !PT ;  /* 0x8000000005037812 */ /* 0x000fc800078ec0ff */
[----:B------:R-:W-:-:S04]  /*a230*/  SHF.R.U32.HI R3, RZ, 0x18, R3 ;  /* 0x00000018ff037819 */ /* 0x000fc80000011603 */
[----:B------:R-:W-:-:S05]  /*a240*/  LOP3.LUT R3, R0, R3, RZ, 0xfc, !PT ;  /* 0x0000000300037212 */ /* 0x000fca00078efcff */
[----:B------:R0:W-:Y:S01]  /*a250*/  STG.E.U8 desc[UR36][R8.64], R3 ;  /* 0x0000000308007986 */ /* 0x0001e2000c101124 */
[----:B------:R-:W-:Y:S05]  /*a260*/  BRA `(.L_x_877) ;  /* 0x0000000400b87947 */ /* 0x000fea0003800000 */
.L_x_887:
[----:B------:R-:W-:-:S05]  /*a270*/  HADD2.F32 R0, -RZ, R22.H0_H0 ;  /* 0x20000016ff007230 */ /* 0x000fca0000004100 */
[----:B------:R-:W-:-:S05]  /*a280*/  F2FP.BF16.F32.PACK_AB R0, RZ, R0 ;  /* 0x00000000ff00723e */ /* 0x000fca00000010ff */
[----:B------:R0:W-:Y:S01]  /*a290*/  STG.E.U16 desc[UR36][R8.64], R0 ;  /* 0x0000000008007986 */ /* 0x0001e2000c101524 */
[----:B------:R-:W-:Y:S05]  /*a2a0*/  BRA `(.L_x_877) ;  /* 0x0000000400a87947 */ /* 0x000fea0003800000 */
.L_x_884:
        /* <DEDUP_REMOVED lines=12> */
.L_x_896:
        /* <DEDUP_REMOVED lines=17> */
.L_x_899:
[----:B------:R-:W-:-:S04]  /*a480*/  LOP3.LUT R3, R5, 0x80000000, RZ, 0xc0, !PT ;  /* 0x8000000005037812 */ /* 0x000fc800078ec0ff */
[----:B------:R-:W-:-:S04]  /*a490*/  SHF.R.U32.HI R3, RZ, 0x18, R3 ;  /* 0x00000018ff037819 */ /* 0x000fc80000011603 */
[----:B------:R-:W-:-:S04]  /*a4a0*/  LOP3.LUT R0, R0, R3, RZ, 0xfc, !PT ;  /* 0x0000000300007212 */ /* 0x000fc800078efcff */
[----:B------:R-:W-:-:S07]  /*a4b0*/  PRMT R4, R0, 0x7610, R4 ;  /* 0x0000761000047816 */ /* 0x000fce0000000004 */
.L_x_898:
[----:B------:R-:W-:Y:S05]  /*a4c0*/  BSYNC B0 ;  /* 0x0000000000007941 */ /* 0x000fea0003800000 */
.L_x_897:
[----:B------:R0:W-:Y:S01]  /*a4d0*/  STG.E.U8 desc[UR36][R8.64], R4 ;  /* 0x0000000408007986 */ /* 0x0001e2000c101124 */
[----:B------:R-:W-:Y:S05]  /*a4e0*/  BRA `(.L_x_877) ;  /* 0x0000000400187947 */ /* 0x000fea0003800000 */
.L_x_895:
        /* <DEDUP_REMOVED lines=17> */
.L_x_902:
[----:B------:R-:W-:-:S04]  /*a600*/  LOP3.LUT R3, R5, 0x80000000, RZ, 0xc0, !PT ;  /* 0x8000000005037812 */ /* 0x000fc800078ec0ff */
[----:B------:R-:W-:-:S04]  /*a610*/  SHF.R.U32.HI R3, RZ, 0x18, R3 ;  /* 0x00000018ff037819 */ /* 0x000fc80000011603 */
[----:B------:R-:W-:-:S04]  /*a620*/  LOP3.LUT R0, R0, R3, RZ, 0xfc, !PT ;  /* 0x0000000300007212 */ /* 0x000fc800078efcff */
[----:B------:R-:W-:-:S07]  /*a630*/  PRMT R4, R0, 0x7610, R4 ;  /* 0x0000761000047816 */ /* 0x000fce0000000004 */
.L_x_901:
[----:B------:R-:W-:Y:S05]  /*a640*/  BSYNC B0 ;  /* 0x0000000000007941 */ /* 0x000fea0003800000 */
.L_x_900:
[----:B------:R0:W-:Y:S01]  /*a650*/  STG.E.U8 desc[UR36][R8.64], R4 ;  /* 0x0000000408007986 */ /* 0x0001e2000c101124 */
[----:B------:R-:W-:Y:S05]  /*a660*/  BRA `(.L_x_877) ;  /* 0x0000000000b87947 */ /* 0x000fea0003800000 */
.L_x_894:
[----:B------:R-:W-:-:S13]  /*a670*/  ISETP.NE.AND P0, PT, R0, 0x1c, PT ;  /* 0x0000001c0000780c */ /* 0x000fda0003f05270 */
[----:B------:R-:W-:Y:S05]  /*a680*/  @!P0 BRA `(.L_x_903) ;  /* 0x0000000000a48947 */ /* 0x000fea0003800000 */
[----:B------:R-:W-:-:S13]  /*a690*/  ISETP.NE.AND P0, PT, R0, 0x1d, PT ;  /* 0x0000001d0000780c */ /* 0x000fda0003f05270 */
[----:B------:R-:W-:Y:S05]  /*a6a0*/  @!P0 BRA `(.L_x_904) ;  /* 0x00000000008c8947 */ /* 0x000fea0003800000 */
[----:B------:R-:W-:-:S13]  /*a6b0*/  ISETP.NE.AND P0, PT, R0, 0x2c, PT ;  /* 0x0000002c0000780c */ /* 0x000fda0003f05270 */
[----:B------:R-:W-:Y:S05]  /*a6c0*/  @P0 BRA `(.L_x_876) ;  /* 0x0000000000400947 */ /* 0x000fea0003800000 */
[----:B------:R-:W-:-:S05]  /*a6d0*/  HADD2.F32 R22, -RZ, R22.H0_H0 ;  /* 0x20000016ff167230 */ /* 0x000fca0000004100 */
        /* <DEDUP_REMOVED lines=15> */
.L_x_876:
        /* <DEDUP_REMOVED lines=16> */
.L_x_905:
[----:B------:R-:W-:Y:S05]  /*a8d0*/  BRA `(.L_x_877) ;  /* 0x00000000001c7947 */ /* 0x000fea0003800000 */
.L_x_904:
[----:B------:R-:W-:-:S06]  /*a8e0*/  HADD2.F32 R4, -RZ, R22.H0_H0 ;  /* 0x20000016ff047230 */ /* 0x000fcc0000004100 */
[----:B------:R-:W0:Y:S02]  /*a8f0*/  F2I.U64.TRUNC R4, R4 ;  /* 0x0000000400047311 */ /* 0x000e24000020d800 */
[----:B0-----:R0:W-:Y:S01]  /*a900*/  STG.E.64 desc[UR36][R8.64], R4 ;  /* 0x0000000408007986 */ /* 0x0011e2000c101b24 */
[----:B------:R-:W-:Y:S05]  /*a910*/  BRA `(.L_x_877) ;  /* 0x00000000000c7947 */ /* 0x000fea0003800000 */
.L_x_903:
[----:B------:R-:W-:-:S04]  /*a920*/  HADD2.F32 R22, -RZ, R22.H0_H0 ;  /* 0x20000016ff167230 */ /* 0x000fc80000004100 */
[----:B------:R-:W0:Y:S02]  /*a930*/  F2I.FTZ.U32.TRUNC.NTZ R3, R22 ;  /* 0x0000001600037305 */ /* 0x000e24000021f000 */
[----:B0-----:R0:W-:Y:S02]  /*a940*/  STG.E desc[UR36][R8.64], R3 ;  /* 0x0000000308007986 */ /* 0x0011e4000c101924 */
.L_x_877:
[----:B------:R-:W-:-:S05]  /*a950*/  VIADD R23, R23, 0x80 ;  /* 0x0000008017177836 */ /* 0x000fca0000000000 */
[----:B------:R-:W-:-:S13]  /*a960*/  ISETP.GE.AND P0, PT, R23, R16, PT ;  /* 0x000000101700720c */ /* 0x000fda0003f06270 */
        /* <DEDUP_REMOVED lines=23> */
.L_x_909:
[----:B------:R-:W-:-:S06]  /*aae0*/  HADD2.F32 R5, -RZ, R18.H0_H0 ;  /* 0x20000012ff057230 */ /* 0x000fcc0000004100 */
[----:B------:R-:W0:Y:S02]  /*aaf0*/  F2I.S64.TRUNC R4, R5 ;  /* 0x0000000500047311 */ /* 0x000e24000020d900 */
[----:B0-----:R0:W-:Y:S01]  /*ab00*/  STG.E.U8 desc[UR36][R8.64], R4 ;  /* 0x0000000408007986 */ /* 0x0011e2000c101124 */
[----:B------:R-:W-:Y:S05]  /*ab10*/  BRA `(.L_x_911) ;  /* 0x0000000c00847947 */ /* 0x000fea0003800000 */
.L_x_908:
        /* <DEDUP_REMOVED lines=10> */
.L_x_913:
[----:B------:R-:W-:-:S04]  /*abc0*/  HADD2.F32 R18, -RZ, R18.H0_H0 ;  /* 0x20000012ff127230 */ /* 0x000fc80000004100 */
[----:B------:R-:W0:Y:S02]  /*abd0*/  F2I.FTZ.TRUNC.NTZ R3, R18 ;  /* 0x0000001200037305 */ /* 0x000e24000021f100 */
[----:B0-----:R0:W-:Y:S01]  /*abe0*/  STG.E desc[UR36][R8.64], R3 ;  /* 0x0000000308007986 */ /* 0x0011e2000c101924 */
[----:B------:R-:W-:Y:S05]  /*abf0*/  BRA `(.L_x_911) ;  /* 0x0000000c004c7947 */ /* 0x000fea0003800000 */
.L_x_912:
[----:B------:R-:W-:-:S04]  /*ac00*/  HADD2.F32 R18, -RZ, R18.H0_H0 ;  /* 0x20000012ff127230 */ /* 0x000fc80000004100 */
[----:B------:R-:W0:Y:S02]  /*ac10*/  F2I.FTZ.TRUNC.NTZ R3, R18 ;  /* 0x0000001200037305 */ /* 0x000e24000021f100 */
[----:B0-----:R0:W-:Y:S01]  /*ac20*/  STG.E.U16 desc[UR36][R8.64], R3 ;  /* 0x0000000308007986 */ /* 0x0011e2000c101524 */
[----:B------:R-:W-:Y:S05]  /*ac30*/  BRA `(.L_x_911) ;  /* 0x0000000c003c7947 */ /* 0x000fea0003800000 */
.L_x_907:
        /* <DEDUP_REMOVED lines=9> */
.L_x_915:
[----:B------:R4:W-:Y:S01]  /*acd0*/  STG.E.U16 desc[UR36][R8.64], R18 ;  /* 0x0000001208007986 */ /* 0x0009e2000c101524 */
[----:B------:R-:W-:Y:S05]  /*ace0*/  BRA `(.L_x_911) ;  /* 0x0000000c00107947 */ /* 0x000fea0003800000 */
.L_x_914:
        /* <DEDUP_REMOVED lines=10> */
.L_x_917:
[----:B------:R-:W-:-:S05]  /*ad90*/  HADD2.F32 R0, -RZ, R18.H0_H0 ;  /* 0x20000012ff007230 */ /* 0x000fca0000004100 */
[----:B------:R-:W-:-:S04]  /*ada0*/  F2FP.F16.F32.PACK_AB R0, RZ, R0 ;  /* 0x00000000ff00723e */ /* 0x000fc800000000ff */
[----:B------:R-:W-:-:S05]  /*adb0*/  PRMT R0, R0, 0x5410, RZ ;  /* 0x0000541000007816 */ /* 0x000fca00000000ff */
[----:B------:R2:W-:Y:S01]  /*adc0*/  STG.E desc[UR36][R8.64], R0 ;  /* 0x0000000008007986 */ /* 0x0005e2000c101924 */
[----:B------:R-:W-:Y:S05]  /*add0*/  BRA `(.L_x_911) ;  /* 0x0000000800d47947 */ /* 0x000fea0003800000 */
.L_x_916:
[----:B------:R-:W-:-:S05]  /*ade0*/  HADD2.F32 R4, -RZ, R18.H0_H0 ;  /* 0x20000012ff047230 */ /* 0x000fca0000004100 */
[----:B------:R-:W-:-:S06]  /*adf0*/  FMUL.FTZ R4, R4, 1 ;  /* 0x3f80000004047820 */ /* 0x000fcc0000410000 */
[----:B------:R-:W0:Y:S02]  /*ae00*/  F2F.F64.F32 R4, R4 ;  /* 0x0000000400047310 */ /* 0x000e240000201800 */
[----:B0-----:R0:W-:Y:S01]  /*ae10*/  STG.E.64 desc[UR36][R8.64], R4 ;  /* 0x0000000408007986 */ /* 0x0011e2000c101b24 */
[----:B------:R-:W-:Y:S05]  /*ae20*/  BRA `(.L_x_911) ;  /* 0x0000000800c07947 */ /* 0x000fea0003800000 */
.L_x_906:
        /* <DEDUP_REMOVED lines=13> */
.L_x_920:
[----:B------:R-:W-:Y:S01]  /*af00*/  HADD2.F32 R18, -RZ, R18.H0_H0 ;  /* 0x20000012ff127230 */ /* 0x000fe20000004100 */
[----:B------:R-:W-:-:S04]  /*af10*/  CS2R R6, SRZ ;  /* 0x0000000000067805 */ /* 0x000fc8000001ff00 */
[----:B------:R-:W-:-:S06]  /*af20*/  FMUL.FTZ R4, R18, 1 ;  /* 0x3f80000012047820 */ /* 0x000fcc0000410000 */
[----:B------:R-:W0:Y:S02]  /*af30*/  F2F.F64.F32 R4, R4 ;  /* 0x0000000400047310 */ /* 0x000e240000201800 */
[----:B0-----:R0:W-:Y:S01]  /*af40*/  STG.E.128 desc[UR36][R8.64], R4 ;  /* 0x0000000408007986 */ /* 0x0011e2000c101d24 */
[----:B------:R-:W-:Y:S05]  /*af50*/  BRA `(.L_x_911) ;  /* 0x0000000800747947 */ /* 0x000fea0003800000 */
.L_x_919:
        /* <DEDUP_REMOVED lines=21> */
.L_x_924:
[----:B------:R-:W-:Y:S05]  /*b0b0*/  BSYNC B0 ;  /* 0x0000000000007941 */ /* 0x000fea0003800000 */
.L_x_923:
[----:B------:R-:W-:-:S05]  /*b0c0*/  LOP3.LUT R5, R0, R5, RZ, 0xfc, !PT ;  /* 0x0000000500057212 */ /* 0x000fca00078efcff */
[----:B------:R0:W-:Y:S01]  /*b0d0*/  STG.E.U8 desc[UR36][R8.64], R5 ;  /* 0x0000000508007986 */ /* 0x0001e2000c101124 */
[----:B------:R-:W-:Y:S05]  /*b0e0*/  BRA `(.L_x_911) ;  /* 0x0000000800107947 */ /* 0x000fea0003800000 */
.L_x_922:
        /* <DEDUP_REMOVED lines=13> */
.L_x_926:
[----:B------:R-:W-:Y:S01]  /*b1c0*/  IMAD.MOV.U32 R0, RZ, RZ, 0x7f ;  /* 0x0000007fff007424 */ /* 0x000fe200078e00ff */
[----:B------:R-:W-:-:S04]  /*b1d0*/  ISETP.GT.U32.AND P0, PT, R3, 0x7f800000, PT ;  /* 0x7f8000000300780c */ /* 0x000fc80003f04070 */
[----:B------:R-:W-:-:S09]  /*b1e0*/  SEL R0, R0, 0x7c, P0 ;  /* 0x0000007c00007807 */ /* 0x000fd20000000000 */
.L_x_927:
[----:B------:R-:W-:Y:S05]  /*b1f0*/  BSYNC B0 ;  /* 0x0000000000007941 */ /* 0x000fea0003800000 */
.L_x_925:
[----:B------:R-:W-:-:S04]  /*b200*/  LOP3.LUT R3, R5, 0x80000000, RZ, 0xc0, !PT ;  /* 0x8000000005037812 */ /* 0x000fc800078ec0ff */
[----:B------:R-:W-:-:S04]  /*b210*/  SHF.R.U32.HI R3, RZ, 0x18, R3 ;  /* 0x00000018ff037819 */ /* 0x000fc80000011603 */
[----:B------:R-:W-:-:S05]  /*b220*/  LOP3.LUT R3, R0, R3, RZ, 0xfc, !PT ;  /* 0x0000000300037212 */ /* 0x000fca00078efcff */
[----:B------:R0:W-:Y:S01]  /*b230*/  STG.E.U8 desc[UR36][R8.64], R3 ;  /* 0x0000000308007986 */ /* 0x0001e2000c101124 */
[----:B------:R-:W-:Y:S05]  /*b240*/  BRA `(.L_x_911) ;  /* 0x0000000400b87947 */ /* 0x000fea0003800000 */
.L_x_921:
[----:B------:R-:W-:-:S05]  /*b250*/  HADD2.F32 R0, -RZ, R18.H0_H0 ;  /* 0x20000012ff007230 */ /* 0x000fca0000004100 */
[----:B------:R-:W-:-:S05]  /*b260*/  F2FP.BF16.F32.PACK_AB R0, RZ, R0 ;  /* 0x00000000ff00723e */ /* 0x000fca00000010ff */
[----:B------:R0:W-:Y:S01]  /*b270*/  STG.E.U16 desc[UR36][R8.64], R0 ;  /* 0x0000000008007986 */ /* 0x0001e2000c101524 */
[----:B------:R-:W-:Y:S05]  /*b280*/  BRA `(.L_x_911) ;  /* 0x0000000400a87947 */ /* 0x000fea0003800000 */
.L_x_918:
        /* <DEDUP_REMOVED lines=12> */
.L_x_930:
        /* <DEDUP_REMOVED lines=17> */
.L_x_933:
[----:B------:R-:W-:-:S04]  /*b460*/  LOP3.LUT R3, R5, 0x80000000, RZ, 0xc0, !PT ;  /* 0x8000000005037812 */ /* 0x000fc800078ec0ff */
[----:B------:R-:W-:-:S04]  /*b470*/  SHF.R.U32.HI R3, RZ, 0x18, R3 ;  /* 0x00000018ff037819 */ /* 0x000fc80000011603 */
[----:B------:R-:W-:-:S04]  /*b480*/  LOP3.LUT R0, R0, R3, RZ, 0xfc, !PT ;  /* 0x0000000300007212 */ /* 0x000fc800078efcff */
[----:B------:R-:W-:-:S07]  /*b490*/  PRMT R4, R0, 0x7610, R4 ;  /* 0x0000761000047816 */ /* 0x000fce0000000004 */
.L_x_932:
[----:B------:R-:W-:Y:S05]  /*b4a0*/  BSYNC B0 ;  /* 0x0000000000007941 */ /* 0x000fea0003800000 */
.L_x_931:
[----:B------:R0:W-:Y:S01]  /*b4b0*/  STG.E.U8 desc[UR36][R8.64], R4 ;  /* 0x0000000408007986 */ /* 0x0001e2000c101124 */
[----:B------:R-:W-:Y:S05]  /*b4c0*/  BRA `(.L_x_911) ;  /* 0x0000000400187947 */ /* 0x000fea0003800000 */
.L_x_929:
        /* <DEDUP_REMOVED lines=17> */
.L_x_936:
[----:B------:R-:W-:-:S04]  /*b5e0*/  LOP3.LUT R3, R5, 0x80000000, RZ, 0xc0, !PT ;  /* 0x8000000005037812 */ /* 0x000fc800078ec0ff */
[----:B------:R-:W-:-:S04]  /*b5f0*/  SHF.R.U32.HI R3, RZ, 0x18, R3 ;  /* 0x00000018ff037819 */ /* 0x000fc80000011603 */
[----:B------:R-:W-:-:S04]  /*b600*/  LOP3.LUT R0, R0, R3, RZ, 0xfc, !PT ;  /* 0x0000000300007212 */ /* 0x000fc800078efcff */
[----:B------:R-:W-:-:S07]  /*b610*/  PRMT R4, R0, 0x7610, R4 ;  /* 0x0000761000047816 */ /* 0x000fce0000000004 */
.L_x_935:
[----:B------:R-:W-:Y:S05]  /*b620*/  BSYNC B0 ;  /* 0x0000000000007941 */ /* 0x000fea0003800000 */
.L_x_934:
[----:B------:R0:W-:Y:S01]  /*b630*/  STG.E.U8 desc[UR36][R8.64], R4 ;  /* 0x0000000408007986 */ /* 0x0001e2000c101124 */
[----:B------:R-:W-:Y:S05]  /*b640*/  BRA `(.L_x_911) ;  /* 0x0000000000b87947 */ /* 0x000fea0003800000 */
.L_x_928:
        /* <DEDUP_REMOVED lines=22> */
.L_x_910:
        /* <DEDUP_REMOVED lines=16> */
.L_x_939:
[----:B------:R-:W-:Y:S05]  /*b8b0*/  BRA `(.L_x_911) ;  /* 0x00000000001c7947 */ /* 0x000fea0003800000 */
.L_x_938:
[----:B------:R-:W-:-:S06]  /*b8c0*/  HADD2.F32 R4, -RZ, R18.H0_H0 ;  /* 0x20000012ff047230 */ /* 0x000fcc0000004100 */
[----:B------:R-:W0:Y:S02]  /*b8d0*/  F2I.U64.TRUNC R4, R4 ;  /* 0x0000000400047311 */ /* 0x000e24000020d800 */
[----:B0-----:R0:W-:Y:S01]  /*b8e0*/  STG.E.64 desc[UR36][R8.64], R4 ;  /* 0x0000000408007986 */ /* 0x0011e2000c101b24 */
[----:B------:R-:W-:Y:S05]  /*b8f0*/  BRA `(.L_x_911) ;  /* 0x00000000000c7947 */ /* 0x000fea0003800000 */
.L_x_937:
[----:B------:R-:W-:-:S04]  /*b900*/  HADD2.F32 R18, -RZ, R18.H0_H0 ;  /* 0x20000012ff127230 */ /* 0x000fc80000004100 */
[----:B------:R-:W0:Y:S02]  /*b910*/  F2I.FTZ.U32.TRUNC.NTZ R3, R18 ;  /* 0x0000001200037305 */ /* 0x000e24000021f000 */
[----:B0-----:R0:W-:Y:S02]  /*b920*/  STG.E desc[UR36][R8.64], R3 ;  /* 0x0000000308007986 */ /* 0x0011e4000c101924 */
.L_x_911:
[----:B------:R-:W-:-:S07]  /*b930*/  VIADD R23, R23, 0x80 ;  /* 0x0000008017177836 */ /* 0x000fce0000000000 */
.L_x_871:
[----:B------:R-:W-:Y:S05]  /*b940*/  BSYNC B6 ;  /* 0x0000000000067941 */ /* 0x000fea0003800000 */
.L_x_870:
[----:B------:R-:W-:-:S13]  /*b950*/  ISETP.GE.AND P0, PT, R23, R16, PT ;  /* 0x000000101700720c */ /* 0x000fda0003f06270 */
[----:B------:R-:W-:Y:S05]  /*b960*/  @P0 EXIT ;  /* 0x000000000000094d */ /* 0x000fea0003800000 */
[----:B012-4-:R-:W0:Y:S01]  /*b970*/  LDC.64 R4, c[0x0][0x218] ;  /* 0x00008600ff047b82 */ /* 0x017e220000000a00 */
[----:B---3--:R-:W-:Y:S01]  /*b980*/  PRMT R0, R19, 0x9910, RZ ;  /* 0x0000991013007816 */ /* 0x008fe200000000ff */
        /* <DEDUP_REMOVED lines=19> */
.L_x_943:
[----:B------:R-:W-:-:S06]  /*bac0*/  HADD2.F32 R5, -RZ, R17.H0_H0 ;  /* 0x20000011ff057230 */ /* 0x000fcc0000004100 */
[----:B------:R-:W0:Y:S02]  /*bad0*/  F2I.S64.TRUNC R4, R5 ;  /* 0x0000000500047311 */ /* 0x000e24000020d900 */
[----:B0-----:R-:W-:Y:S01]  /*bae0*/  STG.E.U8 desc[UR36][R2.64], R4 ;  /* 0x0000000402007986 */ /* 0x001fe2000c101124 */
[----:B------:R-:W-:Y:S05]  /*baf0*/  EXIT ;  /* 0x000000000000794d */ /* 0x000fea0003800000 */
.L_x_942:
        /* <DEDUP_REMOVED lines=10> */
.L_x_946:
[----:B------:R-:W-:-:S06]  /*bba0*/  HADD2.F32 R17, -RZ, R17.H0_H0 ;  /* 0x20000011ff117230 */ /* 0x000fcc0000004100 */
[----:B------:R-:W0:Y:S02]  /*bbb0*/  F2I.FTZ.TRUNC.NTZ R17, R17 ;  /* 0x0000001100117305 */ /* 0x000e24000021f100 */
[----:B0-----:R-:W-:Y:S01]  /*bbc0*/  STG.E desc[UR36][R2.64], R17 ;  /* 0x0000001102007986 */ /* 0x001fe2000c101924 */
[----:B------:R-:W-:Y:S05]  /*bbd0*/  EXIT ;  /* 0x000000000000794d */ /* 0x000fea0003800000 */
.L_x_945:
[----:B------:R-:W-:-:S06]  /*bbe0*/  HADD2.F32 R17, -RZ, R17.H0_H0 ;  /* 0x20000011ff117230 */ /* 0x000fcc0000004100 */
[----:B------:R-:W0:Y:S02]  /*bbf0*/  F2I.FTZ.TRUNC.NTZ R17, R17 ;  /* 0x0000001100117305 */ /* 0x000e24000021f100 */
[----:B0-----:R-:W-:Y:S01]  /*bc00*/  STG.E.U16 desc[UR36][R2.64], R17 ;  /* 0x0000001102007986 */ /* 0x001fe2000c101524 */
[----:B------:R-:W-:Y:S05]  /*bc10*/  EXIT ;  /* 0x000000000000794d */ /* 0x000fea0003800000 */
.L_x_941:
        /* <DEDUP_REMOVED lines=9> */
.L_x_948:
[----:B------:R-:W-:Y:S01]  /*bcb0*/  STG.E.U16 desc[UR36][R2.64], R17 ;  /* 0x0000001102007986 */ /* 0x000fe2000c101524 */
[----:B------:R-:W-:Y:S05]  /*bcc0*/  EXIT ;  /* 0x000000000000794d */ /* 0x000fea0003800000 */
.L_x_947:
        /* <DEDUP_REMOVED lines=10> */
.L_x_950:
[----:B------:R-:W-:-:S05]  /*bd70*/  HADD2.F32 R0, -RZ, R17.H0_H0 ;  /* 0x20000011ff007230 */ /* 0x000fca0000004100 */
[----:B------:R-:W-:-:S04]  /*bd80*/  F2FP.F16.F32.PACK_AB R0, RZ, R0 ;  /* 0x00000000ff00723e */ /* 0x000fc800000000ff */
[----:B------:R-:W-:-:S05]  /*bd90*/  PRMT R0, R0, 0x5410, RZ ;  /* 0x0000541000007816 */ /* 0x000fca00000000ff */
[----:B------:R-:W-:Y:S01]  /*bda0*/  STG.E desc[UR36][R2.64], R0 ;  /* 0x0000000002007986 */ /* 0x000fe2000c101924 */
[----:B------:R-:W-:Y:S05]  /*bdb0*/  EXIT ;  /* 0x000000000000794d */ /* 0x000fea0003800000 */
.L_x_949:
[----:B------:R-:W-:-:S05]  /*bdc0*/  HADD2.F32 R4, -RZ, R17.H0_H0 ;  /* 0x20000011ff047230 */ /* 0x000fca0000004100 */
[----:B------:R-:W-:-:S06]  /*bdd0*/  FMUL.FTZ R4, R4, 1 ;  /* 0x3f80000004047820 */ /* 0x000fcc0000410000 */
[----:B------:R-:W0:Y:S02]  /*bde0*/  F2F.F64.F32 R4, R4 ;  /* 0x0000000400047310 */ /* 0x000e240000201800 */
[----:B0-----:R-:W-:Y:S01]  /*bdf0*/  STG.E.64 desc[UR36][R2.64], R4 ;  /* 0x0000000402007986 */ /* 0x001fe2000c101b24 */
[----:B------:R-:W-:Y:S05]  /*be00*/  EXIT ;  /* 0x000000000000794d */ /* 0x000fea0003800000 */
.L_x_940:
        /* <DEDUP_REMOVED lines=13> */
.L_x_953:
[----:B------:R-:W-:Y:S01]  /*bee0*/  HADD2.F32 R17, -RZ, R17.H0_H0 ;  /* 0x20000011ff117230 */ /* 0x000fe20000004100 */
[----:B------:R-:W-:-:S04]  /*bef0*/  CS2R R6, SRZ ;  /* 0x0000000000067805 */ /* 0x000fc8000001ff00 */
[----:B------:R-:W-:-:S06]  /*bf00*/  FMUL.FTZ R4, R17, 1 ;  /* 0x3f80000011047820 */ /* 0x000fcc0000410000 */
[----:B------:R-:W0:Y:S02]  /*bf10*/  F2F.F64.F32 R4, R4 ;  /* 0x0000000400047310 */ /* 0x000e240000201800 */
[----:B0-----:R-:W-:Y:S01]  /*bf20*/  STG.E.128 desc[UR36][R2.64], R4 ;  /* 0x0000000402007986 */ /* 0x001fe2000c101d24 */
[----:B------:R-:W-:Y:S05]  /*bf30*/  EXIT ;  /* 0x000000000000794d */ /* 0x000fea0003800000 */
.L_x_952:
        /* <DEDUP_REMOVED lines=21> */
.L_x_957:
[----:B------:R-:W-:Y:S05]  /*c090*/  BSYNC B0 ;  /* 0x0000000000007941 */ /* 0x000fea0003800000 */
.L_x_956:
[----:B------:R-:W-:-:S05]  /*c0a0*/  LOP3.LUT R5, R0, R5, RZ, 0xfc, !PT ;  /* 0x0000000500057212 */ /* 0x000fca00078efcff */
[----:B------:R-:W-:Y:S01]  /*c0b0*/  STG.E.U8 desc[UR36][R2.64], R5 ;  /* 0x0000000502007986 */ /* 0x000fe2000c101124 */
[----:B------:R-:W-:Y:S05]  /*c0c0*/  EXIT ;  /* 0x000000000000794d */ /* 0x000fea0003800000 */
.L_x_955:
        /* <DEDUP_REMOVED lines=13> */
.L_x_959:
[----:B------:R-:W-:Y:S01]  /*c1a0*/  IMAD.MOV.U32 R0, RZ, RZ, 0x7f ;  /* 0x0000007fff007424 */ /* 0x000fe200078e00ff */
[----:B------:R-:W-:-:S04]  /*c1b0*/  ISETP.GT.U32.AND P0, PT, R4, 0x7f800000, PT ;  /* 0x7f8000000400780c */ /* 0x000fc80003f04070 */
[----:B------:R-:W-:-:S09]  /*c1c0*/  SEL R0, R0, 0x7c, P0 ;  /* 0x0000007c00007807 */ /* 0x000fd20000000000 */
.L_x_960:
[----:B------:R-:W-:Y:S05]  /*c1d0*/  BSYNC B0 ;  /* 0x0000000000007941 */ /* 0x000fea0003800000 */
.L_x_958:
[----:B------:R-:W-:-:S04]  /*c1e0*/  LOP3.LUT R4, R17, 0x80000000, RZ, 0xc0, !PT ;  /* 0x8000000011047812 */ /* 0x000fc800078ec0ff */
[----:B------:R-:W-:-:S04]  /*c1f0*/  SHF.R.U32.HI R5, RZ, 0x18, R4 ;  /* 0x00000018ff057819 */ /* 0x000fc80000011604 */
[----:B------:R-:W-:-:S05]  /*c200*/  LOP3.LUT R5, R0, R5, RZ, 0xfc, !PT ;  /* 0x0000000500057212 */ /* 0x000fca00078efcff */
[----:B------:R-:W-:Y:S01]  /*c210*/  STG.E.U8 desc[UR36][R2.64], R5 ;  /* 0x0000000502007986 */ /* 0x000fe2000c101124 */
[----:B------:R-:W-:Y:S05]  /*c220*/  EXIT ;  /* 0x000000000000794d */ /* 0x000fea0003800000 */
.L_x_954:
[----:B------:R-:W-:-:S05]  /*c230*/  HADD2.F32 R0, -RZ, R17.H0_H0 ;  /* 0x20000011ff007230 */ /* 0x000fca0000004100 */
[----:B------:R-:W-:-:S05]  /*c240*/  F2FP.BF16.F32.PACK_AB R0, RZ, R0 ;  /* 0x00000000ff00723e */ /* 0x000fca00000010ff */
[----:B------:R-:W-:Y:S01]  /*c250*/  STG.E.U16 desc[UR36][R2.64], R0 ;  /* 0x0000000002007986 */ /* 0x000fe2000c101524 */
[----:B------:R-:W-:Y:S05]  /*c260*/  EXIT ;  /* 0x000000000000794d */ /* 0x000fea0003800000 */
.L_x_951:
        /* <DEDUP_REMOVED lines=12> */
.L_x_963:
        /* <DEDUP_REMOVED lines=13> */
[----:B------:R-:W-:-:S05]  /*c400*/  FADD.FTZ R0, R5, 8192 ;  /* 0x4600000005007421 */ /* 0x000fca0000010000 */
[----:B------:R-:W-:Y:S02]  /*c410*/  LOP3.LUT P0, R4, R0, 0xff, RZ, 0xc0, !PT ;  /* 0x000000ff00047812 */ /* 0x000fe4000780c0ff */
[----:B------:R-:W-:-:S11]  /*c420*/  PRMT R0, RZ, 0x7610, R0 ;  /* 0x00007610ff007816 */ /* 0x000fd60000000000 */
[----:B------:R-:W-:Y:S05]  /*c430*/  @!P0 BRA `(.L_x_965) ;  /* 0x0000000000108947 */ /* 0x000fea0003800000 */
.L_x_966:
[----:B------:R-:W-:-:S04]  /*c440*/  LOP3.LUT R0, R17, 0x80000000, RZ, 0xc0, !PT ;  /* 0x8000000011007812 */ /* 0x000fc800078ec0ff */
[----:B------:R-:W-:-:S04]  /*c450*/  SHF.R.U32.HI R5, RZ, 0x18, R0 ;  /* 0x00000018ff057819 */ /* 0x000fc80000011600 */
[----:B------:R-:W-:-:S04]  /*c460*/  LOP3.LUT R4, R4, R5, RZ, 0xfc, !PT ;  /* 0x0000000504047212 */ /* 0x000fc800078efcff */
[----:B------:R-:W-:-:S07]  /*c470*/  PRMT R0, R4, 0x7610, R0 ;  /* 0x0000761004007816 */ /* 0x000fce0000000000 */
.L_x_965:
[----:B------:R-:W-:Y:S05]  /*c480*/  BSYNC B0 ;  /* 0x0000000000007941 */ /* 0x000fea0003800000 */
.L_x_964:
[----:B------:R-:W-:Y:S01]  /*c490*/  STG.E.U8 desc[UR36][R2.64], R0 ;  /* 0x0000000002007986 */ /* 0x000fe2000c101124 */
[----:B------:R-:W-:Y:S05]  /*c4a0*/  EXIT ;  /* 0x000000000000794d */ /* 0x000fea0003800000 */
.L_x_962:
        /* <DEDUP_REMOVED lines=17> */
.L_x_969:
[----:B------:R-:W-:-:S04]  /*c5c0*/  LOP3.LUT R0, R17, 0x80000000, RZ, 0xc0, !PT ;  /* 0x8000000011007812 */ /* 0x000fc800078ec0ff */
[----:B------:R-:W-:-:S04]  /*c5d0*/  SHF.R.U32.HI R5, RZ, 0x18, R0 ;  /* 0x00000018ff057819 */ /* 0x000fc80000011600 */
[----:B------:R-:W-:-:S04]  /*c5e0*/  LOP3.LUT R4, R4, R5, RZ, 0xfc, !PT ;  /* 0x0000000504047212 */ /* 0x000fc800078efcff */
[----:B------:R-:W-:-:S07]  /*c5f0*/  PRMT R0, R4, 0x7610, R0 ;  /* 0x0000761004007816 */ /* 0x000fce0000000000 */
.L_x_968:
[----:B------:R-:W-:Y:S05]  /*c600*/  BSYNC B0 ;  /* 0x0000000000007941 */ /* 0x000fea0003800000 */
.L_x_967:
[----:B------:R-:W-:Y:S01]  /*c610*/  STG.E.U8 desc[UR36][R2.64], R0 ;  /* 0x0000000002007986 */ /* 0x000fe2000c101124 */
[----:B------:R-:W-:Y:S05]  /*c620*/  EXIT ;  /* 0x000000000000794d */ /* 0x000fea0003800000 */
.L_x_961:
        /* <DEDUP_REMOVED lines=22> */
.L_x_944:
        /* <DEDUP_REMOVED lines=16> */
.L_x_972:
[----:B------:R-:W-:Y:S05]  /*c890*/  EXIT ;  /* 0x000000000000794d */ /* 0x000fea0003800000 */
.L_x_971:
[----:B------:R-:W-:-:S06]  /*c8a0*/  HADD2.F32 R4, -RZ, R17.H0_H0 ;  /* 0x20000011ff047230 */ /* 0x000fcc0000004100 */
[----:B------:R-:W0:Y:S02]  /*c8b0*/  F2I.U64.TRUNC R4, R4 ;  /* 0x0000000400047311 */ /* 0x000e24000020d800 */
[----:B0-----:R-:W-:Y:S01]  /*c8c0*/  STG.E.64 desc[UR36][R2.64], R4 ;  /* 0x0000000402007986 */ /* 0x001fe2000c101b24 */
[----:B------:R-:W-:Y:S05]  /*c8d0*/  EXIT ;  /* 0x000000000000794d */ /* 0x000fea0003800000 */
.L_x_970:
[----:B------:R-:W-:-:S06]  /*c8e0*/  HADD2.F32 R17, -RZ, R17.H0_H0 ;  /* 0x20000011ff117230 */ /* 0x000fcc0000004100 */
[----:B------:R-:W0:Y:S02]  /*c8f0*/  F2I.FTZ.U32.TRUNC.NTZ R17, R17 ;  /* 0x0000001100117305 */ /* 0x000e24000021f000 */
[----:B0-----:R-:W-:Y:S01]  /*c900*/  STG.E desc[UR36][R2.64], R17 ;  /* 0x0000001102007986 */ /* 0x001fe2000c101924 */
[----:B------:R-:W-:Y:S05]  /*c910*/  EXIT ;  /* 0x000000000000794d */ /* 0x000fea0003800000 */
.L_x_973:
        /* <DEDUP_REMOVED lines=14> */
.L_x_3510:


//--------------------- .text._ZN2at6native18elementwise_kernelILi128ELi4EZNS0_22gpu_kernel_impl_nocastIZZZNS0_12prelu_kernelERNS_14TensorIteratorEENKUlvE_clEvENKUlvE2_clEvEUlN3c104HalfES8_E_EEvRNS_18TensorIteratorBaseERKT_EUliE_EEviT1_ --------------------------
	.section	.text._ZN2at6native18elementwise_kernelILi128ELi4EZNS0_22gpu_kernel_impl_nocastIZZZNS0_12prelu_kernelERNS_14TensorIteratorEENKUlvE_clEvENKUlvE2_clEvEUlN3c104HalfES8_E_EEvRNS_18TensorIteratorBaseERKT_EUliE_EEviT1_,"ax",@progbits
	.align	128
        .global         _ZN2at6native18elementwise_kernelILi128ELi4EZNS0_22gpu_kernel_impl_nocastIZZZNS0_12prelu_kernelERNS_14TensorIteratorEENKUlvE_clEvENKUlvE2_clEvEUlN3c104HalfES8_E_EEvRNS_18TensorIteratorBaseERKT_EUliE_EEviT1_
        .type           _ZN2at6native18elementwise_kernelILi128ELi4EZNS0_22gpu_kernel_impl_nocastIZZZNS0_12prelu_kernelERNS_14TensorIteratorEENKUlvE_clEvENKUlvE2_clEvEUlN3c104HalfES8_E_EEvRNS_18TensorIteratorBaseERKT_EUliE_EEviT1_,@function
        .size           _ZN2at6native18elementwise_kernelILi128ELi4EZNS0_22gpu_kernel_impl_nocastIZZZNS0_12prelu_kernelERNS_14TensorIteratorEENKUlvE_clEvENKUlvE2_clEvEUlN3c104HalfES8_E_EEvRNS_18TensorIteratorBaseERKT_EUliE_EEviT1_,(.L_x_3511 - _ZN2at6native18elementwise_kernelILi128ELi4EZNS0_22gpu_kernel_impl_nocastIZZZNS0_12prelu_kernelERNS_14TensorIteratorEENKUlvE_clEvENKUlvE2_clEvEUlN3c104HalfES8_E_EEvRNS_18TensorIteratorBaseERKT_EUliE_EEviT1_)
        .other          _ZN2at6native18elementwise_kernelILi128ELi4EZNS0_22gpu_kernel_impl_nocastIZZZNS0_12prelu_kernelERNS_14TensorIteratorEENKUlvE_clEvENKUlvE2_clEvEUlN3c104HalfES8_E_EEvRNS_18TensorIteratorBaseERKT_EUliE_EEviT1_,@"STO_CUDA_ENTRY STV_DEFAULT"
_ZN2at6native18elementwise_kernelILi128ELi4EZNS0_22gpu_kernel_impl_nocastIZZZNS0_12prelu_kernelERNS_14TensorIteratorEENKUlvE_clEvENKUlvE2_clEvEUlN3c104HalfES8_E_EEvRNS_18TensorIteratorBaseERKT_EUliE_EEviT1_:
.text._ZN2at6native18elementwise_kernelILi128ELi4EZNS0_22gpu_kernel_impl_nocastIZZZNS0_12prelu_kernelERNS_14TensorIteratorEENKUlvE_clEvENKUlvE2_clEvEUlN3c104HalfES8_E_EEvRNS_18TensorIteratorBaseERKT_EUliE_EEviT1_:
[----:B------:R-:W-:Y:S01]  /*0000*/  LDC R1, c[0x0][0x28] ;  /* 0x00000a00ff017b82 */ /* 0x000fe20000000800 */
[----:B------:R-:W0:Y:S01]  /*0010*/  S2R R3, SR_CTAID.X ;  /* 0x0000000000037919 */ /* 0x000e220000002500 */
[----:B------:R-:W-:Y:S01]  /*0020*/  ULDC UR6, c[0x0][0x210] ;  /* 0x0000840000067ab9 */ /* 0x000fe20000000800 */
[----:B------:R-:W-:Y:S01]  /*0030*/  ULDC.64 UR4, c[0x0][0x208] ;  /* 0x0000820000047ab9 */ /* 0x000fe20000000a00 */
[----:B------:R-:W-:Y:S01]  /*0040*/  BSSY B0, `(.L_x_974) ;  /* 0x000017b000007945 */ /* 0x000fe20003800000 */
[----:B------:R-:W0:Y:S02]  /*0050*/  S2R R0, SR_TID.X ;  /* 0x0000000000007919 */ /* 0x000e240000002100 */
[----:B0-----:R-:W-:-:S04]  /*0060*/  LEA R3, R3, R0, 0x9 ;  /* 0x0000000003037211 */ /* 0x001fc800078e48ff */
[----:B------:R-:W-:-:S13]  /*0070*/  ISETP.GE.AND P0, PT, R3, UR6, PT ;  /* 0x0000000603007c0c */ /* 0x000fda000bf06270 */
[----:B------:R-:W-:Y:S05]  /*0080*/  @P0 BRA `(.L_x_975) ;  /* 0x0000001400d80947 */ /* 0x000fea0003800000 */
[----:B------:R-:W0:Y:S01]  /*0090*/  LDC R10, c[0x0][0x218] ;  /* 0x00008600ff0a7b82 */ /* 0x000e220000000800 */
[----:B------:R-:W-:Y:S01]  /*00a0*/  HFMA2.MMA R0, -RZ, RZ, 0, 0 ;  /* 0x00000000ff007435 */ /* 0x000fe200000001ff */
[----:B------:R-:W-:Y:S01]  /*00b0*/  MOV R2, RZ ;  /* 0x000000ff00027202 */ /* 0x000fe20000000f00 */
[----:B------:R-:W-:Y:S01]  /*00c0*/  HFMA2.MMA R5, -RZ, RZ, 0, 0 ;  /* 0x00000000ff057435 */ /* 0x000fe200000001ff */
[----:B0-----:R-:W-:-:S13]  /*00d0*/  ISETP.NE.AND P0, PT, R10, RZ, PT ;  /* 0x000000ff0a00720c */ /* 0x001fda0003f05270 */
[----:B------:R-:W-:Y:S05]  /*00e0*/  @!P0 BRA `(.L_x_976) ;  /* 0x0000001400708947 */ /* 0x000fea0003800000 */
[----:B------:R-:W-:Y:S01]  /*00f0*/  MOV R4, RZ ;  /* 0x000000ff00047202 */ /* 0x000fe20000000f00 */
[----:B------:R-:W-:Y:S01]  /*0100*/  ULDC.64 UR8, c[0x0][0x220] ;  /* 0x0000880000087ab9 */ /* 0x000fe20000000a00 */
[----:B------:R-:W-:Y:S01]  /*0110*/  MOV R5, R3 ;  /* 0x0000000300057202 */ /* 0x000fe20000000f00 */
[----:B------:R-:W-:Y:S01]  /*0120*/  ULDC UR7, c[0x0][0x21c] ;  /* 0x0000870000077ab9 */ /* 0x000fe20000000800 */
[----:B------:R-:W-:Y:S01]  /*0130*/  ISETP.NE.AND P0, PT, R10, 0x1, PT ;  /* 0x000000010a00780c */ /* 0x000fe20003f05270 */
[----:B------:R-:W-:-:S05]  /*0140*/  IMAD.HI.U32 R6, R3, UR8, R4 ;  /* 0x0000000803067c27 */ /* 0x000fca000f8e0004 */
[----:B------:R-:W-:Y:S01]  /*0150*/  SHF.R.U32.HI R7, RZ, UR9, R6 ;  /* 0x00000009ff077c19 */ /* 0x000fe20008011606 */
[----:B------:R-:W-:-:S03]  /*0160*/  ULDC.64 UR8, c[0x0][0x348] ;  /* 0x0000d20000087ab9 */ /* 0x000fc60000000a00 */
[----:B------:R-:W-:-:S05]  /*0170*/  IADD3 R0, -R7, RZ, RZ ;  /* 0x000000ff07007210 */ /* 0x000fca0007ffe1ff */
[----:B------:R-:W-:Y:S01]  /*0180*/  IMAD R0, R0, UR7, R3 ;  /* 0x0000000700007c24 */ /* 0x000fe2000f8e0203 */
[----:B------:R-:W-:-:S03]  /*0190*/  ULDC UR7, c[0x0][0x350] ;  /* 0x0000d40000077ab9 */ /* 0x000fc60000000800 */
        /* <DEDUP_REMOVED lines=22> */
[----:B------:R-:W-:-:S05]  /*0300*/  IMAD.HI.U32 R6, R9, UR8, R8 ;  /* 0x0000000809067c27 */ /* 0x000fca000f8e0008 */
[----:B------:R-:W-:Y:S01]  /*0310*/  SHF.R.U32.HI R7, RZ, UR9, R6 ;  /* 0x00000009ff077c19 */ /* 0x000fe20008011606 */
[----:B------:R-:W-:-:S03]  /*0320*/  ULDC.64 UR8, c[0x0][0x360] ;  /* 0x0000d80000087ab9 */ /* 0x000fc60000000a00 */
[----:B------:R-:W-:-:S05]  /*0330*/  IADD3 R8, -R7, RZ, RZ ;  /* 0x000000ff07087210 */ /* 0x000fca0007ffe1ff */
[----:B------:R-:W-:Y:S01]  /*0340*/  IMAD R9, R8, UR7, R9 ;  /* 0x0000000708097c24 */ /* 0x000fe2000f8e0209 */
[----:B------:R-:W-:-:S03]  /*0350*/  ULDC UR7, c[0x0][0x368] ;  /* 0x0000da0000077ab9 */ /* 0x000fc60000000800 */
        /* <DEDUP_REMOVED lines=309> */
.L_x_976:
[----:B------:R-:W-:Y:S02]  /*16b0*/  ULDC.64 UR8, c[0x0][0x480] ;  /* 0x0001200000087ab9 */ /* 0x000fe40000000a00 */
[----:B------:R-:W-:-:S04]  /*16c0*/  IADD3 R6, P0, R2, UR8, RZ ;  /* 0x0000000802067c10 */ /* 0x000fc8000ff1e0ff */
[----:B------:R-:W-:Y:S01]  /*16d0*/  IADD3.X R7, RZ, UR9, RZ, P0, !PT ;  /* 0x00000009ff077c10 */ /* 0x000fe200087fe4ff */
[----:B------:R-:W-:-:S05]  /*16e0*/  ULDC.64 UR8, c[0x0][0x488] ;  /* 0x0001220000087ab9 */ /* 0x000fca0000000a00 */
[----:B------:R-:W2:Y:S01]  /*16f0*/  LDG.E.U16 R7, desc[UR4][R6.64] ;  /* 0x0000000406077981 */ /* 0x000ea2000c1e1500 */
[----:B------:R-:W-:-:S04]  /*1700*/  IADD3 R8, P0, R0, UR8, RZ ;  /* 0x0000000800087c10 */ /* 0x000fc8000ff1e0ff */
[----:B------:R-:W-:Y:S01]  /*1710*/  IADD3.X R9, RZ, UR9, RZ, P0, !PT ;  /* 0x00000009ff097c10 */ /* 0x000fe200087fe4ff */
[----:B------:R-:W-:-:S04]  /*1720*/  ULDC.64 UR8, c[0x0][0x478] ;  /* 0x00011e0000087ab9 */ /* 0x000fc80000000a00 */
[----:B------:R-:W3:Y:S01]  /*1730*/  LDG.E.U16 R8, desc[UR4][R8.64] ;  /* 0x0000000408087981 */ /* 0x000ee2000c1e1500 */
[----:B------:R-:W-:Y:S02]  /*1740*/  IADD3 R4, P1, R5, UR8, RZ ;  /* 0x0000000805047c10 */ /* 0x000fe4000ff3e0ff */
[----:B------:R-:W-:Y:S02]  /*1750*/  IADD3 R3, R3, 0x80, RZ ;  /* 0x0000008003037810 */ /* 0x000fe40007ffe0ff */
[----:B------:R-:W-:Y:S01]  /*1760*/  IADD3.X R5, RZ, UR9, RZ, P1, !PT ;  /* 0x00000009ff057c10 */ /* 0x000fe20008ffe4ff */
[----:B--2---:R-:W-:-:S05]  /*1770*/  HADD2.F32 R0, -RZ, R7.H0_H0 ;  /* 0x20000007ff007230 */ /* 0x004fca0000004100 */
[----:B------:R-:W-:-:S13]  /*1780*/  FSETP.GT.FTZ.AND P0, PT, R0, RZ, PT ;  /* 0x000000ff0000720b */ /* 0x000fda0003f14000 */
[----:B------:R-:W-:Y:S02]  /*1790*/  @!P0 HADD2.F32 R11, -RZ, R7.H0_H0 ;  /* 0x20000007ff0b8230 */ /* 0x000fe40000004100 */
[----:B---3--:R-:W-:-:S05]  /*17a0*/  @!P0 HADD2.F32 R0, -RZ, R8.H0_H0 ;  /* 0x20000008ff008230 */ /* 0x008fca0000004100 */
[----:B------:R-:W-:-:S05]  /*17b0*/  @!P0 FMUL.FTZ R0, R0, R11 ;  /* 0x0000000b00008220 */ /* 0x000fca0000410000 */
[----:B------:R-:W-:-:S04]  /*17c0*/  @!P0 F2FP.F16.F32.PACK_AB R0, RZ, R0 ;  /* 0x00000000ff00823e */ /* 0x000fc800000000ff */
[----:B------:R-:W-:-:S05]  /*17d0*/  @!P0 PRMT R7, R0, 0x7610, R7 ;  /* 0x0000761000078816 */ /* 0x000fca0000000007 */
[----:B------:R0:W-:Y:S02]  /*17e0*/  STG.E.U16 desc[UR4][R4.64], R7 ;  /* 0x0000000704007986 */ /* 0x0001e4000c101504 */
.L_x_975:
[----:B------:R-:W-:Y:S05]  /*17f0*/  BSYNC B0 ;  /* 0x0000000000007941 */ /* 0x000fea0003800000 */
.L_x_974:
[----:B------:R-:W-:Y:S01]  /*1800*/  ISETP.GE.AND P0, PT, R3, UR6, PT ;  /* 0x0000000603007c0c */ /* 0x000fe2000bf06270 */
[----:B------:R-:W-:-:S12]  /*1810*/  BSSY B0, `(.L_x_977) ;  /* 0x00002ee000007945 */ /* 0x000fd80003800000 */
[----:B------:R-:W-:Y:S05]  /*1820*/  @P0 BRA `(.L_x_978) ;  /* 0x0000002c00b00947 */ /* 0x000fea0003800000 */
[----:B0-----:R-:W0:Y:S01]  /*1830*/  LDC R4, c[0x0][0x218] ;  /* 0x00008600ff047b82 */ /* 0x001e220000000800 */
[----:B------:R-:W-:Y:S01]  /*1840*/  HFMA2.MMA R0, -RZ, RZ, 0, 0 ;  /* 0x00000000ff007435 */ /* 0x000fe200000001ff */
[----:B------:R-:W-:Y:S01]  /*1850*/  MOV R2, RZ ;  /* 0x000000ff00027202 */ /* 0x000fe20000000f00 */
[----:B------:R-:W-:Y:S01]  /*1860*/  HFMA2.MMA R5, -RZ, RZ, 0, 0 ;  /* 0x00000000ff057435 */ /* 0x000fe200000001ff */
[----:B0-----:R-:W-:-:S13]  /*1870*/  ISETP.NE.AND P0, PT, R4, RZ, PT ;  /* 0x000000ff0400720c */ /* 0x001fda0003f05270 */
[----:B------:R-:W-:Y:S05]  /*1880*/  @!P0 BRA `(.L_x_979) ;  /* 0x00000014006c8947 */ /* 0x000fea0003800000 */
        /* <DEDUP_REMOVED lines=347> */
.L_x_979:
        /* <DEDUP_REMOVED lines=18> */
[----:B------:R-:W-:Y:S02]  /*2f60*/  @!P0 PRMT R7, R0, 0x7610, R7 ;  /* 0x0000761000078816 */ /* 0x000fe40000000007 */
[----:B------:R-:W-:-:S03]  /*2f70*/  ISETP.GE.AND P0, PT, R3, UR6, PT ;  /* 0x0000000603007c0c */ /* 0x000fc6000bf06270 */
[----:B------:R1:W-:Y:S10]  /*2f80*/  STG.E.U16 desc[UR4][R4.64], R7 ;  /* 0x0000000704007986 */ /* 0x0003f4000c101504 */
[----:B------:R-:W-:Y:S05]  /*2f90*/  @P0 BRA `(.L_x_978) ;  /* 0x0000001400d40947 */ /* 0x000fea0003800000 */
[----:B-1----:R-:W0:Y:S01]  /*2fa0*/  LDC R4, c[0x0][0x218] ;  /* 0x00008600ff047b82 */ /* 0x002e220000000800 */
        /* <DEDUP_REMOVED lines=352> */
.L_x_980:
        /* <DEDUP_REMOVED lines=20> */
.L_x_978:
[----:B------:R-:W-:Y:S05]  /*46f0*/  BSYNC B0 ;  /* 0x0000000000007941 */ /* 0x000fea0003800000 */
.L_x_977:
[----:B------:R-:W-:-:S13]  /*4700*/  ISETP.GE.AND P0, PT, R3, UR6, PT ;  /* 0x0000000603007c0c */ /* 0x000fda000bf06270 */
[----:B------:R-:W-:Y:S05]  /*4710*/  @P0 EXIT ;  /* 0x000000000000094d */ /* 0x000fea0003800000 */
[----:B012---:R-:W0:Y:S01]  /*4720*/  LDC R4, c[0x0][0x218] ;  /* 0x00008600ff047b82 */ /* 0x007e220000000800 */
        /* <DEDUP_REMOVED lines=352> */
.L_x_981:
[----:B------:R-:W-:Y:S02]  /*5d30*/  ULDC.64 UR6, c[0x0][0x480] ;  /* 0x0001200000067ab9 */ /* 0x000fe40000000a00 */
[----:B------:R-:W-:-:S04]  /*5d40*/  IADD3 R2, P0, R2, UR6, RZ ;  /* 0x0000000602027c10 */ /* 0x000fc8000ff1e0ff */
[----:B------:R-:W-:Y:S01]  /*5d50*/  IADD3.X R3, RZ, UR7, RZ, P0, !PT ;  /* 0x00000007ff037c10 */ /* 0x000fe200087fe4ff */
[----:B------:R-:W-:-:S04]  /*5d60*/  ULDC.64 UR6, c[0x0][0x488] ;  /* 0x0001220000067ab9 */ /* 0x000fc80000000a00 */
[----:B------:R0:W2:Y:S01]  /*5d70*/  LDG.E.U16 R9, desc[UR4][R2.64] ;  /* 0x0000000402097981 */ /* 0x0000a2000c1e1500 */
[----:B------:R-:W-:-:S04]  /*5d80*/  IADD3 R6, P0, R0, UR6, RZ ;  /* 0x0000000600067c10 */ /* 0x000fc8000ff1e0ff */
[----:B------:R-:W-:Y:S01]  /*5d90*/  IADD3.X R7, RZ, UR7, RZ, P0, !PT ;  /* 0x00000007ff077c10 */ /* 0x000fe200087fe4ff */
[----:B------:R-:W-:-:S04]  /*5da0*/  ULDC.64 UR6, c[0x0][0x478] ;  /* 0x00011e0000067ab9 */ /* 0x000fc80000000a00 */
[----:B------:R-:W3:Y:S01]  /*5db0*/  LDG.E.U16 R6, desc[UR4][R6.64] ;  /* 0x0000000406067981 */ /* 0x000ee2000c1e1500 */
[----:B0-----:R-:W-:-:S04]  /*5dc0*/  IADD3 R2, P1, R5, UR6, RZ ;  /* 0x0000000605027c10 */ /* 0x001fc8000ff3e0ff */
        /* <DEDUP_REMOVED lines=8> */
[----:B------:R-:W-:Y:S01]  /*5e50*/  STG.E.U16 desc[UR4][R2.64], R9 ;  /* 0x0000000902007986 */ /* 0x000fe2000c101504 */
[----:B------:R-:W-:Y:S05]  /*5e60*/  EXIT ;  /* 0x000000000000794d */ /* 0x000fea0003800000 */
.L_x_982:
        /* <DEDUP_REMOVED lines=9> */
.L_x_3511:


//--------------------- .text._ZN2at6native27unrolled_elementwise_kernelIZZZNS0_12prelu_kernelERNS_14TensorIteratorEENKUlvE_clEvENKUlvE2_clEvEUlN3c104HalfES7_E_St5arrayIPcLm3EELi4E23TrivialOffsetCalculatorILi2EjESC_ILi1EjENS0_6memory15LoadWithoutCastENSF_16StoreWithoutCastEEEviT_T0_T2_T3_T4_T5_ --------------------------
	.section	.text._ZN2at6native27unrolled_elementwise_kernelIZZZNS0_12prelu_kernelERNS_14TensorIteratorEENKUlvE_clEvENKUlvE2_clEvEUlN3c104HalfES7_E_St5arrayIPcLm3EELi4E23TrivialOffsetCalculatorILi2EjESC_ILi1EjENS0_6memory15LoadWithoutCastENSF_16StoreWithoutCastEEEviT_T0_T2_T3_T4_T5_,"ax",@progbits
	.align	128
        .global         _ZN2at6native27unrolled_elementwise_kernelIZZZNS0_12prelu_kernelERNS_14TensorIteratorEENKUlvE_clEvENKUlvE2_clEvEUlN3c104HalfES7_E_St5arrayIPcLm3EELi4E23TrivialOffsetCalculatorILi2EjESC_ILi1EjENS0_6memory15LoadWithoutCastENSF_16StoreWithoutCastEEEviT_T0_T2_T3_T4_T5_
        .type           _ZN2at6native27unrolled_elementwise_kernelIZZZNS0_12prelu_kernelERNS_14TensorIteratorEENKUlvE_clEvENKUlvE2_clEvEUlN3c104HalfES7_E_St5arrayIPcLm3EELi4E23TrivialOffsetCalculatorILi2EjESC_ILi1EjENS0_6memory15LoadWithoutCastENSF_16StoreWithoutCastEEEviT_T0_T2_T3_T4_T5_,@function
        .size           _ZN2at6native27unrolled_elementwise_kernelIZZZNS0_12prelu_kernelERNS_14TensorIteratorEENKUlvE_clEvENKUlvE2_clEvEUlN3c104HalfES7_E_St5arrayIPcLm3EELi4E23TrivialOffsetCalculatorILi2EjESC_ILi1EjENS0_6memory15LoadWithoutCastENSF_16StoreWithoutCastEEEviT_T0_T2_T3_T4_T5_,(.L_x_3512 - _ZN2at6native27unrolled_elementwise_kernelIZZZNS0_12prelu_kernelERNS_14TensorIteratorEENKUlvE_clEvENKUlvE2_clEvEUlN3c104HalfES7_E_St5arrayIPcLm3EELi4E23TrivialOffsetCalculatorILi2EjESC_ILi1EjENS0_6memory15LoadWithoutCastENSF_16StoreWithoutCastEEEviT_T0_T2_T3_T4_T5_)
        .other          _ZN2at6native27unrolled_elementwise_kernelIZZZNS0_12prelu_kernelERNS_14TensorIteratorEENKUlvE_clEvENKUlvE2_clEvEUlN3c104HalfES7_E_St5arrayIPcLm3EELi4E23TrivialOffsetCalculatorILi2EjESC_ILi1EjENS0_6memory15LoadWithoutCastENSF_16StoreWithoutCastEEEviT_T0_T2_T3_T4_T5_,@"STO_CUDA_ENTRY STV_DEFAULT"
_ZN2at6native27unrolled_elementwise_kernelIZZZNS0_12prelu_kernelERNS_14TensorIteratorEENKUlvE_clEvENKUlvE2_clEvEUlN3c104HalfES7_E_St5arrayIPcLm3EELi4E23TrivialOffsetCalculatorILi2EjESC_ILi1EjENS0_6memory15LoadWithoutCastENSF_16StoreWithoutCastEEEviT_T0_T2_T3_T4_T5_:
.text._ZN2at6native27unrolled_elementwise_kernelIZZZNS0_12prelu_kernelERNS_14TensorIteratorEENKUlvE_clEvENKUlvE2_clEvEUlN3c104HalfES7_E_St5arrayIPcLm3EELi4E23TrivialOffsetCalculatorILi2EjESC_ILi1EjENS0_6memory15LoadWithoutCastENSF_16StoreWithoutCastEEEviT_T0_T2_T3_T4_T5_:
[----:B------:R-:W-:Y:S01]  /*0000*/  LDC R1, c[0x0][0x28] ;  /* 0x00000a00ff017b82 */ /* 0x000fe20000000800 */
[----:B------:R-:W0:Y:S07]  /*0010*/  S2R R12, SR_CTAID.X ;  /* 0x00000000000c7919 */ /* 0x000e2e0000002500 */
[----:B------:R-:W0:Y:S01]  /*0020*/  LDC R13, c[0x0][0x210] ;  /* 0x00008400ff0d7b82 */ /* 0x000e220000000800 */
[----:B------:R-:W-:Y:S01]  /*0030*/  PRMT R0, RZ, 0x7610, R0 ;  /* 0x00007610ff007816 */ /* 0x000fe20000000000 */
[----:B------:R-:W-:Y:S01]  /*0040*/  ULDC.64 UR4, c[0x0][0x208] ;  /* 0x0000820000047ab9 */ /* 0x000fe20000000a00 */
[----:B------:R-:W1:Y:S01]  /*0050*/  S2R R16, SR_TID.X ;  /* 0x0000000000107919 */ /* 0x000e620000002100 */
[----:B0-----:R-:W-:-:S02]  /*0060*/  IMAD R13, R12, -0x200, R13 ;  /* 0xfffffe000c0d7824 */ /* 0x001fc400078e020d */
[----:B-1----:R-:W-:-:S03]  /*0070*/  IMAD.MOV.U32 R17, RZ, RZ, R16 ;  /* 0x000000ffff117224 */ /* 0x002fc600078e0010 */
[----:B------:R-:W-:-:S13]  /*0080*/  ISETP.GE.AND P3, PT, R16, R13, PT ;  /* 0x0000000d1000720c */ /* 0x000fda0003f66270 */
[----:B------:R-:W-:Y:S01]  /*0090*/  @!P3 IMAD R27, R12, 0x200, R17 ;  /* 0x000002000c1bb824 */ /* 0x000fe200078e0211 */
[----:B------:R-:W-:Y:S01]  /*00a0*/  @!P3 IADD3 R17, R17, 0x80, RZ ;  /* 0x000000801111b810 */ /* 0x000fe20007ffe0ff */
[----:B------:R-:W0:Y:S03]  /*00b0*/  @!P3 LDC.64 R24, c[0x0][0x220] ;  /* 0x00008800ff18bb82 */ /* 0x000e260000000a00 */
[----:B------:R-:W-:-:S05]  /*00c0*/  ISETP.GE.AND P0, PT, R17, R13, PT ;  /* 0x0000000d1100720c */ /* 0x000fca0003f06270 */
[----:B------:R-:W1:Y:S08]  /*00d0*/  @!P3 LDC.64 R8, c[0x0][0x228] ;  /* 0x00008a00ff08bb82 */ /* 0x000e700000000a00 */
[----:B------:R-:W-:Y:S01]  /*00e0*/  @!P0 IMAD R21, R12, 0x200, R17 ;  /* 0x000002000c158824 */ /* 0x000fe200078e0211 */
[----:B------:R-:W2:Y:S01]  /*00f0*/  @!P0 LDC.64 R6, c[0x0][0x220] ;  /* 0x00008800ff068b82 */ /* 0x000ea20000000a00 */
[----:B------:R-:W-:-:S05]  /*0100*/  @!P0 VIADD R17, R17, 0x80 ;  /* 0x0000008011118836 */ /* 0x000fca0000000000 */
[----:B------:R-:W-:Y:S01]  /*0110*/  ISETP.GE.AND P2, PT, R17, R13, PT ;  /* 0x0000000d1100720c */ /* 0x000fe20003f46270 */
[----:B0-----:R-:W-:Y:S01]  /*0120*/  @!P3 IMAD.WIDE.U32 R24, R27, 0x2, R24 ;  /* 0x000000021b18b825 */ /* 0x001fe200078e0018 */
[----:B------:R-:W-:Y:S01]  /*0130*/  PRMT R15, RZ, 0x7610, R15 ;  /* 0x00007610ff0f7816 */ /* 0x000fe2000000000f */
[----:B------:R-:W0:Y:S03]  /*0140*/  @!P0 LDC.64 R2, c[0x0][0x228] ;  /* 0x00008a00ff028b82 */ /* 0x000e260000000a00 */
[----:B------:R1:W3:Y:S07]  /*0150*/  @!P3 LDG.E.U16 R0, desc[UR4][R24.64] ;  /* 0x000000041800b981 */ /* 0x0002ee000c1e1500 */
[----:B------:R-:W4:Y:S01]  /*0160*/  @!P2 LDC.64 R10, c[0x0][0x220] ;  /* 0x00008800ff0aab82 */ /* 0x000f220000000a00 */
[----:B------:R-:W-:-:S07]  /*0170*/  @!P2 LEA R19, R12, R17, 0x9 ;  /* 0x000000110c13a211 */ /* 0x000fce00078e48ff */
[----:B------:R-:W0:Y:S01]  /*0180*/  @!P2 LDC.64 R4, c[0x0][0x228] ;  /* 0x00008a00ff04ab82 */ /* 0x000e220000000a00 */
[----:B----4-:R-:W-:-:S05]  /*0190*/  @!P2 IMAD.WIDE.U32 R10, R19, 0x2, R10 ;  /* 0x00000002130aa825 */ /* 0x010fca00078e000a */
[----:B------:R4:W3:Y:S01]  /*01a0*/  @!P2 LDG.E.U16 R15, desc[UR4][R10.64] ;  /* 0x000000040a0fa981 */ /* 0x0008e2000c1e1500 */
[----:B------:R-:W-:Y:S02]  /*01b0*/  @!P2 VIADD R17, R17, 0x80 ;  /* 0x000000801111a836 */ /* 0x000fe40000000000 */
[----:B-1----:R-:W-:Y:S01]  /*01c0*/  @!P3 IMAD.WIDE.U32 R24, R27, 0x2, R8 ;  /* 0x000000021b18b825 */ /* 0x002fe200078e0008 */
[----:B------:R-:W-:Y:S02]  /*01d0*/  PRMT R8, RZ, 0x7610, R8 ;  /* 0x00007610ff087816 */ /* 0x000fe40000000008 */
[----:B------:R-:W-:Y:S01]  /*01e0*/  PRMT R14, RZ, 0x7610, R14 ;  /* 0x00007610ff0e7816 */ /* 0x000fe2000000000e */
[----:B--2---:R-:W-:Y:S01]  /*01f0*/  @!P0 IMAD.WIDE.U32 R22, R21, 0x2, R6 ;  /* 0x0000000215168825 */ /* 0x004fe200078e0006 */
[----:B------:R-:W-:Y:S02]  /*0200*/  ISETP.GE.AND P1, PT, R17, R13, PT ;  /* 0x0000000d1100720c */ /* 0x000fe40003f26270 */
[----:B------:R-:W2:Y:S01]  /*0210*/  @!P3 LDG.E.U16 R8, desc[UR4][R24.64] ;  /* 0x000000041808b981 */ /* 0x000ea2000c1e1500 */
[----:B0-----:R-:W-:-:S03]  /*0220*/  @!P0 IMAD.WIDE.U32 R2, R21, 0x2, R2 ;  /* 0x0000000215028825 */ /* 0x001fc600078e0002 */
[----:B------:R-:W2:Y:S01]  /*0230*/  @!P0 LDG.E.U16 R14, desc[UR4][R22.64] ;  /* 0x00000004160e8981 */ /* 0x000ea2000c1e1500 */
[----:B------:R-:W-:Y:S01]  /*0240*/  @!P2 IMAD.WIDE.U32 R20, R19, 0x2, R4 ;  /* 0x000000021314a825 */ /* 0x000fe200078e0004 */
[----:B------:R-:W-:-:S05]  /*0250*/  PRMT R5, RZ, 0x7610, R5 ;  /* 0x00007610ff057816 */ /* 0x000fca0000000005 */
[----:B------:R-:W4:Y:S01]  /*0260*/  @!P1 LDC.64 R6, c[0x0][0x220] ;  /* 0x00008800ff069b82 */ /* 0x000f220000000a00 */
[----:B------:R-:W2:Y:S01]  /*0270*/  @!P2 LDG.E.U16 R5, desc[UR4][R20.64] ;  /* 0x000000041405a981 */ /* 0x000ea2000c1e1500 */
[----:B------:R-:W-:Y:S01]  /*0280*/  PRMT R9, RZ, 0x7610, R9 ;  /* 0x00007610ff097816 */ /* 0x000fe20000000009 */
[----:B------:R-:W-:-:S05]  /*0290*/  @!P1 IMAD R17, R12, 0x200, R17 ;  /* 0x000002000c119824 */ /* 0x000fca00078e0211 */
[----:B------:R0:W2:Y:S01]  /*02a0*/  @!P0 LDG.E.U16 R9, desc[UR4][R2.64] ;  /* 0x0000000402098981 */ /* 0x0000a2000c1e1500 */
[----:B------:R-:W-:Y:S01]  /*02b0*/  PRMT R4, RZ, 0x7610, R4 ;  /* 0x00007610ff047816 */ /* 0x000fe20000000004 */
[----:B------:R-:W1:Y:S01]  /*02c0*/  @!P1 LDC.64 R18, c[0x0][0x228] ;  /* 0x00008a00ff129b82 */ /* 0x000e620000000a00 */
[----:B----4-:R-:W-:-:S05]  /*02d0*/  @!P1 IMAD.WIDE.U32 R10, R17, 0x2, R6 ;  /* 0x00000002110a9825 */ /* 0x010fca00078e0006 */
[----:B------:R4:W4:Y:S01]  /*02e0*/  @!P1 LDG.E.U16 R4, desc[UR4][R10.64] ;  /* 0x000000040a049981 */ /* 0x000922000c1e1500 */
[----:B------:R-:W-:Y:S02]  /*02f0*/  PRMT R6, RZ, 0x7610, R6 ;  /* 0x00007610ff067816 */ /* 0x000fe40000000006 */
[----:B------:R-:W-:Y:S01]  /*0300*/  MOV R7, R16 ;  /* 0x0000001000077202 */ /* 0x000fe20000000f00 */
[----:B-1----:R-:W-:-:S05]  /*0310*/  @!P1 IMAD.WIDE.U32 R18, R17, 0x2, R18 ;  /* 0x0000000211129825 */ /* 0x002fca00078e0012 */
[----:B------:R1:W5:Y:S01]  /*0320*/  @!P1 LDG.E.U16 R6, desc[UR4][R18.64] ;  /* 0x0000000412069981 */ /* 0x000362000c1e1500 */
[C---:B0-----:R-:W-:Y:S01]  /*0330*/  VIADD R2, R7.reuse, 0x100 ;  /* 0x0000010007027836 */ /* 0x041fe20000000000 */
[----:B------:R-:W-:Y:S01]  /*0340*/  IADD3 R22, R7, 0x80, RZ ;  /* 0x0000008007167810 */ /* 0x000fe20007ffe0ff */
[----:B------:R-:W-:Y:S01]  /*0350*/  BSSY B0, `(.L_x_983) ;  /* 0x0000029000007945 */ /* 0x000fe20003800000 */
[----:B---3--:R-:W-:-:S05]  /*0360*/  HADD2.F32 R17, -RZ, R0.H0_H0 ;  /* 0x20000000ff117230 */ /* 0x008fca0000004100 */
[----:B------:R-:W-:-:S04]  /*0370*/  FSETP.GT.FTZ.AND P1, PT, R17, RZ, PT ;  /* 0x000000ff1100720b */ /* 0x000fc80003f34000 */
[----:B------:R-:W-:Y:S01]  /*0380*/  ISETP.GE.OR P1, PT, R16, R13, P1 ;  /* 0x0000000d1000720c */ /* 0x000fe20000f26670 */
[----:B------:R-:W-:-:S05]  /*0390*/  HADD2.F32 R21, -RZ, R15.H0_H0 ;  /* 0x2000000fff157230 */ /* 0x000fca0000004100 */
[----:B------:R-:W-:-:S04]  /*03a0*/  FSETP.GT.FTZ.AND P0, PT, R21, RZ, PT ;  /* 0x000000ff1500720b */ /* 0x000fc80003f14000 */
[----:B------:R-:W-:Y:S02]  /*03b0*/  ISETP.GE.OR P0, PT, R2, R13, P0 ;  /* 0x0000000d0200720c */ /* 0x000fe40000706670 */
[----:B------:R-:W0:Y:S01]  /*03c0*/  @!P3 LDC.64 R2, c[0x0][0x218] ;  /* 0x00008600ff02bb82 */ /* 0x000e220000000a00 */
[----:B--2---:R-:W-:Y:S02]  /*03d0*/  @!P1 HADD2.F32 R8, -RZ, R8.H0_H0 ;  /* 0x20000008ff089230 */ /* 0x004fe40000004100 */
[----:B------:R-:W-:-:S03]  /*03e0*/  HADD2.F32 R20, -RZ, R14.H0_H0 ;  /* 0x2000000eff147230 */ /* 0x000fc60000004100 */
[----:B------:R-:W-:Y:S02]  /*03f0*/  @!P1 FMUL.FTZ R17, R17, R8 ;  /* 0x0000000811119220 */ /* 0x000fe40000410000 */
[----:B------:R-:W-:-:S03]  /*0400*/  FSETP.GT.FTZ.AND P2, PT, R20, RZ, PT ;  /* 0x000000ff1400720b */ /* 0x000fc60003f54000 */
[----:B----4-:R-:W-:Y:S01]  /*0410*/  @!P0 HADD2.F32 R10, -RZ, R5.H0_H0 ;  /* 0x20000005ff0a8230 */ /* 0x010fe20000004100 */
[----:B------:R-:W-:Y:S01]  /*0420*/  @!P1 F2FP.F16.F32.PACK_AB R17, RZ, R17 ;  /* 0x00000011ff11923e */ /* 0x000fe200000000ff */
[----:B------:R-:W-:Y:S01]  /*0430*/  @!P3 IMAD R5, R12, 0x200, R16 ;  /* 0x000002000c05b824 */ /* 0x000fe200078e0210 */
[----:B------:R-:W-:Y:S02]  /*0440*/  ISETP.GE.OR P2, PT, R22, R13, P2 ;  /* 0x0000000d1600720c */ /* 0x000fe40001746670 */
[----:B------:R-:W-:Y:S01]  /*0450*/  @!P1 PRMT R0, R17, 0x7610, R0 ;  /* 0x0000761011009816 */ /* 0x000fe20000000000 */
[----:B------:R-:W-:Y:S01]  /*0460*/  VIADD R8, R7, 0x180 ;  /* 0x0000018007087836 */ /* 0x000fe20000000000 */
[----:B------:R-:W-:Y:S01]  /*0470*/  @!P3 MOV R7, R22 ;  /* 0x000000160007b202 */ /* 0x000fe20000000f00 */
[----:B0-----:R-:W-:-:S05]  /*0480*/  @!P3 IMAD.WIDE.U32 R2, R5, 0x2, R2 ;  /* 0x000000020502b825 */ /* 0x001fca00078e0002 */
[----:B------:R1:W-:Y:S01]  /*0490*/  @!P3 STG.E.U16 desc[UR4][R2.64], R0 ;  /* 0x000000000200b986 */ /* 0x0003e2000c101504 */
[----:B------:R-:W-:Y:S02]  /*04a0*/  ISETP.GE.AND P1, PT, R7, R13, PT ;  /* 0x0000000d0700720c */ /* 0x000fe40003f26270 */
[----:B------:R-:W-:Y:S02]  /*04b0*/  @!P2 HADD2.F32 R9, -RZ, R9.H0_H0 ;  /* 0x20000009ff09a230 */ /* 0x000fe40000004100 */
[----:B------:R-:W-:-:S03]  /*04c0*/  @!P0 FMUL.FTZ R10, R21, R10 ;  /* 0x0000000a150a8220 */ /* 0x000fc60000410000 */
[----:B------:R-:W-:Y:S02]  /*04d0*/  @!P2 FMUL.FTZ R9, R20, R9 ;  /* 0x000000091409a220 */ /* 0x000fe40000410000 */
[----:B------:R-:W-:-:S03]  /*04e0*/  @!P0 F2FP.F16.F32.PACK_AB R10, RZ, R10 ;  /* 0x0000000aff0a823e */ /* 0x000fc600000000ff */
[----:B------:R-:W-:Y:S01]  /*04f0*/  @!P2 F2FP.F16.F32.PACK_AB R9, RZ, R9 ;  /* 0x00000009ff09a23e */ /* 0x000fe200000000ff */
[----:B------:R-:W-:Y:S01]  /*0500*/  HADD2.F32 R5, -RZ, R4.H0_H0 ;  /* 0x20000004ff057230 */ /* 0x000fe20000004100 */
[----:B------:R-:W-:Y:S02]  /*0510*/  @!P0 PRMT R15, R10, 0x7610, R15 ;  /* 0x000076100a0f8816 */ /* 0x000fe4000000000f */
[----:B------:R-:W-:Y:S01]  /*0520*/  @!P2 PRMT R14, R9, 0x7610, R14 ;  /* 0x00007610090ea816 */ /* 0x000fe2000000000e */
[----:B-1----:R-:W-:Y:S06]  /*0530*/  @P1 BRA `(.L_x_984) ;  /* 0x0000000000281947 */ /* 0x002fec0003800000 */
[----:B------:R-:W0:Y:S01]  /*0540*/  LDC.64 R10, c[0x0][0x218] ;  /* 0x00008600ff0a7b82 */ /* 0x000e220000000a00 */
[----:B------:R-:W-:Y:S01]  /*0550*/  LEA R3, R12, R7, 0x9 ;  /* 0x000000070c037211 */ /* 0x000fe200078e48ff */
[----:B------:R-:W-:-:S05]  /*0560*/  VIADD R7, R7, 0x80 ;  /* 0x0000008007077836 */ /* 0x000fca0000000000 */
[----:B------:R-:W-:-:S13]  /*0570*/  ISETP.GE.AND P0, PT, R7, R13, PT ;  /* 0x0000000d0700720c */ /* 0x000fda0003f06270 */
[----:B------:R-:W-:Y:S01]  /*0580*/  @!P0 LEA R9, R12, R7, 0x9 ;  /* 0x000000070c098211 */ /* 0x000fe200078e48ff */
[----:B------:R-:W-:Y:S02]  /*0590*/  @!P0 VIADD R7, R7, 0x80 ;  /* 0x0000008007078836 */ /* 0x000fe40000000000 */
[----:B0-----:R-:W-:-:S04]  /*05a0*/  IMAD.WIDE.U32 R2, R3, 0x2, R10 ;  /* 0x0000000203027825 */ /* 0x001fc800078e000a */
[----:B------:R-:W-:Y:S01]  /*05b0*/  @!P0 IMAD.WIDE.U32 R10, R9, 0x2, R10 ;  /* 0x00000002090a8825 */ /* 0x000fe200078e000a */
[----:B------:R0:W-:Y:S04]  /*05c0*/  STG.E.U16 desc[UR4][R2.64], R14 ;  /* 0x0000000e02007986 */ /* 0x0001e8000c101504 */
[----:B------:R0:W-:Y:S02]  /*05d0*/  @!P0 STG.E.U16 desc[UR4][R10.64], R15 ;  /* 0x0000000f0a008986 */ /* 0x0001e4000c101504 */
.L_x_984:
[----:B------:R-:W-:Y:S05]  /*05e0*/  BSYNC B0 ;  /* 0x0000000000007941 */ /* 0x000fea0003800000 */
.L_x_983:
[----:B------:R-:W-:Y:S02]  /*05f0*/  ISETP.GE.AND P1, PT, R7, R13, PT ;  /* 0x0000000d0700720c */ /* 0x000fe40003f26270 */
[----:B------:R-:W-:-:S04]  /*0600*/  FSETP.GT.FTZ.AND P0, PT, R5, RZ, PT ;  /* 0x000000ff0500720b */ /* 0x000fc80003f14000 */
[----:B------:R-:W-:-:S07]  /*0610*/  ISETP.GE.OR P0, PT, R8, R13, P0 ;  /* 0x0000000d0800720c */ /* 0x000fce0000706670 */
[----:B------:R-:W-:Y:S06]  /*0620*/  @P1 EXIT ;  /* 0x000000000000194d */ /* 0x000fec0003800000 */
[----:B0-----:R-:W0:Y:S01]  /*0630*/  LDC.64 R2, c[0x0][0x218] ;  /* 0x00008600ff027b82 */ /* 0x001e220000000a00 */
[----:B-----5:R-:W-:Y:S01]  /*0640*/  @!P0 HADD2.F32 R6, -RZ, R6.H0_H0 ;  /* 0x20000006ff068230 */ /* 0x020fe20000004100 */
[----:B------:R-:W-:-:S04]  /*0650*/  LEA R7, R12, R7, 0x9 ;  /* 0x000000070c077211 */ /* 0x000fc800078e48ff */
[----:B------:R-:W-:-:S05]  /*0660*/  @!P0 FMUL.FTZ R6, R5, R6 ;  /* 0x0000000605068220 */ /* 0x000fca0000410000 */
[----:B------:R-:W-:-:S04]  /*0670*/  @!P0 F2FP.F16.F32.PACK_AB R6, RZ, R6 ;  /* 0x00000006ff06823e */ /* 0x000fc800000000ff */
[----:B------:R-:W-:Y:S01]  /*0680*/  @!P0 PRMT R4, R6, 0x7610, R4 ;  /* 0x0000761006048816 */ /* 0x000fe20000000004 */
[----:B0-----:R-:W-:-:S05]  /*0690*/  IMAD.WIDE.U32 R2, R7, 0x2, R2 ;  /* 0x0000000207027825 */ /* 0x001fca00078e0002 */
[----:B------:R-:W-:Y:S01]  /*06a0*/  STG.E.U16 desc[UR4][R2.64], R4 ;  /* 0x0000000402007986 */ /* 0x000fe2000c101504 */
[----:B------:R-:W-:Y:S05]  /*06b0*/  EXIT ;  /* 0x000000000000794d */ /* 0x000fea0003800000 */
.L_x_985:
        /* <DEDUP_REMOVED lines=12> */
.L_x_3512:


//--------------------- .text._ZN2at6native29vectorized_elementwise_kernelILi2EZZZNS0_12prelu_kernelERNS_14TensorIteratorEENKUlvE_clEvENKUlvE2_clEvEUlN3c104HalfES7_E_St5arrayIPcLm3EEEEviT0_T1_ --------------------------
	.section	.text._ZN2at6native29vectorized_elementwise_kernelILi2EZZZNS0_12prelu_kernelERNS_14TensorIteratorEENKUlvE_clEvENKUlvE2_clEvEUlN3c104HalfES7_E_St5arrayIPcLm3EEEEviT0_T1_,"ax",@progbits
	.align	128
        .global         _ZN2at6native29vectorized_elementwise_kernelILi2EZZZNS0_12prelu_kernelERNS_14TensorIteratorEENKUlvE_clEvENKUlvE2_clEvEUlN3c104HalfES7_E_St5arrayIPcLm3EEEEviT0_T1_
        .type           _ZN2at6native29vectorized_elementwise_kernelILi2EZZZNS0_12prelu_kernelERNS_14TensorIteratorEENKUlvE_clEvENKUlvE2_clEvEUlN3c104HalfES7_E_St5arrayIPcLm3EEEEviT0_T1_,@function
        .size           _ZN2at6native29vectorized_elementwise_kernelILi2EZZZNS0_12prelu_kernelERNS_14TensorIteratorEENKUlvE_clEvENKUlvE2_clEvEUlN3c104HalfES7_E_St5arrayIPcLm3EEEEviT0_T1_,(.L_x_3513 - _ZN2at6native29vectorized_elementwise_kernelILi2EZZZNS0_12prelu_kernelERNS_14TensorIteratorEENKUlvE_clEvENKUlvE2_clEvEUlN3c104HalfES7_E_St5arrayIPcLm3EEEEviT0_T1_)
        .other          _ZN2at6native29vectorized_elementwise_kernelILi2EZZZNS0_12prelu_kernelERNS_14TensorIteratorEENKUlvE_clEvENKUlvE2_clEvEUlN3c104HalfES7_E_St5arrayIPcLm3EEEEviT0_T1_,@"STO_CUDA_ENTRY STV_DEFAULT"
_ZN2at6native29vectorized_elementwise_kernelILi2EZZZNS0_12prelu_kernelERNS_14TensorIteratorEENKUlvE_clEvENKUlvE2_clEvEUlN3c104HalfES7_E_St5arrayIPcLm3EEEEviT0_T1_:
.text._ZN2at6native29vectorized_elementwise_kernelILi2EZZZNS0_12prelu_kernelERNS_14TensorIteratorEENKUlvE_clEvENKUlvE2_clEvEUlN3c104HalfES7_E_St5arrayIPcLm3EEEEviT0_T1_:
[----:B------:R-:W-:Y:S01]  /*0000*/  LDC R1, c[0x0][0x28] ;  /* 0x00000a00ff017b82 */ /* 0x000fe20000000800 */
[----:B------:R-:W0:Y:S01]  /*0010*/  S2R R0, SR_CTAID.X ;  /* 0x0000000000007919 */ /* 0x000e220000002500 */
[----:B------:R-:W-:Y:S01]  /*0020*/  ULDC UR4, c[0x0][0x210] ;  /* 0x0000840000047ab9 */ /* 0x000fe20000000800 */
[----:B0-----:R-:W-:-:S05]  /*0030*/  IMAD.SHL.U32 R0, R0, 0x400, RZ ;  /* 0x0000040000007824 */ /* 0x001fca00078e00ff */
[----:B------:R-:W-:Y:S01]  /*0040*/  IADD3 R2, -R0, UR4, RZ ;  /* 0x0000000400027c10 */ /* 0x000fe2000fffe1ff */
[----:B------:R-:W-:-:S03]  /*0050*/  ULDC.64 UR4, c[0x0][0x208] ;  /* 0x0000820000047ab9 */ /* 0x000fc60000000a00 */
[----:B------:R-:W-:-:S13]  /*0060*/  ISETP.GE.U32.AND P0, PT, R2, 0x400, PT ;  /* 0x000004000200780c */ /* 0x000fda0003f06070 */
[----:B------:R-:W-:Y:S05]  /*0070*/  @!P0 BRA `(.L_x_986) ;  /* 0x0000000400308947 */ /* 0x000fea0003800000 */
[----:B------:R-:W0:Y:S01]  /*0080*/  S2R R5, SR_TID.X ;  /* 0x0000000000057919 */ /* 0x000e220000002100 */
[----:B------:R-:W1:Y:S08]  /*0090*/  LDC.64 R2, c[0x0][0x220] ;  /* 0x00008800ff027b82 */ /* 0x000e700000000a00 */
[----:B------:R-:W2:Y:S01]  /*00a0*/  LDC.64 R6, c[0x0][0x228] ;  /* 0x00008a00ff067b82 */ /* 0x000ea20000000a00 */
[----:B-1----:R-:W-:-:S04]  /*00b0*/  IMAD.WIDE R2, R0, 0x2, R2 ;  /* 0x0000000200027825 */ /* 0x002fc800078e0202 */
[----:B0-----:R-:W-:-:S05]  /*00c0*/  IMAD.WIDE.U32 R10, R5, 0x4, R2 ;  /* 0x00000004050a7825 */ /* 0x001fca00078e0002 */
[----:B------:R-:W3:Y:S01]  /*00d0*/  LDG.E R14, desc[UR4][R10.64] ;  /* 0x000000040a0e7981 */ /* 0x000ee2000c1e1900 */
[----:B--2---:R-:W-:-:S03]  /*00e0*/  IMAD.WIDE R2, R0, 0x2, R6 ;  /* 0x0000000200027825 */ /* 0x004fc600078e0206 */
[----:B------:R-:W2:Y:S01]  /*00f0*/  LDG.E R18, desc[UR4][R10.64+0x200] ;  /* 0x000200040a127981 */ /* 0x000ea2000c1e1900 */
[----:B------:R-:W-:-:S03]  /*0100*/  IMAD.WIDE.U32 R16, R5, 0x4, R2 ;  /* 0x0000000405107825 */ /* 0x000fc600078e0002 */
[----:B------:R-:W4:Y:S01]  /*0110*/  LDG.E R19, desc[UR4][R10.64+0x400] ;  /* 0x000400040a137981 */ /* 0x000f22000c1e1900 */
[----:B------:R-:W0:Y:S03]  /*0120*/  LDC.64 R2, c[0x0][0x218] ;  /* 0x00008600ff027b82 */ /* 0x000e260000000a00 */
[----:B------:R-:W5:Y:S04]  /*0130*/  LDG.E R6, desc[UR4][R16.64] ;  /* 0x0000000410067981 */ /* 0x000f68000c1e1900 */
[----:B------:R2:W4:Y:S04]  /*0140*/  LDG.E R15, desc[UR4][R10.64+0x600] ;  /* 0x000600040a0f7981 */ /* 0x000528000c1e1900 */
[----:B------:R-:W4:Y:S04]  /*0150*/  LDG.E R9, desc[UR4][R16.64+0x200] ;  /* 0x0002000410097981 */ /* 0x000f28000c1e1900 */
[----:B------:R-:W4:Y:S04]  /*0160*/  LDG.E R4, desc[UR4][R16.64+0x400] ;  /* 0x0004000410047981 */ /* 0x000f28000c1e1900 */
[----:B------:R1:W4:Y:S01]  /*0170*/  LDG.E R7, desc[UR4][R16.64+0x600] ;  /* 0x0006000410077981 */ /* 0x000322000c1e1900 */
[----:B0-----:R-:W-:-:S04]  /*0180*/  IMAD.WIDE.U32 R2, R0, 0x2, R2 ;  /* 0x0000000200027825 */ /* 0x001fc800078e0002 */
[----:B------:R-:W-:-:S04]  /*0190*/  IMAD.WIDE R2, R5, 0x4, R2 ;  /* 0x0000000405027825 */ /* 0x000fc800078e0202 */
[----:B---3--:R-:W-:-:S05]  /*01a0*/  HADD2.F32 R8, -RZ, R14.H0_H0 ;  /* 0x2000000eff087230 */ /* 0x008fca0000004100 */
[----:B------:R-:W-:Y:S02]  /*01b0*/  FSETP.GT.FTZ.AND P3, PT, R8, RZ, PT ;  /* 0x000000ff0800720b */ /* 0x000fe40003f74000 */
[----:B------:R-:W-:Y:S02]  /*01c0*/  PRMT R8, R14, 0x7610, R8 ;  /* 0x000076100e087816 */ /* 0x000fe40000000008 */
[----:B--2---:R-:W-:-:S09]  /*01d0*/  PRMT R11, R18, 0x7610, R11 ;  /* 0x00007610120b7816 */ /* 0x004fd2000000000b */
[----:B------:R-:W-:Y:S02]  /*01e0*/  @!P3 HADD2.F32 R13, -RZ, R8.H0_H0 ;  /* 0x20000008ff0db230 */ /* 0x000fe40000004100 */
[----:B-----5:R-:W-:-:S05]  /*01f0*/  @!P3 HADD2.F32 R12, -RZ, R6.H0_H0 ;  /* 0x20000006ff0cb230 */ /* 0x020fca0000004100 */
[----:B------:R-:W-:Y:S01]  /*0200*/  @!P3 FMUL.FTZ R21, R12, R13 ;  /* 0x0000000d0c15b220 */ /* 0x000fe20000410000 */
[----:B------:R-:W-:Y:S01]  /*0210*/  PRMT R12, R18, 0x7632, R12 ;  /* 0x00007632120c7816 */ /* 0x000fe2000000000c */
[----:B------:R-:W-:Y:S01]  /*0220*/  HADD2.F32 R20, -RZ, R11.H0_H0 ;  /* 0x2000000bff147230 */ /* 0x000fe20000004100 */
[----:B------:R-:W-:Y:S02]  /*0230*/  PRMT R13, R14, 0x7632, R13 ;  /* 0x000076320e0d7816 */ /* 0x000fe4000000000d */
[----:B----4-:R-:W-:Y:S01]  /*0240*/  PRMT R6, R19, 0x7610, R6 ;  /* 0x0000761013067816 */ /* 0x010fe20000000006 */
[----:B------:R-:W-:Y:S01]  /*0250*/  HADD2.F32 R14, -RZ, R12.H0_H0 ;  /* 0x2000000cff0e7230 */ /* 0x000fe20000004100 */
[----:B------:R-:W-:Y:S02]  /*0260*/  PRMT R0, R15, 0x7610, R0 ;  /* 0x000076100f007816 */ /* 0x000fe40000000000 */
[----:B------:R-:W-:Y:S02]  /*0270*/  PRMT R10, R19, 0x7632, R10 ;  /* 0x00007632130a7816 */ /* 0x000fe4000000000a */
[----:B------:R-:W-:Y:S01]  /*0280*/  PRMT R15, R15, 0x7632, R15 ;  /* 0x000076320f0f7816 */ /* 0x000fe2000000000f */
[----:B-1----:R-:W-:Y:S01]  /*0290*/  HADD2.F32 R16, -RZ, R6.H0_H0 ;  /* 0x20000006ff107230 */ /* 0x002fe20000004100 */
[----:B------:R-:W-:Y:S01]  /*02a0*/  FSETP.GT.FTZ.AND P1, PT, R20, RZ, PT ;  /* 0x000000ff1400720b */ /* 0x000fe20003f34000 */
[----:B------:R-:W-:Y:S01]  /*02b0*/  HADD2.F32 R22, -RZ, R13.H0_H0 ;  /* 0x2000000dff167230 */ /* 0x000fe20000004100 */
[----:B------:R-:W-:Y:S01]  /*02c0*/  FSETP.GT.FTZ.AND P0, PT, R14, RZ, PT ;  /* 0x000000ff0e00720b */ /* 0x000fe20003f14000 */
[----:B------:R-:W-:-:S02]  /*02d0*/  HADD2.F32 R19, -RZ, R10.H0_H0 ;  /* 0x2000000aff137230 */ /* 0x000fc40000004100 */
[----:B------:R-:W-:Y:S02]  /*02e0*/  HADD2.F32 R18, -RZ, R0.H0_H0 ;  /* 0x20000000ff127230 */ /* 0x000fe40000004100 */
[----:B------:R-:W-:Y:S01]  /*02f0*/  HADD2.F32 R17, -RZ, R15.H0_H0 ;  /* 0x2000000fff117230 */ /* 0x000fe20000004100 */
[----:B------:R-:W-:Y:S02]  /*0300*/  @!P3 F2FP.F16.F32.PACK_AB R8, RZ, R21 ;  /* 0x00000015ff08b23e */ /* 0x000fe400000000ff */
[----:B------:R-:W-:Y:S02]  /*0310*/  FSETP.GT.FTZ.AND P3, PT, R16, RZ, PT ;  /* 0x000000ff1000720b */ /* 0x000fe40003f74000 */
[----:B------:R-:W-:Y:S02]  /*0320*/  FSETP.GT.FTZ.AND P2, PT, R22, RZ, PT ;  /* 0x000000ff1600720b */ /* 0x000fe40003f54000 */
[----:B------:R-:W-:Y:S02]  /*0330*/  FSETP.GT.FTZ.AND P4, PT, R19, RZ, PT ;  /* 0x000000ff1300720b */ /* 0x000fe40003f94000 */
[----:B------:R-:W-:-:S02]  /*0340*/  FSETP.GT.FTZ.AND P5, PT, R18, RZ, PT ;  /* 0x000000ff1200720b */ /* 0x000fc40003fb4000 */
[----:B------:R-:W-:Y:S01]  /*0350*/  FSETP.GT.FTZ.AND P6, PT, R17, RZ, PT ;  /* 0x000000ff1100720b */ /* 0x000fe20003fd4000 */
[--C-:B------:R-:W-:Y:S02]  /*0360*/  @!P1 HADD2.F32 R23, -RZ, R9.reuse.H0_H0 ;  /* 0x20000009ff179230 */ /* 0x100fe40000004100 */
[----:B------:R-:W-:Y:S02]  /*0370*/  @!P0 HADD2.F32 R9, -RZ, R9.H1_H1 ;  /* 0x30000009ff098230 */ /* 0x000fe40000004100 */
[----:B------:R-:W-:Y:S02]  /*0380*/  @!P3 HADD2.F32 R5, -RZ, R4.H0_H0 ;  /* 0x20000004ff05b230 */ /* 0x000fe40000004100 */
[----:B------:R-:W-:Y:S01]  /*0390*/  @!P1 FMUL.FTZ R20, R20, R23 ;  /* 0x0000001714149220 */ /* 0x000fe20000410000 */
[----:B------:R-:W-:Y:S02]  /*03a0*/  @!P2 HADD2.F32 R21, -RZ, R6.H1_H1 ;  /* 0x30000006ff15a230 */ /* 0x000fe40000004100 */
[----:B------:R-:W-:Y:S01]  /*03b0*/  @!P0 FMUL.FTZ R9, R14, R9 ;  /* 0x000000090e098220 */ /* 0x000fe20000410000 */
[----:B------:R-:W-:-:S02]  /*03c0*/  @!P4 HADD2.F32 R4, -RZ, R4.H1_H1 ;  /* 0x30000004ff04c230 */ /* 0x000fc40000004100 */
[--C-:B------:R-:W-:Y:S02]  /*03d0*/  @!P5 HADD2.F32 R23, -RZ, R7.reuse.H0_H0 ;  /* 0x20000007ff17d230 */ /* 0x100fe40000004100 */
[----:B------:R-:W-:Y:S02]  /*03e0*/  @!P6 HADD2.F32 R14, -RZ, R7.H1_H1 ;  /* 0x30000007ff0ee230 */ /* 0x000fe40000004100 */
[----:B------:R-:W-:Y:S01]  /*03f0*/  @!P2 FMUL.FTZ R21, R22, R21 ;  /* 0x000000151615a220 */ /* 0x000fe20000410000 */
[----:B------:R-:W-:Y:S01]  /*0400*/  @!P3 FMUL.FTZ R5, R16, R5 ;  /* 0x000000051005b220 */ /* 0x000fe20000410000 */
[----:B------:R-:W-:Y:S01]  /*0410*/  @!P4 FMUL.FTZ R4, R19, R4 ;  /* 0x000000041304c220 */ /* 0x000fe20000410000 */
[----:B------:R-:W-:Y:S01]  /*0420*/  @!P5 FMUL.FTZ R23, R18, R23 ;  /* 0x000000171217d220 */ /* 0x000fe20000410000 */
[----:B------:R-:W-:Y:S01]  /*0430*/  @!P6 FMUL.FTZ R14, R17, R14 ;  /* 0x0000000e110ee220 */ /* 0x000fe20000410000 */
[----:B------:R-:W-:Y:S02]  /*0440*/  @!P2 F2FP.F16.F32.PACK_AB R13, RZ, R21 ;  /* 0x00000015ff0da23e */ /* 0x000fe400000000ff */
[----:B------:R-:W-:-:S02]  /*0450*/  @!P1 F2FP.F16.F32.PACK_AB R11, RZ, R20 ;  /* 0x00000014ff0b923e */ /* 0x000fc400000000ff */
[----:B------:R-:W-:Y:S02]  /*0460*/  @!P0 F2FP.F16.F32.PACK_AB R12, RZ, R9 ;  /* 0x00000009ff0c823e */ /* 0x000fe400000000ff */
[----:B------:R-:W-:Y:S02]  /*0470*/  @!P3 F2FP.F16.F32.PACK_AB R6, RZ, R5 ;  /* 0x00000005ff06b23e */ /* 0x000fe400000000ff */
[----:B------:R-:W-:Y:S02]  /*0480*/  @!P4 F2FP.F16.F32.PACK_AB R10, RZ, R4 ;  /* 0x00000004ff0ac23e */ /* 0x000fe400000000ff */
[----:B------:R-:W-:Y:S02]  /*0490*/  @!P5 F2FP.F16.F32.PACK_AB R0, RZ, R23 ;  /* 0x00000017ff00d23e */ /* 0x000fe400000000ff */
[----:B------:R-:W-:Y:S02]  /*04a0*/  @!P6 F2FP.F16.F32.PACK_AB R15, RZ, R14 ;  /* 0x0000000eff0fe23e */ /* 0x000fe400000000ff */
[----:B------:R-:W-:-:S02]  /*04b0*/  PRMT R8, R8, 0x5410, R13 ;  /* 0x0000541008087816 */ /* 0x000fc4000000000d */
[----:B------:R-:W-:Y:S02]  /*04c0*/  PRMT R11, R11, 0x5410, R12 ;  /* 0x000054100b0b7816 */ /* 0x000fe4000000000c */
[----:B------:R-:W-:Y:S02]  /*04d0*/  PRMT R6, R6, 0x5410, R10 ;  /* 0x0000541006067816 */ /* 0x000fe4000000000a */
[----:B------:R-:W-:Y:S01]  /*04e0*/  PRMT R0, R0, 0x5410, R15 ;  /* 0x0000541000007816 */ /* 0x000fe2000000000f */
[----:B------:R-:W-:Y:S04]  /*04f0*/  STG.E desc[UR4][R2.64], R8 ;  /* 0x0000000802007986 */ /* 0x000fe8000c101904 */
[----:B------:R-:W-:Y:S04]  /*0500*/  STG.E desc[UR4][R2.64+0x200], R11 ;  /* 0x0002000b02007986 */ /* 0x000fe8000c101904 */
[----:B------:R-:W-:Y:S04]  /*0510*/  STG.E desc[UR4][R2.64+0x400], R6 ;  /* 0x0004000602007986 */ /* 0x000fe8000c101904 */
[----:B------:R-:W-:Y:S01]  /*0520*/  STG.E desc[UR4][R2.64+0x600], R0 ;  /* 0x0006000002007986 */ /* 0x000fe2000c101904 */
[----:B------:R-:W-:Y:S05]  /*0530*/  EXIT ;  /* 0x000000000000794d */ /* 0x000fea0003800000 */
.L_x_986:
[----:B------:R-:W0:Y:S01]  /*0540*/  S2R R23, SR_TID.X ;  /* 0x0000000000177919 */ /* 0x000e220000002100 */
[----:B------:R-:W-:Y:S02]  /*0550*/  PRMT R22, RZ, 0x7610, R22 ;  /* 0x00007610ff167816 */ /* 0x000fe40000000016 */
[----:B0-----:R-:W-:Y:S01]  /*0560*/  ISETP.GE.AND P6, PT, R23, R2, PT ;  /* 0x000000021700720c */ /* 0x001fe20003fc6270 */
[----:B------:R-:W-:-:S12]  /*0570*/  IMAD.MOV.U32 R9, RZ, RZ, R23 ;  /* 0x000000ffff097224 */ /* 0x000fd800078e0017 */
[----:B------:R-:W-:Y:S01]  /*0580*/  @!P6 IADD3 R8, R0, R9, RZ ;  /* 0x000000090008e210 */ /* 0x000fe20007ffe0ff */
[----:B------:R-:W-:Y:S01]  /*0590*/  @!P6 VIADD R9, R9, 0x80 ;  /* 0x000000800909e836 */ /* 0x000fe20000000000 */
[----:B------:R-:W0:Y:S04]  /*05a0*/  @!P6 LDC.64 R18, c[0x0][0x220] ;  /* 0x00008800ff12eb82 */ /* 0x000e280000000a00 */
[----:B------:R-:W-:-:S04]  /*05b0*/  ISETP.GE.AND P5, PT, R9, R2, PT ;  /* 0x000000020900720c */ /* 0x000fc80003fa6270 */
[----:B------:R-:W1:Y:S09]  /*05c0*/  @!P6 LDC.64 R10, c[0x0][0x228] ;  /* 0x00008a00ff0aeb82 */ /* 0x000e720000000a00 */
[----:B------:R-:W-:Y:S01]  /*05d0*/  @!P5 IMAD.IADD R3, R0, 0x1, R9 ;  /* 0x000000010003d824 */ /* 0x000fe200078e0209 */
[----:B------:R-:W-:Y:S01]  /*05e0*/  @!P5 IADD3 R9, R9, 0x80, RZ ;  /* 0x000000800909d810 */ /* 0x000fe20007ffe0ff */
[----:B------:R-:W2:Y:S03]  /*05f0*/  @!P5 LDC.64 R20, c[0x0][0x228] ;  /* 0x00008a00ff14db82 */ /* 0x000ea60000000a00 */
[----:B------:R-:W-:-:S02]  /*0600*/  ISETP.GE.AND P4, PT, R9, R2, PT ;  /* 0x000000020900720c */ /* 0x000fc40003f86270 */
[----:B------:R-:W-:Y:S01]  /*0610*/  PRMT R24, RZ, 0x7610, R24 ;  /* 0x00007610ff187816 */ /* 0x000fe20000000018 */
[----:B0-----:R-:W-:Y:S02]  /*0620*/  @!P6 IMAD.WIDE.U32 R18, R8, 0x2, R18 ;  /* 0x000000020812e825 */ /* 0x001fe400078e0012 */
[----:B------:R-:W0:Y:S01]  /*0630*/  @!P5 LDC.64 R28, c[0x0][0x220] ;  /* 0x00008800ff1cdb82 */ /* 0x000e220000000a00 */
[----:B------:R-:W-:Y:S02]  /*0640*/  PRMT R4, RZ, 0x7610, R4 ;  /* 0x00007610ff047816 */ /* 0x000fe40000000004 */
[----:B------:R-:W3:Y:S05]  /*0650*/  @!P6 LDG.E.U16 R22, desc[UR4][R18.64] ;  /* 0x000000041216e981 */ /* 0x000eea000c1e1500 */
[----:B------:R-:W-:Y:S01]  /*0660*/  @!P4 IMAD.IADD R5, R0, 0x1, R9 ;  /* 0x000000010005c824 */ /* 0x000fe200078e0209 */
[----:B------:R-:W4:Y:S01]  /*0670*/  @!P4 LDC.64 R14, c[0x0][0x220] ;  /* 0x00008800ff0ecb82 */ /* 0x000f220000000a00 */
[----:B------:R-:W-:-:S05]  /*0680*/  @!P4 VIADD R9, R9, 0x80 ;  /* 0x000000800909c836 */ /* 0x000fca0000000000 */
[CC--:B------:R-:W-:Y:S02]  /*0690*/  ISETP.GE.AND P3, PT, R9.reuse, R2.reuse, PT ;  /* 0x000000020900720c */ /* 0x0c0fe40003f66270 */
[----:B------:R-:W5:Y:S11]  /*06a0*/  @!P4 LDC.64 R12, c[0x0][0x228] ;  /* 0x00008a00ff0ccb82 */ /* 0x000f760000000a00 */
[----:B------:R-:W-:Y:S01]  /*06b0*/  @!P3 IADD3 R25, R0, R9, RZ ;  /* 0x000000090019b210 */ /* 0x000fe20007ffe0ff */
[----:B------:R-:W-:Y:S01]  /*06c0*/  @!P3 VIADD R9, R9, 0x80 ;  /* 0x000000800909b836 */ /* 0x000fe20000000000 */
[----:B------:R-:W5:Y:S04]  /*06d0*/  @!P3 LDC.64 R6, c[0x0][0x220] ;  /* 0x00008800ff06bb82 */ /* 0x000f680000000a00 */
[----:B------:R-:W-:-:S13]  /*06e0*/  ISETP.GE.AND P2, PT, R9, R2, PT ;  /* 0x000000020900720c */ /* 0x000fda0003f46270 */
[----:B------:R-:W-:Y:S01]  /*06f0*/  @!P2 IMAD.IADD R17, R0, 0x1, R9 ;  /* 0x000000010011a824 */ /* 0x000fe200078e0209 */
[----:B------:R-:W-:-:S04]  /*0700*/  @!P2 IADD3 R9, R9, 0x80, RZ ;  /* 0x000000800909a810 */ /* 0x000fc80007ffe0ff */
[----:B------:R-:W-:Y:S01]  /*0710*/  ISETP.GE.AND P1, PT, R9, R2, PT ;  /* 0x000000020900720c */ /* 0x000fe20003f26270 */
[----:B--2---:R-:W-:-:S04]  /*0720*/  @!P5 IMAD.WIDE.U32 R20, R3, 0x2, R20 ;  /* 0x000000020314d825 */ /* 0x004fc800078e0014 */
[----:B0-----:R-:W-:-:S08]  /*0730*/  @!P5 IMAD.WIDE.U32 R28, R3, 0x2, R28 ;  /* 0x00000002031cd825 */ /* 0x001fd000078e001c */
[----:B------:R-:W-:Y:S01]  /*0740*/  @!P1 IMAD.IADD R27, R0, 0x1, R9 ;  /* 0x00000001001b9824 */ /* 0x000fe200078e0209 */
[----:B------:R0:W2:Y:S01]  /*0750*/  @!P5 LDG.E.U16 R24, desc[UR4][R20.64] ;  /* 0x000000041418d981 */ /* 0x0000a2000c1e1500 */
[----:B------:R-:W-:Y:S01]  /*0760*/  @!P1 VIADD R9, R9, 0x80 ;  /* 0x0000008009099836 */ /* 0x000fe20000000000 */
[----:B------:R-:W-:-:S04]  /*0770*/  PRMT R3, RZ, 0x7610, R3 ;  /* 0x00007610ff037816 */ /* 0x000fc80000000003 */
[----:B------:R-:W-:Y:S01]  /*0780*/  ISETP.GE.AND P0, PT, R9, R2, PT ;  /* 0x000000020900720c */ /* 0x000fe20003f06270 */
[----:B----4-:R-:W-:Y:S01]  /*0790*/  @!P4 IMAD.WIDE.U32 R14, R5, 0x2, R14 ;  /* 0x00000002050ec825 */ /* 0x010fe200078e000e */
[----:B------:R4:W2:Y:S01]  /*07a0*/  @!P5 LDG.E.U16 R3, desc[UR4][R28.64] ;  /* 0x000000041c03d981 */ /* 0x0008a2000c1e1500 */
[----:B0-----:R-:W0:Y:S03]  /*07b0*/  @!P1 LDC.64 R20, c[0x0][0x220] ;  /* 0x00008800ff149b82 */ /* 0x001e260000000a00 */
[----:B------:R5:W2:Y:S01]  /*07c0*/  @!P4 LDG.E.U16 R4, desc[UR4][R14.64] ;  /* 0x000000040e04c981 */ /* 0x000aa2000c1e1500 */
[----:B------:R-:W-:-:S04]  /*07d0*/  PRMT R18, RZ, 0x7610, R18 ;  /* 0x00007610ff127816 */ /* 0x000fc80000000012 */
[----:B----4-:R-:W4:Y:S02]  /*07e0*/  @!P2 LDC.64 R28, c[0x0][0x220] ;  /* 0x00008800ff1cab82 */ /* 0x010f240000000a00 */
[----:B------:R-:W-:Y:S01]  /*07f0*/  @!P0 IADD3 R19, R0, R9, RZ ;  /* 0x0000000900138210 */ /* 0x000fe20007ffe0ff */
[----:B------:R-:W-:Y:S02]  /*0800*/  @!P0 VIADD R9, R9, 0x80 ;  /* 0x0000008009098836 */ /* 0x000fe40000000000 */
[----:B-1----:R-:W-:-:S03]  /*0810*/  @!P6 IMAD.WIDE.U32 R10, R8, 0x2, R10 ;  /* 0x00000002080ae825 */ /* 0x002fc600078e000a */
[----:B-----5:R-:W1:Y:S01]  /*0820*/  @!P0 LDC.64 R14, c[0x0][0x220] ;  /* 0x00008800ff0e8b82 */ /* 0x020e620000000a00 */
[----:B------:R-:W-:Y:S01]  /*0830*/  ISETP.GE.AND P5, PT, R9, R2, PT ;  /* 0x000000020900720c */ /* 0x000fe20003fa6270 */
[----:B------:R-:W-:Y:S01]  /*0840*/  @!P4 IMAD.WIDE.U32 R12, R5, 0x2, R12 ;  /* 0x00000002050cc825 */ /* 0x000fe200078e000c */
[----:B------:R-:W-:Y:S01]  /*0850*/  PRMT R5, RZ, 0x7610, R5 ;  /* 0x00007610ff057816 */ /* 0x000fe20000000005 */
[----:B------:R5:W2:Y:S02]  /*0860*/  @!P6 LDG.E.U16 R18, desc[UR4][R10.64] ;  /* 0x000000040a12e981 */ /* 0x000aa4000c1e1500 */
[----:B------:R-:W-:-:S05]  /*0870*/  @!P3 IMAD.WIDE.U32 R6, R25, 0x2, R6 ;  /* 0x000000021906b825 */ /* 0x000fca00078e0006 */
[----:B------:R0:W2:Y:S01]  /*0880*/  @!P3 LDG.E.U16 R5, desc[UR4][R6.64] ;  /* 0x000000040605b981 */ /* 0x0000a2000c1e1500 */
[----:B-----5:R-:W-:Y:S01]  /*0890*/  PRMT R10, RZ, 0x7610, R10 ;  /* 0x00007610ff0a7816 */ /* 0x020fe2000000000a */
[----:B0-----:R-:W-:-:S05]  /*08a0*/  @!P1 IMAD.WIDE.U32 R20, R27, 0x2, R20 ;  /* 0x000000021b149825 */ /* 0x001fca00078e0014 */
[----:B------:R0:W5:Y:S01]  /*08b0*/  @!P4 LDG.E.U16 R10, desc[UR4][R12.64] ;  /* 0x000000040c0ac981 */ /* 0x000162000c1e1500 */
[----:B------:R-:W-:Y:S01]  /*08c0*/  PRMT R7, RZ, 0x7610, R7 ;  /* 0x00007610ff077816 */ /* 0x000fe20000000007 */
[----:B----4-:R-:W-:Y:S01]  /*08d0*/  @!P2 IMAD.WIDE.U32 R28, R17, 0x2, R28 ;  /* 0x00000002111ca825 */ /* 0x010fe200078e001c */
[----:B------:R-:W-:-:S04]  /*08e0*/  PRMT R6, RZ, 0x7610, R6 ;  /* 0x00007610ff067816 */ /* 0x000fc80000000006 */
[----:B------:R4:W5:Y:S01]  /*08f0*/  @!P1 LDG.E.U16 R7, desc[UR4][R20.64] ;  /* 0x0000000414079981 */ /* 0x000962000c1e1500 */
[----:B0-----:R-:W0:Y:S01]  /*0900*/  @!P5 LDC.64 R12, c[0x0][0x220] ;  /* 0x00008800ff0cdb82 */ /* 0x001e220000000a00 */
[----:B------:R-:W-:Y:S01]  /*0910*/  PRMT R8, RZ, 0x7610, R8 ;  /* 0x00007610ff087816 */ /* 0x000fe20000000008 */
[----:B-1----:R-:W-:Y:S01]  /*0920*/  @!P0 IMAD.WIDE.U32 R14, R19, 0x2, R14 ;  /* 0x00000002130e8825 */ /* 0x002fe200078e000e */
[----:B------:R1:W5:Y:S04]  /*0930*/  @!P2 LDG.E.U16 R6, desc[UR4][R28.64] ;  /* 0x000000041c06a981 */ /* 0x000368000c1e1500 */
[----:B------:R0:W5:Y:S01]  /*0940*/  @!P0 LDG.E.U16 R8, desc[UR4][R14.64] ;  /* 0x000000040e088981 */ /* 0x000162000c1e1500 */
[----:B----4-:R-:W4:Y:S08]  /*0950*/  @!P2 LDC.64 R20, c[0x0][0x228] ;  /* 0x00008a00ff14ab82 */ /* 0x010f300000000a00 */
[----:B-1----:R-:W1:Y:S01]  /*0960*/  @!P3 LDC.64 R28, c[0x0][0x228] ;  /* 0x00008a00ff1cbb82 */ /* 0x002e620000000a00 */
[--C-:B------:R-:W-:Y:S01]  /*0970*/  @!P5 IMAD.IADD R11, R0, 0x1, R9.reuse ;  /* 0x00000001000bd824 */ /* 0x100fe200078e0209 */
[----:B------:R-:W-:-:S03]  /*0980*/  PRMT R9, RZ, 0x7610, R9 ;  /* 0x00007610ff097816 */ /* 0x000fc60000000009 */
[----:B0-----:R-:W-:-:S03]  /*0990*/  @!P5 IMAD.WIDE.U32 R12, R11, 0x2, R12 ;  /* 0x000000020b0cd825 */ /* 0x001fc600078e000c */
[----:B------:R-:W0:Y:S02]  /*09a0*/  @!P0 LDC.64 R14, c[0x0][0x228] ;  /* 0x00008a00ff0e8b82 */ /* 0x000e240000000a00 */
[----:B------:R1:W5:Y:S01]  /*09b0*/  @!P5 LDG.E.U16 R9, desc[UR4][R12.64] ;  /* 0x000000040c09d981 */ /* 0x000362000c1e1500 */
[----:B----4-:R-:W-:-:S05]  /*09c0*/  @!P2 IMAD.WIDE.U32 R20, R17, 0x2, R20 ;  /* 0x000000021114a825 */ /* 0x010fca00078e0014 */
[----:B------:R-:W4:Y:S08]  /*09d0*/  @!P1 LDC.64 R16, c[0x0][0x228] ;  /* 0x00008a00ff109b82 */ /* 0x000f300000000a00 */
[----:B-1----:R-:W1:Y:S01]  /*09e0*/  @!P5 LDC.64 R12, c[0x0][0x228] ;  /* 0x00008a00ff0cdb82 */ /* 0x002e620000000a00 */
[----:B------:R-:W-:Y:S01]  /*09f0*/  @!P3 IMAD.WIDE.U32 R28, R25, 0x2, R28 ;  /* 0x00000002191cb825 */ /* 0x000fe200078e001c */
[----:B------:R-:W-:-:S02]  /*0a00*/  PRMT R25, RZ, 0x7610, R25 ;  /* 0x00007610ff197816 */ /* 0x000fc40000000019 */
[----:B------:R-:W-:-:S04]  /*0a10*/  PRMT R26, RZ, 0x7610, R26 ;  /* 0x00007610ff1a7816 */ /* 0x000fc8000000001a */
[----:B------:R-:W5:Y:S01]  /*0a20*/  @!P3 LDG.E.U16 R25, desc[UR4][R28.64] ;  /* 0x000000041c19b981 */ /* 0x000f62000c1e1500 */
[----:B0-----:R-:W-:Y:S01]  /*0a30*/  @!P0 IMAD.WIDE.U32 R14, R19, 0x2, R14 ;  /* 0x00000002130e8825 */ /* 0x001fe200078e000e */
[----:B------:R-:W-:Y:S02]  /*0a40*/  PRMT R19, RZ, 0x7610, R19 ;  /* 0x00007610ff137816 */ /* 0x000fe40000000013 */
[----:B------:R0:W5:Y:S01]  /*0a50*/  @!P2 LDG.E.U16 R26, desc[UR4][R20.64] ;  /* 0x00000004141aa981 */ /* 0x000162000c1e1500 */
[----:B----4-:R-:W-:Y:S01]  /*0a60*/  @!P1 IMAD.WIDE.U32 R16, R27, 0x2, R16 ;  /* 0x000000021b109825 */ /* 0x010fe200078e0010 */
[----:B------:R-:W-:-:S04]  /*0a70*/  PRMT R27, RZ, 0x7610, R27 ;  /* 0x00007610ff1b7816 */ /* 0x000fc8000000001b */
[----:B------:R-:W4:Y:S01]  /*0a80*/  @!P1 LDG.E.U16 R19, desc[UR4][R16.64] ;  /* 0x0000000410139981 */ /* 0x000f22000c1e1500 */
[----:B0-----:R-:W-:Y:S01]  /*0a90*/  PRMT R20, RZ, 0x7610, R20 ;  /* 0x00007610ff147816 */ /* 0x001fe20000000014 */
[----:B-1----:R-:W-:Y:S02]  /*0aa0*/  @!P5 IMAD.WIDE.U32 R12, R11, 0x2, R12 ;  /* 0x000000020b0cd825 */ /* 0x002fe400078e000c */
[----:B------:R0:W4:Y:S04]  /*0ab0*/  @!P0 LDG.E.U16 R27, desc[UR4][R14.64] ;  /* 0x000000040e1b8981 */ /* 0x000128000c1e1500 */
[----:B------:R5:W4:Y:S01]  /*0ac0*/  @!P5 LDG.E.U16 R20, desc[UR4][R12.64] ;  /* 0x000000040c14d981 */ /* 0x000b22000c1e1500 */
[C---:B0-----:R-:W-:Y:S01]  /*0ad0*/  VIADD R15, R23.reuse, 0x80 ;  /* 0x00000080170f7836 */ /* 0x041fe20000000000 */
[----:B------:R-:W-:-:S02]  /*0ae0*/  IADD3 R29, R23, 0x100, RZ ;  /* 0x00000100171d7810 */ /* 0x000fc40007ffe0ff */
[----:B------:R-:W-:Y:S01]  /*0af0*/  IADD3 R17, R23, 0x200, RZ ;  /* 0x0000020017117810 */ /* 0x000fe20007ffe0ff */
[----:B------:R-:W-:Y:S04]  /*0b00*/  BSSY B0, `(.L_x_987) ;  /* 0x000006e000007945 */ /* 0x000fe80003800000 */
[----:B------:R-:W-:Y:S01]  /*0b10*/  BSSY B1, `(.L_x_988) ;  /* 0x0000066000017945 */ /* 0x000fe20003800000 */
[----:B---3--:R-:W-:-:S05]  /*0b20*/  HADD2.F32 R21, -RZ, R22.H0_H0 ;  /* 0x20000016ff157230 */ /* 0x008fca0000004100 */
[----:B------:R-:W-:-:S04]  /*0b30*/  FSETP.GT.FTZ.AND P0, PT, R21, RZ, PT ;  /* 0x000000ff1500720b */ /* 0x000fc80003f14000 */
[----:B------:R-:W-:Y:S01]  /*0b40*/  ISETP.GE.OR P1, PT, R23, R2, P0 ;  /* 0x000000021700720c */ /* 0x000fe20000726670 */
[----:B--2---:R-:W-:-:S05]  /*0b50*/  HADD2.F32 R11, -RZ, R3.H0_H0 ;  /* 0x20000003ff0b7230 */ /* 0x004fca0000004100 */
[----:B------:R-:W-:Y:S01]  /*0b60*/  FSETP.GT.FTZ.AND P4, PT, R11, RZ, PT ;  /* 0x000000ff0b00720b */ /* 0x000fe20003f94000 */
[----:B------:R-:W-:-:S03]  /*0b70*/  HADD2.F32 R28, -RZ, R4.H0_H0 ;  /* 0x20000004ff1c7230 */ /* 0x000fc60000004100 */
[----:B------:R-:W-:Y:S02]  /*0b80*/  ISETP.GE.OR P4, PT, R15, R2, P4 ;  /* 0x000000020f00720c */ /* 0x000fe40002786670 */
[----:B------:R-:W-:-:S04]  /*0b90*/  FSETP.GT.FTZ.AND P0, PT, R28, RZ, PT ;  /* 0x000000ff1c00720b */ /* 0x000fc80003f14000 */
[----:B------:R-:W-:Y:S01]  /*0ba0*/  ISETP.GE.OR P0, PT, R29, R2, P0 ;  /* 0x000000021d00720c */ /* 0x000fe20000706670 */
[----:B------:R-:W-:-:S06]  /*0bb0*/  @!P1 HADD2.F32 R18, -RZ, R18.H0_H0 ;  /* 0x20000012ff129230 */ /* 0x000fcc0000004100 */
[----:B------:R-:W-:Y:S02]  /*0bc0*/  @!P4 HADD2.F32 R16, -RZ, R24.H0_H0 ;  /* 0x20000018ff10c230 */ /* 0x000fe40000004100 */
[----:B------:R-:W-:Y:S01]  /*0bd0*/  @!P1 FMUL.FTZ R18, R21, R18 ;  /* 0x0000001215129220 */ /* 0x000fe20000410000 */
[----:B------:R-:W-:Y:S02]  /*0be0*/  HADD2.F32 R14, -RZ, R5.H0_H0 ;  /* 0x20000005ff0e7230 */ /* 0x000fe40000004100 */
[----:B------:R-:W-:Y:S01]  /*0bf0*/  @!P4 FMUL.FTZ R16, R11, R16 ;  /* 0x000000100b10c220 */ /* 0x000fe20000410000 */
[----:B------:R-:W-:Y:S01]  /*0c00*/  VIADD R11, R23, 0x180 ;  /* 0x00000180170b7836 */ /* 0x000fe20000000000 */
[----:B------:R-:W-:Y:S02]  /*0c10*/  @!P1 F2FP.F16.F32.PACK_AB R18, RZ, R18 ;  /* 0x00000012ff12923e */ /* 0x000fe400000000ff */
[----:B------:R-:W-:Y:S01]  /*0c20*/  FSETP.GT.FTZ.AND P3, PT, R14, RZ, PT ;  /* 0x000000ff0e00720b */ /* 0x000fe20003f74000 */
[----:B-----5:R-:W-:-:S03]  /*0c30*/  @!P0 HADD2.F32 R13, -RZ, R10.H0_H0 ;  /* 0x2000000aff0d8230 */ /* 0x020fc60000004100 */
[----:B------:R-:W-:Y:S01]  /*0c40*/  ISETP.GE.OR P3, PT, R11, R2, P3 ;  /* 0x000000020b00720c */ /* 0x000fe20001f66670 */
[----:B------:R-:W-:Y:S02]  /*0c50*/  VIADD R11, R23, 0x280 ;  /* 0x00000280170b7836 */ /* 0x000fe40000000000 */
[----:B------:R-:W-:Y:S02]  /*0c60*/  HADD2.F32 R12, -RZ, R7.H0_H0 ;  /* 0x20000007ff0c7230 */ /* 0x000fe40000004100 */
[----:B------:R-:W-:Y:S01]  /*0c70*/  @!P0 FMUL.FTZ R13, R28, R13 ;  /* 0x0000000d1c0d8220 */ /* 0x000fe20000410000 */
[----:B------:R-:W-:Y:S02]  /*0c80*/  @!P1 PRMT R22, R18, 0x7610, R22 ;  /* 0x0000761012169816 */ /* 0x000fe40000000016 */
[----:B------:R-:W-:Y:S01]  /*0c90*/  FSETP.GT.FTZ.AND P2, PT, R12, RZ, PT ;  /* 0x000000ff0c00720b */ /* 0x000fe20003f54000 */
[----:B------:R-:W-:-:S03]  /*0ca0*/  HADD2.F32 R18, -RZ, R8.H0_H0 ;  /* 0x20000008ff127230 */ /* 0x000fc60000004100 */
[-C--:B------:R-:W-:Y:S01]  /*0cb0*/  ISETP.GE.OR P2, PT, R11, R2.reuse, P2 ;  /* 0x000000020b00720c */ /* 0x080fe20001746670 */
[----:B------:R-:W-:Y:S01]  /*0cc0*/  VIADD R11, R23, 0x300 ;  /* 0x00000300170b7836 */ /* 0x000fe20000000000 */
[----:B------:R-:W-:Y:S02]  /*0cd0*/  @!P0 F2FP.F16.F32.PACK_AB R10, RZ, R13 ;  /* 0x0000000dff0a823e */ /* 0x000fe400000000ff */
[----:B------:R-:W-:Y:S01]  /*0ce0*/  FSETP.GT.FTZ.AND P1, PT, R18, RZ, PT ;  /* 0x000000ff1200720b */ /* 0x000fe20003f34000 */
[----:B------:R-:W-:Y:S01]  /*0cf0*/  HADD2.F32 R13, -RZ, R6.H0_H0 ;  /* 0x20000006ff0d7230 */ /* 0x000fe20000004100 */
[----:B------:R-:W-:Y:S02]  /*0d00*/  @!P0 PRMT R4, R10, 0x7610, R4 ;  /* 0x000076100a048816 */ /* 0x000fe40000000004 */
[----:B------:R-:W-:Y:S02]  /*0d10*/  ISETP.GE.OR P1, PT, R11, R2, P1 ;  /* 0x000000020b00720c */ /* 0x000fe40000f26670 */
[----:B------:R-:W0:Y:S01]  /*0d20*/  @!P6 LDC.64 R10, c[0x0][0x218] ;  /* 0x00008600ff0aeb82 */ /* 0x000e220000000a00 */
[----:B------:R-:W-:-:S04]  /*0d30*/  FSETP.GT.FTZ.AND P0, PT, R13, RZ, PT ;  /* 0x000000ff0d00720b */ /* 0x000fc80003f14000 */
[----:B------:R-:W-:Y:S01]  /*0d40*/  ISETP.GE.OR P0, PT, R17, R2, P0 ;  /* 0x000000021100720c */ /* 0x000fe20000706670 */
[----:B------:R-:W-:Y:S01]  /*0d50*/  HADD2.F32 R17, -RZ, R9.H0_H0 ;  /* 0x20000009ff117230 */ /* 0x000fe20000004100 */
[----:B------:R-:W-:-:S04]  /*0d60*/  IADD3 R21, R23, 0x380, RZ ;  /* 0x0000038017157810 */ /* 0x000fc80007ffe0ff */
[----:B------:R-:W-:-:S04]  /*0d70*/  FSETP.GT.FTZ.AND P5, PT, R17, RZ, PT ;  /* 0x000000ff1100720b */ /* 0x000fc80003fb4000 */
[----:B------:R-:W-:Y:S01]  /*0d80*/  ISETP.GE.OR P5, PT, R21, R2, P5 ;  /* 0x000000021500720c */ /* 0x000fe20002fa6670 */
[----:B------:R-:W-:-:S04]  /*0d90*/  @!P6 IMAD.IADD R21, R0, 0x1, R23 ;  /* 0x000000010015e824 */ /* 0x000fc800078e0217 */
[----:B0-----:R-:W-:-:S04]  /*0da0*/  @!P6 IMAD.WIDE.U32 R10, R21, 0x2, R10 ;  /* 0x00000002150ae825 */ /* 0x001fc800078e000a */
[----:B------:R-:W-:-:S05]  /*0db0*/  @!P3 HADD2.F32 R25, -RZ, R25.H0_H0 ;  /* 0x20000019ff19b230 */ /* 0x000fca0000004100 */
[----:B------:R-:W-:Y:S01]  /*0dc0*/  @!P3 FMUL.FTZ R25, R14, R25 ;  /* 0x000000190e19b220 */ /* 0x000fe20000410000 */
[----:B------:R-:W-:Y:S01]  /*0dd0*/  @!P6 IMAD.MOV.U32 R23, RZ, RZ, R15 ;  /* 0x000000ffff17e224 */ /* 0x000fe200078e000f */
[----:B------:R0:W-:Y:S03]  /*0de0*/  @!P6 STG.E.U16 desc[UR4][R10.64], R22 ;  /* 0x000000160a00e986 */ /* 0x0001e6000c101504 */
[----:B------:R-:W-:Y:S01]  /*0df0*/  @!P3 F2FP.F16.F32.PACK_AB R25, RZ, R25 ;  /* 0x00000019ff19b23e */ /* 0x000fe200000000ff */
[----:B------:R-:W-:-:S03]  /*0e00*/  @!P0 HADD2.F32 R26, -RZ, R26.H0_H0 ;  /* 0x2000001aff1a8230 */ /* 0x000fc60000004100 */
[----:B------:R-:W-:Y:S01]  /*0e10*/  @!P3 PRMT R5, R25, 0x7610, R5 ;  /* 0x000076101905b816 */ /* 0x000fe20000000005 */
[----:B----4-:R-:W-:Y:S01]  /*0e20*/  @!P2 HADD2.F32 R19, -RZ, R19.H0_H0 ;  /* 0x20000013ff13a230 */ /* 0x010fe20000004100 */
[----:B------:R-:W-:Y:S01]  /*0e30*/  ISETP.GE.AND P3, PT, R23, R2, PT ;  /* 0x000000021700720c */ /* 0x000fe20003f66270 */
[----:B------:R-:W-:Y:S02]  /*0e40*/  @!P1 HADD2.F32 R27, -RZ, R27.H0_H0 ;  /* 0x2000001bff1b9230 */ /* 0x000fe40000004100 */
[----:B------:R-:W-:Y:S02]  /*0e50*/  @!P5 HADD2.F32 R20, -RZ, R20.H0_H0 ;  /* 0x20000014ff14d230 */ /* 0x000fe40000004100 */
[----:B------:R-:W-:Y:S01]  /*0e60*/  @!P0 FMUL.FTZ R26, R13, R26 ;  /* 0x0000001a0d1a8220 */ /* 0x000fe20000410000 */
[----:B------:R-:W-:Y:S01]  /*0e70*/  @!P2 FMUL.FTZ R19, R12, R19 ;  /* 0x000000130c13a220 */ /* 0x000fe20000410000 */
[----:B------:R-:W-:Y:S01]  /*0e80*/  @!P1 FMUL.FTZ R27, R18, R27 ;  /* 0x0000001b121b9220 */ /* 0x000fe20000410000 */
[----:B------:R-:W-:Y:S01]  /*0e90*/  @!P5 FMUL.FTZ R20, R17, R20 ;  /* 0x000000141114d220 */ /* 0x000fe20000410000 */
[----:B------:R-:W-:-:S02]  /*0ea0*/  @!P4 F2FP.F16.F32.PACK_AB R16, RZ, R16 ;  /* 0x00000010ff10c23e */ /* 0x000fc400000000ff */
[----:B------:R-:W-:Y:S02]  /*0eb0*/  @!P0 F2FP.F16.F32.PACK_AB R26, RZ, R26 ;  /* 0x0000001aff1a823e */ /* 0x000fe400000000ff */
[----:B------:R-:W-:Y:S02]  /*0ec0*/  @!P2 F2FP.F16.F32.PACK_AB R19, RZ, R19 ;  /* 0x00000013ff13a23e */ /* 0x000fe400000000ff */
[----:B------:R-:W-:Y:S02]  /*0ed0*/  @!P1 F2FP.F16.F32.PACK_AB R27, RZ, R27 ;  /* 0x0000001bff1b923e */ /* 0x000fe400000000ff */
[----:B------:R-:W-:Y:S02]  /*0ee0*/  @!P5 F2FP.F16.F32.PACK_AB R20, RZ, R20 ;  /* 0x00000014ff14d23e */ /* 0x000fe400000000ff */
[----:B------:R-:W-:Y:S02]  /*0ef0*/  @!P4 PRMT R3, R16, 0x7610, R3 ;  /* 0x000076101003c816 */ /* 0x000fe40000000003 */
[----:B------:R-:W-:-:S02]  /*0f00*/  @!P0 PRMT R6, R26, 0x7610, R6 ;  /* 0x000076101a068816 */ /* 0x000fc40000000006 */
[----:B------:R-:W-:Y:S02]  /*0f10*/  @!P2 PRMT R7, R19, 0x7610, R7 ;  /* 0x000076101307a816 */ /* 0x000fe40000000007 */
[----:B------:R-:W-:Y:S02]  /*0f20*/  @!P1 PRMT R8, R27, 0x7610, R8 ;  /* 0x000076101b089816 */ /* 0x000fe40000000008 */
[----:B------:R-:W-:Y:S01]  /*0f30*/  @!P5 PRMT R9, R20, 0x7610, R9 ;  /* 0x000076101409d816 */ /* 0x000fe20000000009 */
[----:B0-----:R-:W-:Y:S06]  /*0f40*/  @P3 BRA `(.L_x_989) ;  /* 0x0000000000303947 */ /* 0x001fec0003800000 */
[----:B------:R-:W0:Y:S01]  /*0f50*/  LDC.64 R10, c[0x0][0x218] ;  /* 0x00008600ff0a7b82 */ /* 0x000e220000000a00 */
[----:B------:R-:W-:Y:S01]  /*0f60*/  IADD3 R13, R0, R23, RZ ;  /* 0x00000017000d7210 */ /* 0x000fe20007ffe0ff */
[----:B------:R-:W-:-:S05]  /*0f70*/  VIADD R23, R23, 0x80 ;  /* 0x0000008017177836 */ /* 0x000fca0000000000 */
[----:B------:R-:W-:Y:S01]  /*0f80*/  ISETP.GE.AND P0, PT, R23, R2, PT ;  /* 0x000000021700720c */ /* 0x000fe20003f06270 */
[----:B0-----:R-:W-:-:S05]  /*0f90*/  IMAD.WIDE.U32 R10, R13, 0x2, R10 ;  /* 0x000000020d0a7825 */ /* 0x001fca00078e000a */
[----:B------:R0:W-:Y:S07]  /*0fa0*/  STG.E.U16 desc[UR4][R10.64], R3 ;  /* 0x000000030a007986 */ /* 0x0001ee000c101504 */
[----:B------:R-:W-:Y:S05]  /*0fb0*/  @P0 BRA `(.L_x_990) ;  /* 0x0000000000300947 */ /* 0x000fea0003800000 */
[----:B0-----:R-:W0:Y:S01]  /*0fc0*/  LDC.64 R10, c[0x0][0x218] ;  /* 0x00008600ff0a7b82 */ /* 0x001e220000000a00 */
[----:B------:R-:W-:Y:S01]  /*0fd0*/  IMAD.IADD R3, R0, 0x1, R23 ;  /* 0x0000000100037824 */ /* 0x000fe200078e0217 */
[----:B------:R-:W-:-:S03]  /*0fe0*/  IADD3 R23, R23, 0x80, RZ ;  /* 0x0000008017177810 */ /* 0x000fc60007ffe0ff */
[----:B0-----:R-:W-:-:S05]  /*0ff0*/  IMAD.WIDE.U32 R10, R3, 0x2, R10 ;  /* 0x00000002030a7825 */ /* 0x001fca00078e000a */
[----:B------:R0:W-:Y:S02]  /*1000*/  STG.E.U16 desc[UR4][R10.64], R4 ;  /* 0x000000040a007986 */ /* 0x0001e4000c101504 */
.L_x_989:
[----:B------:R-:W-:-:S13]  /*1010*/  ISETP.GE.AND P0, PT, R23, R2, PT ;  /* 0x000000021700720c */ /* 0x000fda0003f06270 */
[----:B------:R-:W-:Y:S05]  /*1020*/  @P0 BRA `(.L_x_991) ;  /* 0x0000000000300947 */ /* 0x000fea0003800000 */
[----:B0-----:R-:W0:Y:S01]  /*1030*/  LDC.64 R10, c[0x0][0x218] ;  /* 0x00008600ff0a7b82 */ /* 0x001e220000000a00 */
[----:B------:R-:W-:Y:S02]  /*1040*/  IMAD.IADD R3, R0, 0x1, R23 ;  /* 0x0000000100037824 */ /* 0x000fe400078e0217 */
[----:B------:R-:W-:Y:S02]  /*1050*/  VIADD R23, R23, 0x80 ;  /* 0x0000008017177836 */ /* 0x000fe40000000000 */
[----:B0-----:R-:W-:-:S05]  /*1060*/  IMAD.WIDE.U32 R10, R3, 0x2, R10 ;  /* 0x00000002030a7825 */ /* 0x001fca00078e000a */
[----:B------:R1:W-:Y:S02]  /*1070*/  STG.E.U16 desc[UR4][R10.64], R5 ;  /* 0x000000050a007986 */ /* 0x0003e4000c101504 */
.L_x_990:
[----:B------:R-:W-:-:S13]  /*1080*/  ISETP.GE.AND P0, PT, R23, R2, PT ;  /* 0x000000021700720c */ /* 0x000fda0003f06270 */
[----:B------:R-:W-:Y:S05]  /*1090*/  @P0 BRA `(.L_x_992) ;  /* 0x0000000000340947 */ /* 0x000fea0003800000 */
[----:B-1----:R-:W1:Y:S01]  /*10a0*/  LDC.64 R4, c[0x0][0x218] ;  /* 0x00008600ff047b82 */ /* 0x002e620000000a00 */
[----:B0-----:R-:W-:Y:S01]  /*10b0*/  IADD3 R3, R0, R23, RZ ;  /* 0x0000001700037210 */ /* 0x001fe20007ffe0ff */
[----:B------:R-:W-:-:S04]  /*10c0*/  VIADD R23, R23, 0x80 ;  /* 0x0000008017177836 */ /* 0x000fc80000000000 */
[----:B-1----:R-:W-:-:S05]  /*10d0*/  IMAD.WIDE.U32 R4, R3, 0x2, R4 ;  /* 0x0000000203047825 */ /* 0x002fca00078e0004 */
[----:B------:R1:W-:Y:S02]  /*10e0*/  STG.E.U16 desc[UR4][R4.64], R6 ;  /* 0x0000000604007986 */ /* 0x0003e4000c101504 */
.L_x_991:
[----:B------:R-:W-:-:S13]  /*10f0*/  ISETP.GE.AND P0, PT, R23, R2, PT ;  /* 0x000000021700720c */ /* 0x000fda0003f06270 */
[----:B------:R-:W-:Y:S05]  /*1100*/  @P0 BREAK B1 ;  /* 0x0000000000010942 */ /* 0x000fea0003800000 */
[----:B------:R-:W-:Y:S05]  /*1110*/  @P0 BRA `(.L_x_993) ;  /* 0x0000000000300947 */ /* 0x000fea0003800000 */
[----:B01----:R-:W0:Y:S01]  /*1120*/  LDC.64 R4, c[0x0][0x218] ;  /* 0x00008600ff047b82 */ /* 0x003e220000000a00 */
[----:B------:R-:W-:Y:S01]  /*1130*/  IADD3 R3, R0, R23, RZ ;  /* 0x0000001700037210 */ /* 0x000fe20007ffe0ff */
[----:B------:R-:W-:-:S04]  /*1140*/  VIADD R23, R23, 0x80 ;  /* 0x0000008017177836 */ /* 0x000fc80000000000 */
[----:B0-----:R-:W-:-:S05]  /*1150*/  IMAD.WIDE.U32 R4, R3, 0x2, R4 ;  /* 0x0000000203047825 */ /* 0x001fca00078e0004 */
[----:B------:R2:W-:Y:S02]  /*1160*/  STG.E.U16 desc[UR4][R4.64], R7 ;  /* 0x0000000704007986 */ /* 0x0005e4000c101504 */
.L_x_992:
[----:B------:R-:W-:Y:S05]  /*1170*/  BSYNC B1 ;  /* 0x0000000000017941 */ /* 0x000fea0003800000 */
.L_x_988:
[----:B------:R-:W-:-:S13]  /*1180*/  ISETP.GE.AND P0, PT, R23, R2, PT ;  /* 0x000000021700720c */ /* 0x000fda0003f06270 */
[----:B-12---:R-:W1:Y:S01]  /*1190*/  @!P0 LDC.64 R4, c[0x0][0x218] ;  /* 0x00008600ff048b82 */ /* 0x006e620000000a00 */
[----:B0-----:R-:W-:Y:S01]  /*11a0*/  @!P0 IADD3 R3, R0, R23, RZ ;  /* 0x0000001700038210 */ /* 0x001fe20007ffe0ff */
[----:B------:R-:W-:-:S04]  /*11b0*/  @!P0 VIADD R23, R23, 0x80 ;  /* 0x0000008017178836 */ /* 0x000fc80000000000 */
[----:B-1----:R-:W-:-:S05]  /*11c0*/  @!P0 IMAD.WIDE.U32 R4, R3, 0x2, R4 ;  /* 0x0000000203048825 */ /* 0x002fca00078e0004 */
[----:B------:R2:W-:Y:S02]  /*11d0*/  @!P0 STG.E.U16 desc[UR4][R4.64], R8 ;  /* 0x0000000804008986 */ /* 0x0005e4000c101504 */
.L_x_993:
[----:B------:R-:W-:Y:S05]  /*11e0*/  BSYNC B0 ;  /* 0x0000000000007941 */ /* 0x000fea0003800000 */
.L_x_987:
[----:B------:R-:W-:Y:S05]  /*11f0*/  WARPSYNC.ALL ;  /* 0x0000000000007948 */ /* 0x000fea0003800000 */
[----:B------:R-:W-:-:S13]  /*1200*/  ISETP.GE.AND P0, PT, R23, R2, PT ;  /* 0x000000021700720c */ /* 0x000fda0003f06270 */
[----:B------:R-:W-:Y:S05]  /*1210*/  @P0 EXIT ;  /* 0x000000000000094d */ /* 0x000fea0003800000 */
[----:B------:R-:W3:Y:S01]  /*1220*/  LDC.64 R2, c[0x0][0x218] ;  /* 0x00008600ff027b82 */ /* 0x000ee20000000a00 */
[----:B------:R-:W-:-:S05]  /*1230*/  IADD3 R23, R0, R23, RZ ;  /* 0x0000001700177210 */ /* 0x000fca0007ffe0ff */
[----:B---3--:R-:W-:-:S05]  /*1240*/  IMAD.WIDE.U32 R2, R23, 0x2, R2 ;  /* 0x0000000217027825 */ /* 0x008fca00078e0002 */
[----:B------:R-:W-:Y:S01]  /*1250*/  STG.E.U16 desc[UR4][R2.64], R9 ;  /* 0x0000000902007986 */ /* 0x000fe2000c101504 */
[----:B------:R-:W-:Y:S05]  /*1260*/  EXIT ;  /* 0x000000000000794d */ /* 0x000fea0003800000 */
.L_x_994:
        /* <DEDUP_REMOVED lines=9> */
.L_x_3513:


//--------------------- .text._ZN2at6native29vectorized_elementwise_kernelILi4EZZZNS0_12prelu_kernelERNS_14TensorIteratorEENKUlvE_clEvENKUlvE2_clEvEUlN3c104HalfES7_E_St5arrayIPcLm3EEEEviT0_T1_ --------------------------
	.section	.text._ZN2at6native29vectorized_elementwise_kernelILi4EZZZNS0_12prelu_kernelERNS_14TensorIteratorEENKUlvE_clEvENKUlvE2_clEvEUlN3c104HalfES7_E_St5arrayIPcLm3EEEEviT0_T1_,"ax",@progbits
	.align	128
        .global         _ZN2at6native29vectorized_elementwise_kernelILi4EZZZNS0_12prelu_kernelERNS_14TensorIteratorEENKUlvE_clEvENKUlvE2_clEvEUlN3c104HalfES7_E_St5arrayIPcLm3EEEEviT0_T1_
        .type           _ZN2at6native29vectorized_elementwise_kernelILi4EZZZNS0_12prelu_kernelERNS_14TensorIteratorEENKUlvE_clEvENKUlvE2_clEvEUlN3c104HalfES7_E_St5arrayIPcLm3EEEEviT0_T1_,@function
        .size           _ZN2at6native29vectorized_elementwise_kernelILi4EZZZNS0_12prelu_kernelERNS_14TensorIteratorEENKUlvE_clEvENKUlvE2_clEvEUlN3c104HalfES7_E_St5arrayIPcLm3EEEEviT0_T1_,(.L_x_3514 - _ZN2at6native29vectorized_elementwise_kernelILi4EZZZNS0_12prelu_kernelERNS_14TensorIteratorEENKUlvE_clEvENKUlvE2_clEvEUlN3c104HalfES7_E_St5arrayIPcLm3EEEEviT0_T1_)
        .other          _ZN2at6native29vectorized_elementwise_kernelILi4EZZZNS0_12prelu_kernelERNS_14TensorIteratorEENKUlvE_clEvENKUlvE2_clEvEUlN3c104HalfES7_E_St5arrayIPcLm3EEEEviT0_T1_,@"STO_CUDA_ENTRY STV_DEFAULT"
_ZN2at6native29vectorized_elementwise_kernelILi4EZZZNS0_12prelu_kernelERNS_14TensorIteratorEENKUlvE_clEvENKUlvE2_clEvEUlN3c104HalfES7_E_St5arrayIPcLm3EEEEviT0_T1_:
.text._ZN2at6native29vectorized_elementwise_kernelILi4EZZZNS0_12prelu_kernelERNS_14TensorIteratorEENKUlvE_clEvENKUlvE2_clEvEUlN3c104HalfES7_E_St5arrayIPcLm3EEEEviT0_T1_:
        /* <DEDUP_REMOVED lines=13> */
[----:B------:R-:W3:Y:S01]  /*00d0*/  LDG.E.64 R12, desc[UR4][R6.64] ;  /* 0x00000004060c7981 */ /* 0x000ee2000c1e1b00 */
[----:B--2---:R-:W-:-:S03]  /*00e0*/  IMAD.WIDE R2, R0, 0x2, R4 ;  /* 0x0000000200027825 */ /* 0x004fc600078e0204 */
[----:B------:R0:W2:Y:S01]  /*00f0*/  LDG.E.64 R10, desc[UR4][R6.64+0x400] ;  /* 0x00040004060a7981 */ /* 0x0000a2000c1e1b00 */
[----:B------:R-:W-:-:S05]  /*0100*/  IMAD.WIDE.U32 R14, R9, 0x8, R2 ;  /* 0x00000008090e7825 */ /* 0x000fca00078e0002 */
[----:B------:R-:W4:Y:S01]  /*0110*/  LDG.E.64 R4, desc[UR4][R14.64] ;  /* 0x000000040e047981 */ /* 0x000f22000c1e1b00 */
[----:B0-----:R-:W0:Y:S03]  /*0120*/  LDC.64 R6, c[0x0][0x218] ;  /* 0x00008600ff067b82 */ /* 0x001e260000000a00 */
[----:B------:R2:W5:Y:S01]  /*0130*/  LDG.E.64 R2, desc[UR4][R14.64+0x400] ;  /* 0x000400040e027981 */ /* 0x000562000c1e1b00 */
[----:B0-----:R-:W-:-:S04]  /*0140*/  IMAD.WIDE.U32 R6, R0, 0x2, R6 ;  /* 0x0000000200067825 */ /* 0x001fc800078e0006 */
[----:B------:R-:W-:-:S04]  /*0150*/  IMAD.WIDE R6, R9, 0x8, R6 ;  /* 0x0000000809067825 */ /* 0x000fc800078e0206 */
[----:B---3--:R-:W-:-:S05]  /*0160*/  HADD2.F32 R8, -RZ, R12.H0_H0 ;  /* 0x2000000cff087230 */ /* 0x008fca0000004100 */
[----:B------:R-:W-:Y:S02]  /*0170*/  FSETP.GT.FTZ.AND P0, PT, R8, RZ, PT ;  /* 0x000000ff0800720b */ /* 0x000fe40003f14000 */
[----:B------:R-:W-:Y:S02]  /*0180*/  PRMT R8, R12, 0x7610, R8 ;  /* 0x000076100c087816 */ /* 0x000fe40000000008 */
[----:B--2---:R-:W-:-:S09]  /*0190*/  PRMT R14, R10, 0x7610, R14 ;  /* 0x000076100a0e7816 */ /* 0x004fd2000000000e */
[----:B------:R-:W-:Y:S02]  /*01a0*/  @!P0 HADD2.F32 R17, -RZ, R8.H0_H0 ;  /* 0x20000008ff118230 */ /* 0x000fe40000004100 */
[----:B----4-:R-:W-:Y:S01]  /*01b0*/  @!P0 HADD2.F32 R16, -RZ, R4.H0_H0 ;  /* 0x20000004ff108230 */ /* 0x010fe20000004100 */
[----:B------:R-:W-:Y:S02]  /*01c0*/  PRMT R4, R12, 0x7632, R4 ;  /* 0x000076320c047816 */ /* 0x000fe40000000004 */
[C---:B------:R-:W-:Y:S02]  /*01d0*/  PRMT R12, R13.reuse, 0x7610, R12 ;  /* 0x000076100d0c7816 */ /* 0x040fe4000000000c */
[----:B------:R-:W-:Y:S01]  /*01e0*/  @!P0 FMUL.FTZ R17, R16, R17 ;  /* 0x0000001110118220 */ /* 0x000fe20000410000 */
[----:B------:R-:W-:Y:S01]  /*01f0*/  HADD2.F32 R22, -RZ, R4.H0_H0 ;  /* 0x20000004ff167230 */ /* 0x000fe20000004100 */
[----:B------:R-:W-:Y:S02]  /*0200*/  PRMT R13, R13, 0x7632, R13 ;  /* 0x000076320d0d7816 */ /* 0x000fe4000000000d */
[----:B------:R-:W-:-:S02]  /*0210*/  PRMT R10, R10, 0x7632, R10 ;  /* 0x000076320a0a7816 */ /* 0x000fc4000000000a */
[C---:B------:R-:W-:Y:S02]  /*0220*/  PRMT R15, R11.reuse, 0x7610, R15 ;  /* 0x000076100b0f7816 */ /* 0x040fe4000000000f */
[----:B------:R-:W-:Y:S02]  /*0230*/  PRMT R11, R11, 0x7632, R11 ;  /* 0x000076320b0b7816 */ /* 0x000fe4000000000b */
[----:B------:R-:W-:Y:S01]  /*0240*/  @!P0 F2FP.F16.F32.PACK_AB R8, RZ, R17 ;  /* 0x00000011ff08823e */ /* 0x000fe200000000ff */
[----:B------:R-:W-:Y:S01]  /*0250*/  HADD2.F32 R16, -RZ, R12.H0_H0 ;  /* 0x2000000cff107230 */ /* 0x000fe20000004100 */
[----:B------:R-:W-:Y:S01]  /*0260*/  FSETP.GT.FTZ.AND P0, PT, R22, RZ, PT ;  /* 0x000000ff1600720b */ /* 0x000fe20003f14000 */
[----:B------:R-:W-:Y:S02]  /*0270*/  HADD2.F32 R17, -RZ, R13.H0_H0 ;  /* 0x2000000dff117230 */ /* 0x000fe40000004100 */
[----:B------:R-:W-:Y:S02]  /*0280*/  HADD2.F32 R21, -RZ, R14.H0_H0 ;  /* 0x2000000eff157230 */ /* 0x000fe40000004100 */
[----:B------:R-:W-:-:S02]  /*0290*/  HADD2.F32 R20, -RZ, R10.H0_H0 ;  /* 0x2000000aff147230 */ /* 0x000fc40000004100 */
[----:B------:R-:W-:Y:S02]  /*02a0*/  HADD2.F32 R19, -RZ, R15.H0_H0 ;  /* 0x2000000fff137230 */ /* 0x000fe40000004100 */
[----:B------:R-:W-:Y:S01]  /*02b0*/  HADD2.F32 R18, -RZ, R11.H0_H0 ;  /* 0x2000000bff127230 */ /* 0x000fe20000004100 */
[----:B------:R-:W-:Y:S02]  /*02c0*/  FSETP.GT.FTZ.AND P1, PT, R16, RZ, PT ;  /* 0x000000ff1000720b */ /* 0x000fe40003f34000 */
[----:B------:R-:W-:Y:S02]  /*02d0*/  FSETP.GT.FTZ.AND P2, PT, R17, RZ, PT ;  /* 0x000000ff1100720b */ /* 0x000fe40003f54000 */
[----:B------:R-:W-:Y:S02]  /*02e0*/  FSETP.GT.FTZ.AND P3, PT, R21, RZ, PT ;  /* 0x000000ff1500720b */ /* 0x000fe40003f74000 */
[----:B------:R-:W-:Y:S02]  /*02f0*/  FSETP.GT.FTZ.AND P4, PT, R20, RZ, PT ;  /* 0x000000ff1400720b */ /* 0x000fe40003f94000 */
[----:B------:R-:W-:-:S02]  /*0300*/  FSETP.GT.FTZ.AND P5, PT, R19, RZ, PT ;  /* 0x000000ff1300720b */ /* 0x000fc40003fb4000 */
[----:B------:R-:W-:Y:S01]  /*0310*/  FSETP.GT.FTZ.AND P6, PT, R18, RZ, PT ;  /* 0x000000ff1200720b */ /* 0x000fe20003fd4000 */
[----:B------:R-:W-:Y:S02]  /*0320*/  @!P0 HADD2.F32 R23, -RZ, R4.H1_H1 ;  /* 0x30000004ff178230 */ /* 0x000fe40000004100 */
[----:B------:R-:W-:-:S03]  /*0330*/  @!P1 HADD2.F32 R25, -RZ, R5.H0_H0 ;  /* 0x20000005ff199230 */ /* 0x000fc60000004100 */
[----:B------:R-:W-:Y:S01]  /*0340*/  @!P0 FMUL.FTZ R0, R22, R23 ;  /* 0x0000001716008220 */ /* 0x000fe20000410000 */
[----:B------:R-:W-:Y:S02]  /*0350*/  @!P2 HADD2.F32 R22, -RZ, R5.H1_H1 ;  /* 0x30000005ff16a230 */ /* 0x000fe40000004100 */
[--C-:B-----5:R-:W-:Y:S02]  /*0360*/  @!P3 HADD2.F32 R24, -RZ, R2.reuse.H0_H0 ;  /* 0x20000002ff18b230 */ /* 0x120fe40000004100 */
[----:B------:R-:W-:Y:S02]  /*0370*/  @!P4 HADD2.F32 R5, -RZ, R2.H1_H1 ;  /* 0x30000002ff05c230 */ /* 0x000fe40000004100 */
[--C-:B------:R-:W-:Y:S02]  /*0380*/  @!P5 HADD2.F32 R2, -RZ, R3.reuse.H0_H0 ;  /* 0x20000003ff02d230 */ /* 0x100fe40000004100 */
[----:B------:R-:W-:Y:S02]  /*0390*/  @!P6 HADD2.F32 R3, -RZ, R3.H1_H1 ;  /* 0x30000003ff03e230 */ /* 0x000fe40000004100 */
[----:B------:R-:W-:Y:S01]  /*03a0*/  @!P1 FMUL.FTZ R16, R16, R25 ;  /* 0x0000001910109220 */ /* 0x000fe20000410000 */
[----:B------:R-:W-:Y:S01]  /*03b0*/  @!P2 FMUL.FTZ R22, R17, R22 ;  /* 0x000000161116a220 */ /* 0x000fe20000410000 */
        /* <DEDUP_REMOVED lines=9> */
[----:B------:R-:W-:Y:S02]  /*0450*/  @!P5 F2FP.F16.F32.PACK_AB R15, RZ, R2 ;  /* 0x00000002ff0fd23e */ /* 0x000fe400000000ff */
[----:B------:R-:W-:-:S02]  /*0460*/  @!P6 F2FP.F16.F32.PACK_AB R11, RZ, R3 ;  /* 0x00000003ff0be23e */ /* 0x000fc400000000ff */
[----:B------:R-:W-:Y:S02]  /*0470*/  PRMT R8, R8, 0x5410, R4 ;  /* 0x0000541008087816 */ /* 0x000fe40000000004 */
[----:B------:R-:W-:Y:S02]  /*0480*/  PRMT R9, R12, 0x5410, R13 ;  /* 0x000054100c097816 */ /* 0x000fe4000000000d */
[----:B------:R-:W-:Y:S02]  /*0490*/  PRMT R14, R14, 0x5410, R10 ;  /* 0x000054100e0e7816 */ /* 0x000fe4000000000a */
[----:B------:R-:W-:Y:S01]  /*04a0*/  PRMT R15, R15, 0x5410, R11 ;  /* 0x000054100f0f7816 */ /* 0x000fe2000000000b */
[----:B------:R-:W-:Y:S04]  /*04b0*/  STG.E.64 desc[UR4][R6.64], R8 ;  /* 0x0000000806007986 */ /* 0x000fe8000c101b04 */
[----:B------:R-:W-:Y:S01]  /*04c0*/  STG.E.64 desc[UR4][R6.64+0x400], R14 ;  /* 0x0004000e06007986 */ /* 0x000fe2000c101b04 */
[----:B------:R-:W-:Y:S05]  /*04d0*/  EXIT ;  /* 0x000000000000794d */ /* 0x000fea0003800000 */
.L_x_995:
        /* <DEDUP_REMOVED lines=173> */
.L_x_998:
[----:B------:R-:W-:-:S13]  /*0fb0*/  ISETP.GE.AND P0, PT, R23, R2, PT ;  /* 0x000000021700720c */ /* 0x000fda0003f06270 */
[----:B------:R-:W-:Y:S05]  /*0fc0*/  @P0 BRA `(.L_x_1000) ;  /* 0x0000000000300947 */ /* 0x000fea0003800000 */
[----:B0-----:R-:W0:Y:S01]  /*0fd0*/  LDC.64 R10, c[0x0][0x218] ;  /* 0x00008600ff0a7b82 */ /* 0x001e220000000a00 */
[----:B------:R-:W-:Y:S02]  /*0fe0*/  IMAD.IADD R3, R0, 0x1, R23 ;  /* 0x0000000100037824 */ /* 0x000fe400078e0217 */
[----:B------:R-:W-:Y:S02]  /*0ff0*/  VIADD R23, R23, 0x80 ;  /* 0x0000008017177836 */ /* 0x000fe40000000000 */
[----:B0-----:R-:W-:-:S05]  /*1000*/  IMAD.WIDE.U32 R10, R3, 0x2, R10 ;  /* 0x00000002030a7825 */ /* 0x001fca00078e000a */
[----:B------:R1:W-:Y:S02]  /*1010*/  STG.E.U16 desc[UR4][R10.64], R5 ;  /* 0x000000050a007986 */ /* 0x0003e4000c101504 */
.L_x_999:
[----:B------:R-:W-:-:S13]  /*1020*/  ISETP.GE.AND P0, PT, R23, R2, PT ;  /* 0x000000021700720c */ /* 0x000fda0003f06270 */
[----:B------:R-:W-:Y:S05]  /*1030*/  @P0 BRA `(.L_x_1001) ;  /* 0x0000000000340947 */ /* 0x000fea0003800000 */
[----:B-1----:R-:W1:Y:S01]  /*1040*/  LDC.64 R4, c[0x0][0x218] ;  /* 0x00008600ff047b82 */ /* 0x002e620000000a00 */
[----:B0-----:R-:W-:Y:S01]  /*1050*/  IADD3 R3, R0, R23, RZ ;  /* 0x0000001700037210 */ /* 0x001fe20007ffe0ff */
[----:B------:R-:W-:-:S04]  /*1060*/  VIADD R23, R23, 0x80 ;  /* 0x0000008017177836 */ /* 0x000fc80000000000 */
[----:B-1----:R-:W-:-:S05]  /*1070*/  IMAD.WIDE.U32 R4, R3, 0x2, R4 ;  /* 0x0000000203047825 */ /* 0x002fca00078e0004 */
[----:B------:R1:W-:Y:S02]  /*1080*/  STG.E.U16 desc[UR4][R4.64], R6 ;  /* 0x0000000604007986 */ /* 0x0003e4000c101504 */
.L_x_1000:
        /* <DEDUP_REMOVED lines=8> */
.L_x_1001:
[----:B------:R-:W-:Y:S05]  /*1110*/  BSYNC B1 ;  /* 0x0000000000017941 */ /* 0x000fea0003800000 */
.L_x_997:
[----:B------:R-:W-:-:S13]  /*1120*/  ISETP.GE.AND P0, PT, R23, R2, PT ;  /* 0x000000021700720c */ /* 0x000fda0003f06270 */
[----:B-12---:R-:W1:Y:S01]  /*1130*/  @!P0 LDC.64 R4, c[0x0][0x218] ;  /* 0x00008600ff048b82 */ /* 0x006e620000000a00 */
[----:B0-----:R-:W-:Y:S01]  /*1140*/  @!P0 IADD3 R3, R0, R23, RZ ;  /* 0x0000001700038210 */ /* 0x001fe20007ffe0ff */
[----:B------:R-:W-:-:S04]  /*1150*/  @!P0 VIADD R23, R23, 0x80 ;  /* 0x0000008017178836 */ /* 0x000fc80000000000 */
[----:B-1----:R-:W-:-:S05]  /*1160*/  @!P0 IMAD.WIDE.U32 R4, R3, 0x2, R4 ;  /* 0x0000000203048825 */ /* 0x002fca00078e0004 */
[----:B------:R2:W-:Y:S02]  /*1170*/  @!P0 STG.E.U16 desc[UR4][R4.64], R8 ;  /* 0x0000000804008986 */ /* 0x0005e4000c101504 */
.L_x_1002:
[----:B------:R-:W-:Y:S05]  /*1180*/  BSYNC B0 ;  /* 0x0000000000007941 */ /* 0x000fea0003800000 */
.L_x_996:
        /* <DEDUP_REMOVED lines=8> */
.L_x_1003:
        /* <DEDUP_REMOVED lines=15> */
.L_x_3514:


//--------------------- .text._ZN2at6native29vectorized_elementwise_kernelILi8EZZZNS0_12prelu_kernelERNS_14TensorIteratorEENKUlvE_clEvENKUlvE2_clEvEUlN3c104HalfES7_E_St5arrayIPcLm3EEEEviT0_T1_ --------------------------
	.section	.text._ZN2at6native29vectorized_elementwise_kernelILi8EZZZNS0_12prelu_kernelERNS_14TensorIteratorEENKUlvE_clEvENKUlvE2_clEvEUlN3c104HalfES7_E_St5arrayIPcLm3EEEEviT0_T1_,"ax",@progbits
	.align	128
        .global         _ZN2at6native29vectorized_elementwise_kernelILi8EZZZNS0_12prelu_kernelERNS_14TensorIteratorEENKUlvE_clEvENKUlvE2_clEvEUlN3c104HalfES7_E_St5arrayIPcLm3EEEEviT0_T1_
        .type           _ZN2at6native29vectorized_elementwise_kernelILi8EZZZNS0_12prelu_kernelERNS_14TensorIteratorEENKUlvE_clEvENKUlvE2_clEvEUlN3c104HalfES7_E_St5arrayIPcLm3EEEEviT0_T1_,@function
        .size           _ZN2at6native29vectorized_elementwise_kernelILi8EZZZNS0_12prelu_kernelERNS_14TensorIteratorEENKUlvE_clEvENKUlvE2_clEvEUlN3c104HalfES7_E_St5arrayIPcLm3EEEEviT0_T1_,(.L_x_3515 - _ZN2at6native29vectorized_elementwise_kernelILi8EZZZNS0_12prelu_kernelERNS_14TensorIteratorEENKUlvE_clEvENKUlvE2_clEvEUlN3c104HalfES7_E_St5arrayIPcLm3EEEEviT0_T1_)
        .other          _ZN2at6native29vectorized_elementwise_kernelILi8EZZZNS0_12prelu_kernelERNS_14TensorIteratorEENKUlvE_clEvENKUlvE2_clEvEUlN3c104HalfES7_E_St5arrayIPcLm3EEEEviT0_T1_,@"STO_CUDA_ENTRY STV_DEFAULT"
_ZN2at6native29vectorized_elementwise_kernelILi8EZZZNS0_12prelu_kernelERNS_14TensorIteratorEENKUlvE_clEvENKUlvE2_clEvEUlN3c104HalfES7_E_St5arrayIPcLm3EEEEviT0_T1_:
.text._ZN2at6native29vectorized_elementwise_kernelILi8EZZZNS0_12prelu_kernelERNS_14TensorIteratorEENKUlvE_clEvENKUlvE2_clEvEUlN3c104HalfES7_E_St5arrayIPcLm3EEEEviT0_T1_:
        /* <DEDUP_REMOVED lines=13> */
[----:B------:R0:W3:Y:S01]  /*00d0*/  LDG.E.128 R8, desc[UR4][R2.64] ;  /* 0x0000000402087981 */ /* 0x0000e2000c1e1d00 */
[----:B--2---:R-:W-:-:S04]  /*00e0*/  IMAD.WIDE R4, R0, 0x2, R4 ;  /* 0x0000000200047825 */ /* 0x004fc800078e0204 */
[----:B------:R-:W-:Y:S01]  /*00f0*/  IMAD.WIDE.U32 R6, R13, 0x10, R4 ;  /* 0x000000100d067825 */ /* 0x000fe200078e0004 */
[----:B0-----:R-:W0:Y:S05]  /*0100*/  LDC.64 R2, c[0x0][0x218] ;  /* 0x00008600ff027b82 */ /* 0x001e2a0000000a00 */
[----:B------:R-:W2:Y:S01]  /*0110*/  LDG.E.128 R4, desc[UR4][R6.64] ;  /* 0x0000000406047981 */ /* 0x000ea2000c1e1d00 */
[----:B0-----:R-:W-:-:S04]  /*0120*/  IMAD.WIDE.U32 R2, R0, 0x2, R2 ;  /* 0x0000000200027825 */ /* 0x001fc800078e0002 */
[----:B------:R-:W-:-:S04]  /*0130*/  IMAD.WIDE R2, R13, 0x10, R2 ;  /* 0x000000100d027825 */ /* 0x000fc800078e0202 */
[----:B---3--:R-:W-:Y:S01]  /*0140*/  HADD2.F32 R12, -RZ, R8.H0_H0 ;  /* 0x20000008ff0c7230 */ /* 0x008fe20000004100 */
[C---:B------:R-:W-:Y:S02]  /*0150*/  PRMT R15, R9.reuse, 0x7610, R15 ;  /* 0x00007610090f7816 */ /* 0x040fe4000000000f */
[----:B------:R-:W-:Y:S02]  /*0160*/  PRMT R9, R9, 0x7632, R9 ;  /* 0x0000763209097816 */ /* 0x000fe40000000009 */
[----:B------:R-:W-:Y:S01]  /*0170*/  FSETP.GT.FTZ.AND P0, PT, R12, RZ, PT ;  /* 0x000000ff0c00720b */ /* 0x000fe20003f14000 */
[----:B------:R-:W-:Y:S01]  /*0180*/  HADD2.F32 R21, -RZ, R15.H0_H0 ;  /* 0x2000000fff157230 */ /* 0x000fe20000004100 */
[C---:B------:R-:W-:Y:S01]  /*0190*/  PRMT R14, R10.reuse, 0x7610, R14 ;  /* 0x000076100a0e7816 */ /* 0x040fe2000000000e */
[----:B------:R-:W-:Y:S01]  /*01a0*/  HADD2.F32 R20, -RZ, R9.H0_H0 ;  /* 0x20000009ff147230 */ /* 0x000fe20000004100 */
[----:B------:R-:W-:Y:S02]  /*01b0*/  PRMT R10, R10, 0x7632, R10 ;  /* 0x000076320a0a7816 */ /* 0x000fe4000000000a */
[----:B------:R-:W-:Y:S01]  /*01c0*/  FSETP.GT.FTZ.AND P1, PT, R21, RZ, PT ;  /* 0x000000ff1500720b */ /* 0x000fe20003f34000 */
[----:B------:R-:W-:Y:S01]  /*01d0*/  HADD2.F32 R19, -RZ, R14.H0_H0 ;  /* 0x2000000eff137230 */ /* 0x000fe20000004100 */
[----:B------:R-:W-:Y:S01]  /*01e0*/  FSETP.GT.FTZ.AND P2, PT, R20, RZ, PT ;  /* 0x000000ff1400720b */ /* 0x000fe20003f54000 */
[----:B------:R-:W-:-:S03]  /*01f0*/  HADD2.F32 R18, -RZ, R10.H0_H0 ;  /* 0x2000000aff127230 */ /* 0x000fc60000004100 */
[----:B------:R-:W-:Y:S01]  /*0200*/  FSETP.GT.FTZ.AND P3, PT, R19, RZ, PT ;  /* 0x000000ff1300720b */ /* 0x000fe20003f74000 */
[----:B------:R-:W-:Y:S01]  /*0210*/  @!P0 HADD2.F32 R17, -RZ, R8.H0_H0 ;  /* 0x20000008ff118230 */ /* 0x000fe20000004100 */
[----:B------:R-:W-:Y:S01]  /*0220*/  FSETP.GT.FTZ.AND P4, PT, R18, RZ, PT ;  /* 0x000000ff1200720b */ /* 0x000fe20003f94000 */
[----:B--2---:R-:W-:Y:S01]  /*0230*/  @!P0 HADD2.F32 R12, -RZ, R4.H0_H0 ;  /* 0x20000004ff0c8230 */ /* 0x004fe20000004100 */
[----:B------:R-:W-:-:S03]  /*0240*/  PRMT R4, R8, 0x7632, R4 ;  /* 0x0000763208047816 */ /* 0x000fc60000000004 */
[--C-:B------:R-:W-:Y:S02]  /*0250*/  @!P1 HADD2.F32 R24, -RZ, R5.reuse.H0_H0 ;  /* 0x20000005ff189230 */ /* 0x100fe40000004100 */
[----:B------:R-:W-:Y:S01]  /*0260*/  @!P0 FMUL.FTZ R17, R12, R17 ;  /* 0x000000110c118220 */ /* 0x000fe20000410000 */
[C---:B------:R-:W-:Y:S01]  /*0270*/  PRMT R12, R11.reuse, 0x7610, R12 ;  /* 0x000076100b0c7816 */ /* 0x040fe2000000000c */
[----:B------:R-:W-:Y:S01]  /*0280*/  HADD2.F32 R22, -RZ, R4.H0_H0 ;  /* 0x20000004ff167230 */ /* 0x000fe20000004100 */
[----:B------:R-:W-:Y:S01]  /*0290*/  PRMT R11, R11, 0x7632, R11 ;  /* 0x000076320b0b7816 */ /* 0x000fe2000000000b */
[----:B------:R-:W-:Y:S01]  /*02a0*/  @!P2 HADD2.F32 R25, -RZ, R5.H1_H1 ;  /* 0x30000005ff19a230 */ /* 0x000fe20000004100 */
[----:B------:R-:W-:Y:S01]  /*02b0*/  @!P0 F2FP.F16.F32.PACK_AB R8, RZ, R17 ;  /* 0x00000011ff08823e */ /* 0x000fe200000000ff */
[----:B------:R-:W-:Y:S01]  /*02c0*/  HADD2.F32 R17, -RZ, R12.H0_H0 ;  /* 0x2000000cff117230 */ /* 0x000fe20000004100 */
[----:B------:R-:W-:Y:S01]  /*02d0*/  FSETP.GT.FTZ.AND P0, PT, R22, RZ, PT ;  /* 0x000000ff1600720b */ /* 0x000fe20003f14000 */
[----:B------:R-:W-:-:S02]  /*02e0*/  HADD2.F32 R16, -RZ, R11.H0_H0 ;  /* 0x2000000bff107230 */ /* 0x000fc40000004100 */
[----:B------:R-:W-:Y:S01]  /*02f0*/  @!P1 FMUL.FTZ R24, R21, R24 ;  /* 0x0000001815189220 */ /* 0x000fe20000410000 */
[--C-:B------:R-:W-:Y:S01]  /*0300*/  @!P3 HADD2.F32 R0, -RZ, R6.reuse.H0_H0 ;  /* 0x20000006ff00b230 */ /* 0x100fe20000004100 */
[----:B------:R-:W-:Y:S01]  /*0310*/  FSETP.GT.FTZ.AND P5, PT, R17, RZ, PT ;  /* 0x000000ff1100720b */ /* 0x000fe20003fb4000 */
[----:B------:R-:W-:Y:S01]  /*0320*/  @!P4 HADD2.F32 R5, -RZ, R6.H1_H1 ;  /* 0x30000006ff05c230 */ /* 0x000fe20000004100 */
[----:B------:R-:W-:Y:S01]  /*0330*/  FSETP.GT.FTZ.AND P6, PT, R16, RZ, PT ;  /* 0x000000ff1000720b */ /* 0x000fe20003fd4000 */
[----:B------:R-:W-:Y:S01]  /*0340*/  @!P2 FMUL.FTZ R25, R20, R25 ;  /* 0x000000191419a220 */ /* 0x000fe20000410000 */
[----:B------:R-:W-:Y:S01]  /*0350*/  @!P3 FMUL.FTZ R0, R19, R0 ;  /* 0x000000001300b220 */ /* 0x000fe20000410000 */
[----:B------:R-:W-:Y:S01]  /*0360*/  @!P1 F2FP.F16.F32.PACK_AB R15, RZ, R24 ;  /* 0x00000018ff0f923e */ /* 0x000fe200000000ff */
[----:B------:R-:W-:Y:S02]  /*0370*/  @!P4 FMUL.FTZ R5, R18, R5 ;  /* 0x000000051205c220 */ /* 0x000fe40000410000 */
[----:B------:R-:W-:Y:S01]  /*0380*/  @!P2 F2FP.F16.F32.PACK_AB R9, RZ, R25 ;  /* 0x00000019ff09a23e */ /* 0x000fe200000000ff */
[----:B------:R-:W-:Y:S01]  /*0390*/  @!P0 HADD2.F32 R23, -RZ, R4.H1_H1 ;  /* 0x30000004ff178230 */ /* 0x000fe20000004100 */
[----:B------:R-:W-:-:S02]  /*03a0*/  @!P3 F2FP.F16.F32.PACK_AB R14, RZ, R0 ;  /* 0x00000000ff0eb23e */ /* 0x000fc400000000ff */
[----:B------:R-:W-:Y:S01]  /*03b0*/  @!P4 F2FP.F16.F32.PACK_AB R10, RZ, R5 ;  /* 0x00000005ff0ac23e */ /* 0x000fe200000000ff */
[--C-:B------:R-:W-:Y:S02]  /*03c0*/  @!P5 HADD2.F32 R6, -RZ, R7.reuse.H0_H0 ;  /* 0x20000007ff06d230 */ /* 0x100fe40000004100 */
[----:B------:R-:W-:Y:S01]  /*03d0*/  @!P0 FMUL.FTZ R22, R22, R23 ;  /* 0x0000001716168220 */ /* 0x000fe20000410000 */
[----:B------:R-:W-:Y:S01]  /*03e0*/  @!P6 HADD2.F32 R7, -RZ, R7.H1_H1 ;  /* 0x30000007ff07e230 */ /* 0x000fe20000004100 */
[----:B------:R-:W-:Y:S01]  /*03f0*/  PRMT R5, R15, 0x5410, R9 ;  /* 0x000054100f057816 */ /* 0x000fe20000000009 */
[----:B------:R-:W-:Y:S02]  /*0400*/  @!P5 FMUL.FTZ R6, R17, R6 ;  /* 0x000000061106d220 */ /* 0x000fe40000410000 */
[----:B------:R-:W-:Y:S01]  /*0410*/  @!P0 F2FP.F16.F32.PACK_AB R4, RZ, R22 ;  /* 0x00000016ff04823e */ /* 0x000fe200000000ff */
[----:B------:R-:W-:Y:S02]  /*0420*/  @!P6 FMUL.FTZ R7, R16, R7 ;  /* 0x000000071007e220 */ /* 0x000fe40000410000 */
[----:B------:R-:W-:-:S03]  /*0430*/  @!P5 F2FP.F16.F32.PACK_AB R12, RZ, R6 ;  /* 0x00000006ff0cd23e */ /* 0x000fc600000000ff */
[----:B------:R-:W-:Y:S02]  /*0440*/  @!P6 F2FP.F16.F32.PACK_AB R11, RZ, R7 ;  /* 0x00000007ff0be23e */ /* 0x000fe400000000ff */
[----:B------:R-:W-:Y:S02]  /*0450*/  PRMT R4, R8, 0x5410, R4 ;  /* 0x0000541008047816 */ /* 0x000fe40000000004 */
[----:B------:R-:W-:Y:S02]  /*0460*/  PRMT R6, R14, 0x5410, R10 ;  /* 0x000054100e067816 */ /* 0x000fe4000000000a */
[----:B------:R-:W-:-:S05]  /*0470*/  PRMT R7, R12, 0x5410, R11 ;  /* 0x000054100c077816 */ /* 0x000fca000000000b */
[----:B------:R-:W-:Y:S01]  /*0480*/  STG.E.128 desc[UR4][R2.64], R4 ;  /* 0x0000000402007986 */ /* 0x000fe2000c101d04 */
[----:B------:R-:W-:Y:S05]  /*0490*/  EXIT ;  /* 0x000000000000794d */ /* 0x000fea0003800000 */
.L_x_1004:
        /* <DEDUP_REMOVED lines=173> */
.L_x_1007:
[----:B------:R-:W-:-:S13]  /*0f70*/  ISETP.GE.AND P0, PT, R23, R2, PT ;  /* 0x000000021700720c */ /* 0x000fda0003f06270 */
[----:B------:R-:W-:Y:S05]  /*0f80*/  @P0 BRA `(.L_x_1009) ;  /* 0x0000000000300947 */ /* 0x000fea0003800000 */
[----:B0-----:R-:W0:Y:S01]  /*0f90*/  LDC.64 R10, c[0x0][0x218] ;  /* 0x00008600ff0a7b82 */ /* 0x001e220000000a00 */
[----:B------:R-:W-:Y:S02]  /*0fa0*/  IMAD.IADD R3, R0, 0x1, R23 ;  /* 0x0000000100037824 */ /* 0x000fe400078e0217 */
[----:B------:R-:W-:Y:S02]  /*0fb0*/  VIADD R23, R23, 0x80 ;  /* 0x0000008017177836 */ /* 0x000fe40000000000 */
[----:B0-----:R-:W-:-:S05]  /*0fc0*/  IMAD.WIDE.U32 R10, R3, 0x2, R10 ;  /* 0x00000002030a7825 */ /* 0x001fca00078e000a */
[----:B------:R1:W-:Y:S02]  /*0fd0*/  STG.E.U16 desc[UR4][R10.64], R5 ;  /* 0x000000050a007986 */ /* 0x0003e4000c101504 */
.L_x_1008:
[----:B------:R-:W-:-:S13]  /*0fe0*/  ISETP.GE.AND P0, PT, R23, R2, PT ;  /* 0x000000021700720c */ /* 0x000fda0003f06270 */
[----:B------:R-:W-:Y:S05]  /*0ff0*/  @P0 BRA `(.L_x_1010) ;  /* 0x0000000000340947 */ /* 0x000fea0003800000 */
[----:B-1----:R-:W1:Y:S01]  /*1000*/  LDC.64 R4, c[0x0][0x218] ;  /* 0x00008600ff047b82 */ /* 0x002e620000000a00 */
[----:B0-----:R-:W-:Y:S01]  /*1010*/  IADD3 R3, R0, R23, RZ ;  /* 0x0000001700037210 */ /* 0x001fe20007ffe0ff */
[----:B------:R-:W-:-:S04]  /*1020*/  VIADD R23, R23, 0x80 ;  /* 0x0000008017177836 */ /* 0x000fc80000000000 */
[----:B-1----:R-:W-:-:S05]  /*1030*/  IMAD.WIDE.U32 R4, R3, 0x2, R4 ;  /* 0x0000000203047825 */ /* 0x002fca00078e0004 */
[----:B------:R1:W-:Y:S02]  /*1040*/  STG.E.U16 desc[UR4][R4.64], R6 ;  /* 0x0000000604007986 */ /* 0x0003e4000c101504 */
.L_x_1009:
        /* <DEDUP_REMOVED lines=8> */
.L_x_1010:
[----:B------:R-:W-:Y:S05]  /*10d0*/  BSYNC B1 ;  /* 0x0000000000017941 */ /* 0x000fea0003800000 */
.L_x_1006:
[----:B------:R-:W-:-:S13]  /*10e0*/  ISETP.GE.AND P0, PT, R23, R2, PT ;  /* 0x000000021700720c */ /* 0x000fda0003f06270 */
[----:B-12---:R-:W1:Y:S01]  /*10f0*/  @!P0 LDC.64 R4, c[0x0][0x218] ;  /* 0x00008600ff048b82 */ /* 0x006e620000000a00 */
[----:B0-----:R-:W-:Y:S01]  /*1100*/  @!P0 IADD3 R3, R0, R23, RZ ;  /* 0x0000001700038210 */ /* 0x001fe20007ffe0ff */
[----:B------:R-:W-:-:S04]  /*1110*/  @!P0 VIADD R23, R23, 0x80 ;  /* 0x0000008017178836 */ /* 0x000fc80000000000 */
[----:B-1----:R-:W-:-:S05]  /*1120*/  @!P0 IMAD.WIDE.U32 R4, R3, 0x2, R4 ;  /* 0x0000000203048825 */ /* 0x002fca00078e0004 */
[----:B------:R2:W-:Y:S02]  /*1130*/  @!P0 STG.E.U16 desc[UR4][R4.64], R8 ;  /* 0x0000000804008986 */ /* 0x0005e4000c101504 */
.L_x_1011:
[----:B------:R-:W-:Y:S05]  /*1140*/  BSYNC B0 ;  /* 0x0000000000007941 */ /* 0x000fea0003800000 */
.L_x_1005:
        /* <DEDUP_REMOVED lines=8> */
.L_x_1012:
        /* <DEDUP_REMOVED lines=11> */
.L_x_3515:


//--------------------- .text._ZN2at6native18elementwise_kernelILi128ELi4EZNS0_15gpu_kernel_implIZZZNS0_12prelu_kernelERNS_14TensorIteratorEENKUlvE_clEvENKUlvE1_clEvEUlN3c108BFloat16ES8_E_EEvRNS_18TensorIteratorBaseERKT_EUliE_EEviT1_ --------------------------
	.section	.text._ZN2at6native18elementwise_kernelILi128ELi4EZNS0_15gpu_kernel_implIZZZNS0_12prelu_kernelERNS_14TensorIteratorEENKUlvE_clEvENKUlvE1_clEvEUlN3c108BFloat16ES8_E_EEvRNS_18TensorIteratorBaseERKT_EUliE_EEviT1_,"ax",@progbits
	.align	128
        .global         _ZN2at6native18elementwise_kernelILi128ELi4EZNS0_15gpu_kernel_implIZZZNS0_12prelu_kernelERNS_14TensorIteratorEENKUlvE_clEvENKUlvE1_clEvEUlN3c108BFloat16ES8_E_EEvRNS_18TensorIteratorBaseERKT_EUliE_EEviT1_
        .type           _ZN2at6native18elementwise_kernelILi128ELi4EZNS0_15gpu_kernel_implIZZZNS0_12prelu_kernelERNS_14TensorIteratorEENKUlvE_clEvENKUlvE1_clEvEUlN3c108BFloat16ES8_E_EEvRNS_18TensorIteratorBaseERKT_EUliE_EEviT1_,@function
        .size           _ZN2at6native18elementwise_kernelILi128ELi4EZNS0_15gpu_kernel_implIZZZNS0_12prelu_kernelERNS_14TensorIteratorEENKUlvE_clEvENKUlvE1_clEvEUlN3c108BFloat16ES8_E_EEvRNS_18TensorIteratorBaseERKT_EUliE_EEviT1_,(.L_x_3516 - _ZN2at6native18elementwise_kernelILi128ELi4EZNS0_15gpu_kernel_implIZZZNS0_12prelu_kernelERNS_14TensorIteratorEENKUlvE_clEvENKUlvE1_clEvEUlN3c108BFloat16ES8_E_EEvRNS_18TensorIteratorBaseERKT_EUliE_EEviT1_)
        .other          _ZN2at6native18elementwise_kernelILi128ELi4EZNS0_15gpu_kernel_implIZZZNS0_12prelu_kernelERNS_14TensorIteratorEENKUlvE_clEvENKUlvE1_clEvEUlN3c108BFloat16ES8_E_EEvRNS_18TensorIteratorBaseERKT_EUliE_EEviT1_,@"STO_CUDA_ENTRY STV_DEFAULT"
_ZN2at6native18elementwise_kernelILi128ELi4EZNS0_15gpu_kernel_implIZZZNS0_12prelu_kernelERNS_14TensorIteratorEENKUlvE_clEvENKUlvE1_clEvEUlN3c108BFloat16ES8_E_EEvRNS_18TensorIteratorBaseERKT_EUliE_EEviT1_:
.text._ZN2at6native18elementwise_kernelILi128ELi4EZNS0_15gpu_kernel_implIZZZNS0_12prelu_kernelERNS_14TensorIteratorEENKUlvE_clEvENKUlvE1_clEvEUlN3c108BFloat16ES8_E_EEvRNS_18TensorIteratorBaseERKT_EUliE_EEviT1_:
        /* <DEDUP_REMOVED lines=365> */
.L_x_1015:
        /* <DEDUP_REMOVED lines=20> */
[----:B0-----:R-:W-:-:S04]  /*1810*/  F2FP.BF16.F32.PACK_AB R0, RZ, R0 ;  /* 0x00000000ff00723e */ /* 0x001fc800000010ff */
[----:B------:R-:W-:Y:S01]  /*1820*/  PRMT R19, R0, 0x7610, R19 ;  /* 0x0000761000137816 */ /* 0x000fe20000000013 */
[----:B------:R-:W-:Y:S06]  /*1830*/  BRA `(.L_x_1021) ;  /* 0x0000000c00dc7947 */ /* 0x000fec0003800000 */
.L_x_1019:
[----:B------:R-:W2:Y:S02]  /*1840*/  LDG.E.U8 R2, desc[UR36][R2.64] ;  /* 0x0000002402027981 */ /* 0x000ea4000c1e1100 */
[----:B--2---:R-:W-:-:S04]  /*1850*/  I2FP.F32.U32 R0, R2 ;  /* 0x0000000200007245 */ /* 0x004fc80000201000 */
[----:B------:R-:W-:-:S04]  /*1860*/  F2FP.BF16.F32.PACK_AB R0, RZ, R0 ;  /* 0x00000000ff00723e */ /* 0x000fc800000010ff */
[----:B------:R-:W-:Y:S01]  /*1870*/  PRMT R19, R0, 0x7610, R19 ;  /* 0x0000761000137816 */ /* 0x000fe20000000013 */
[----:B------:R-:W-:Y:S06]  /*1880*/  BRA `(.L_x_1021) ;  /* 0x0000000c00c87947 */ /* 0x000fec0003800000 */
.L_x_1018:
        /* <DEDUP_REMOVED lines=8> */
[----:B0-----:R-:W-:-:S04]  /*1910*/  F2FP.BF16.F32.PACK_AB R0, RZ, R0 ;  /* 0x00000000ff00723e */ /* 0x001fc800000010ff */
[----:B------:R-:W-:Y:S01]  /*1920*/  PRMT R19, R0, 0x7610, R19 ;  /* 0x0000761000137816 */ /* 0x000fe20000000013 */
[----:B------:R-:W-:Y:S06]  /*1930*/  BRA `(.L_x_1021) ;  /* 0x0000000c009c7947 */ /* 0x000fec0003800000 */
.L_x_1023:
[----:B------:R-:W2:Y:S02]  /*1940*/  LDG.E R2, desc[UR36][R2.64] ;  /* 0x0000002402027981 */ /* 0x000ea4000c1e1900 */
[----:B--2---:R-:W-:-:S04]  /*1950*/  I2FP.F32.S32 R0, R2 ;  /* 0x0000000200007245 */ /* 0x004fc80000201400 */
[----:B------:R-:W-:-:S04]  /*1960*/  F2FP.BF16.F32.PACK_AB R0, RZ, R0 ;  /* 0x00000000ff00723e */ /* 0x000fc800000010ff */
[----:B------:R-:W-:Y:S01]  /*1970*/  PRMT R19, R0, 0x7610, R19 ;  /* 0x0000761000137816 */ /* 0x000fe20000000013 */
[----:B------:R-:W-:Y:S06]  /*1980*/  BRA `(.L_x_1021) ;  /* 0x0000000c00887947 */ /* 0x000fec0003800000 */
.L_x_1022:
[----:B------:R-:W2:Y:S02]  /*1990*/  LDG.E.U16 R2, desc[UR36][R2.64] ;  /* 0x0000002402027981 */ /* 0x000ea4000c1e1500 */
[----:B--2---:R-:W0:Y:S02]  /*19a0*/  I2F.S16 R0, R2 ;  /* 0x0000000200007306 */ /* 0x004e240000101400 */
[----:B0-----:R-:W-:-:S04]  /*19b0*/  F2FP.BF16.F32.PACK_AB R0, RZ, R0 ;  /* 0x00000000ff00723e */ /* 0x001fc800000010ff */
[----:B------:R-:W-:Y:S01]  /*19c0*/  PRMT R19, R0, 0x7610, R19 ;  /* 0x0000761000137816 */ /* 0x000fe20000000013 */
[----:B------:R-:W-:Y:S06]  /*19d0*/  BRA `(.L_x_1021) ;  /* 0x0000000c00747947 */ /* 0x000fec0003800000 */
.L_x_1017:
[----:B------:R-:W-:-:S13]  /*19e0*/  ISETP.GT.AND P0, PT, R4, 0x6, PT ;  /* 0x000000060400780c */ /* 0x000fda0003f04270 */
[----:B------:R-:W-:Y:S05]  /*19f0*/  @P0 BRA `(.L_x_1024) ;  /* 0x0000000000300947 */ /* 0x000fea0003800000 */
[----:B------:R-:W-:-:S13]  /*1a00*/  ISETP.NE.AND P0, PT, R4, 0x5, PT ;  /* 0x000000050400780c */ /* 0x000fda0003f05270 */
[----:B------:R-:W-:Y:S05]  /*1a10*/  @!P0 BRA `(.L_x_1025) ;  /* 0x0000000000148947 */ /* 0x000fea0003800000 */
[----:B------:R-:W-:-:S13]  /*1a20*/  ISETP.NE.AND P0, PT, R4, 0x6, PT ;  /* 0x000000060400780c */ /* 0x000fda0003f05270 */
[----:B------:R-:W-:Y:S05]  /*1a30*/  @P0 BRA `(.L_x_1020) ;  /* 0x0000000800f00947 */ /* 0x000fea0003800000 */
[----:B------:R-:W2:Y:S02]  /*1a40*/  LDG.E R2, desc[UR36][R2.64] ;  /* 0x0000002402027981 */ /* 0x000ea4000c1e1900 */
[----:B--2---:R-:W-:Y:S01]  /*1a50*/  F2FP.BF16.F32.PACK_AB R19, RZ, R2 ;  /* 0x00000002ff13723e */ /* 0x004fe200000010ff */
[----:B------:R-:W-:Y:S06]  /*1a60*/  BRA `(.L_x_1021) ;  /* 0x0000000c00507947 */ /* 0x000fec0003800000 */
.L_x_1025:
[----:B------:R-:W2:Y:S02]  /*1a70*/  LDG.E.U16 R0, desc[UR36][R2.64] ;  /* 0x0000002402007981 */ /* 0x000ea4000c1e1500 */
[----:B--2---:R-:W-:-:S05]  /*1a80*/  HADD2.F32 R0, -RZ, R0.H0_H0 ;  /* 0x20000000ff007230 */ /* 0x004fca0000004100 */
[----:B------:R-:W-:-:S04]  /*1a90*/  F2FP.BF16.F32.PACK_AB R0, RZ, R0 ;  /* 0x00000000ff00723e */ /* 0x000fc800000010ff */
[----:B------:R-:W-:Y:S01]  /*1aa0*/  PRMT R19, R0, 0x7610, R19 ;  /* 0x0000761000137816 */ /* 0x000fe20000000013 */
[----:B------:R-:W-:Y:S06]  /*1ab0*/  BRA `(.L_x_1021) ;  /* 0x0000000c003c7947 */ /* 0x000fec0003800000 */
.L_x_1024:
[----:B------:R-:W-:-:S13]  /*1ac0*/  ISETP.NE.AND P0, PT, R4, 0x7, PT ;  /* 0x000000070400780c */ /* 0x000fda0003f05270 */
[----:B------:R-:W-:Y:S05]  /*1ad0*/  @!P0 BRA `(.L_x_1026) ;  /* 0x0000000000308947 */ /* 0x000fea0003800000 */
[----:B------:R-:W-:-:S13]  /*1ae0*/  ISETP.NE.AND P0, PT, R4, 0x8, PT ;  /* 0x000000080400780c */ /* 0x000fda0003f05270 */
[----:B------:R-:W-:Y:S05]  /*1af0*/  @!P0 BRA `(.L_x_1027) ;  /* 0x0000000000148947 */ /* 0x000fea0003800000 */
[----:B------:R-:W-:-:S13]  /*1b00*/  ISETP.NE.AND P0, PT, R4, 0x9, PT ;  /* 0x000000090400780c */ /* 0x000fda0003f05270 */
[----:B------:R-:W-:Y:S05]  /*1b10*/  @P0 BRA `(.L_x_1020) ;  /* 0x0000000800b80947 */ /* 0x000fea0003800000 */
[----:B------:R-:W2:Y:S02]  /*1b20*/  LDG.E R2, desc[UR36][R2.64] ;  /* 0x0000002402027981 */ /* 0x000ea4000c1e1900 */
[----:B--2---:R-:W-:Y:S01]  /*1b30*/  F2FP.BF16.F32.PACK_AB R19, RZ, R2 ;  /* 0x00000002ff13723e */ /* 0x004fe200000010ff */
[----:B------:R-:W-:Y:S06]  /*1b40*/  BRA `(.L_x_1021) ;  /* 0x0000000c00187947 */ /* 0x000fec0003800000 */
.L_x_1027:
[----:B------:R-:W2:Y:S02]  /*1b50*/  LDG.E.U16 R2, desc[UR36][R2.64] ;  /* 0x0000002402027981 */ /* 0x000ea4000c1e1500 */
[----:B--2---:R-:W-:-:S05]  /*1b60*/  HADD2.F32 R0, -RZ, R2.H0_H0 ;  /* 0x20000002ff007230 */ /* 0x004fca0000004100 */
[----:B------:R-:W-:-:S04]  /*1b70*/  F2FP.BF16.F32.PACK_AB R0, RZ, R0 ;  /* 0x00000000ff00723e */ /* 0x000fc800000010ff */
[----:B------:R-:W-:Y:S01]  /*1b80*/  PRMT R19, R0, 0x7610, R19 ;  /* 0x0000761000137816 */ /* 0x000fe20000000013 */
[----:B------:R-:W-:Y:S06]  /*1b90*/  BRA `(.L_x_1021) ;  /* 0x0000000c00047947 */ /* 0x000fec0003800000 */
.L_x_1026:
[----:B------:R-:W2:Y:S01]  /*1ba0*/  LDG.E.64 R2, desc[UR36][R2.64] ;  /* 0x0000002402027981 */ /* 0x000ea2000c1e1b00 */
[----:B------:R-:W-:Y:S01]  /*1bb0*/  UMOV UR4, 0xf0000000 ;  /* 0xf000000000047882 */ /* 0x000fe20000000000 */
[----:B------:R-:W-:Y:S01]  /*1bc0*/  UMOV UR5, 0x380fffff ;  /* 0x380fffff00057882 */ /* 0x000fe20000000000 */
[----:B--2---:R-:W0:Y:S01]  /*1bd0*/  F2F.F32.F64 R0, R2 ;  /* 0x0000000200007310 */ /* 0x004e220000301000 */
[----:B------:R-:W-:-:S14]  /*1be0*/  DSETP.GEU.AND P0, PT, |R2|, UR4, PT ;  /* 0x0000000402007e2a */ /* 0x000fdc000bf0e200 */
[----:B0-----:R-:W-:-:S05]  /*1bf0*/  @!P0 FMUL R0, R0, 1.175494350822287508e-38 ;  /* 0x0080000000008820 */ /* 0x001fca0000400000 */
[----:B------:R-:W-:-:S04]  /*1c00*/  F2FP.BF16.F32.PACK_AB R0, RZ, R0 ;  /* 0x00000000ff00723e */ /* 0x000fc800000010ff */
[----:B------:R-:W-:Y:S01]  /*1c10*/  PRMT R19, R0, 0x7610, R19 ;  /* 0x0000761000137816 */ /* 0x000fe20000000013 */
[----:B------:R-:W-:Y:S06]  /*1c20*/  BRA `(.L_x_1021) ;  /* 0x0000000800e07947 */ /* 0x000fec0003800000 */
.L_x_1016:
        /* <DEDUP_REMOVED lines=11> */
[----:B------:R-:W-:-:S04]  /*1ce0*/  F2FP.BF16.F32.PACK_AB R0, RZ, R0 ;  /* 0x00000000ff00723e */ /* 0x000fc800000010ff */
[----:B------:R-:W-:Y:S01]  /*1cf0*/  PRMT R19, R0, 0x7610, R19 ;  /* 0x0000761000137816 */ /* 0x000fe20000000013 */
[----:B------:R-:W-:Y:S06]  /*1d00*/  BRA `(.L_x_1021) ;  /* 0x0000000800a87947 */ /* 0x000fec0003800000 */
.L_x_1030:
        /* <DEDUP_REMOVED lines=9> */
.L_x_1029:
        /* <DEDUP_REMOVED lines=25> */
[----:B------:R-:W-:-:S04]  /*1f30*/  F2FP.BF16.F32.PACK_AB R5, RZ, R5 ;  /* 0x00000005ff05723e */ /* 0x000fc800000010ff */
[----:B------:R-:W-:Y:S01]  /*1f40*/  PRMT R19, R5, 0x7610, R19 ;  /* 0x0000761005137816 */ /* 0x000fe20000000013 */
[----:B------:R-:W-:Y:S06]  /*1f50*/  BRA `(.L_x_1021) ;  /* 0x0000000800147947 */ /* 0x000fec0003800000 */
.L_x_1032:
        /* <DEDUP_REMOVED lines=12> */
[----:B------:R-:W-:-:S04]  /*2020*/  F2FP.BF16.F32.PACK_AB R4, RZ, R4 ;  /* 0x00000004ff04723e */ /* 0x000fc800000010ff */
[----:B------:R-:W-:Y:S01]  /*2030*/  PRMT R19, R4, 0x7610, R19 ;  /* 0x0000761004137816 */ /* 0x000fe20000000013 */
[----:B------:R-:W-:Y:S06]  /*2040*/  BRA `(.L_x_1021) ;  /* 0x0000000400d87947 */ /* 0x000fec0003800000 */
.L_x_1031:
[----:B------:R0:W5:Y:S01]  /*2050*/  LDG.E.U16 R19, desc[UR36][R2.64] ;  /* 0x0000002402137981 */ /* 0x000162000c1e1500 */
[----:B------:R-:W-:Y:S05]  /*2060*/  BRA `(.L_x_1021) ;  /* 0x0000000400d07947 */ /* 0x000fea0003800000 */
.L_x_1028:
        /* <DEDUP_REMOVED lines=10> */
[----:B------:R-:W-:-:S04]  /*2110*/  F2FP.BF16.F32.PACK_AB R0, RZ, R0 ;  /* 0x00000000ff00723e */ /* 0x000fc800000010ff */
[----:B------:R-:W-:Y:S01]  /*2120*/  PRMT R19, R0, 0x7610, R19 ;  /* 0x0000761000137816 */ /* 0x000fe20000000013 */
[----:B------:R-:W-:Y:S06]  /*2130*/  BRA `(.L_x_1021) ;  /* 0x00000004009c7947 */ /* 0x000fec0003800000 */
.L_x_1035:
        /* <DEDUP_REMOVED lines=21> */
.L_x_1039:
[----:B------:R-:W-:Y:S05]  /*2290*/  BSYNC B1 ;  /* 0x0000000000017941 */ /* 0x000fea0003800000 */
.L_x_1038:
[----:B------:R-:W-:Y:S01]  /*22a0*/  LEA R3, R0, 0x3b800000, 0x17 ;  /* 0x3b80000000037811 */ /* 0x000fe200078eb8ff */
[----:B------:R-:W-:-:S05]  /*22b0*/  IMAD.SHL.U32 R0, R2, 0x100000, RZ ;  /* 0x0010000002007824 */ /* 0x000fca00078e00ff */
[----:B------:R-:W-:-:S07]  /*22c0*/  LOP3.LUT R0, R3, R0, R4, 0xfe, !PT ;  /* 0x0000000003007212 */ /* 0x000fce00078efe04 */
.L_x_1037:
[----:B------:R-:W-:Y:S05]  /*22d0*/  BSYNC B0 ;  /* 0x0000000000007941 */ /* 0x000fea0003800000 */
.L_x_1036:
[----:B------:R-:W-:-:S04]  /*22e0*/  F2FP.BF16.F32.PACK_AB R0, RZ, R0 ;  /* 0x00000000ff00723e */ /* 0x000fc800000010ff */
[----:B------:R-:W-:Y:S01]  /*22f0*/  PRMT R19, R0, 0x7610, R19 ;  /* 0x0000761000137816 */ /* 0x000fe20000000013 */
[----:B------:R-:W-:Y:S06]  /*2300*/  BRA `(.L_x_1021) ;  /* 0x0000000400287947 */ /* 0x000fec0003800000 */
.L_x_1034:
        /* <DEDUP_REMOVED lines=21> */
.L_x_1043:
[----:B------:R-:W-:Y:S05]  /*2460*/  BSYNC B1 ;  /* 0x0000000000017941 */ /* 0x000fea0003800000 */
.L_x_1042:
[----:B------:R-:W-:Y:S01]  /*2470*/  LEA R3, R0, 0x37800000, 0x17 ;  /* 0x3780000000037811 */ /* 0x000fe200078eb8ff */
[----:B------:R-:W-:-:S05]  /*2480*/  IMAD.SHL.U32 R0, R2, 0x200000, RZ ;  /* 0x0020000002007824 */ /* 0x000fca00078e00ff */
[----:B------:R-:W-:-:S07]  /*2490*/  LOP3.LUT R0, R3, R0, R4, 0xfe, !PT ;  /* 0x0000000003007212 */ /* 0x000fce00078efe04 */
.L_x_1041:
[----:B------:R-:W-:Y:S05]  /*24a0*/  BSYNC B0 ;  /* 0x0000000000007941 */ /* 0x000fea0003800000 */
.L_x_1040:
[----:B------:R-:W-:-:S04]  /*24b0*/  F2FP.BF16.F32.PACK_AB R0, RZ, R0 ;  /* 0x00000000ff00723e */ /* 0x000fc800000010ff */
[----:B------:R-:W-:Y:S01]  /*24c0*/  PRMT R19, R0, 0x7610, R19 ;  /* 0x0000761000137816 */ /* 0x000fe20000000013 */
[----:B------:R-:W-:Y:S06]  /*24d0*/  BRA `(.L_x_1021) ;  /* 0x0000000000b47947 */ /* 0x000fec0003800000 */
.L_x_1033:
        /* <DEDUP_REMOVED lines=14> */
.L_x_1047:
[----:B------:R-:W-:Y:S05]  /*25c0*/  BSYNC B0 ;  /* 0x0000000000007941 */ /* 0x000fea0003800000 */
.L_x_1046:
[----:B------:R-:W-:-:S04]  /*25d0*/  F2FP.BF16.F32.PACK_AB R0, RZ, R0 ;  /* 0x00000000ff00723e */ /* 0x000fc800000010ff */
[----:B------:R-:W-:Y:S01]  /*25e0*/  PRMT R19, R0, 0x7610, R19 ;  /* 0x0000761000137816 */ /* 0x000fe20000000013 */
[----:B------:R-:W-:Y:S06]  /*25f0*/  BRA `(.L_x_1021) ;  /* 0x00000000006c7947 */ /* 0x000fec0003800000 */
.L_x_1020:
        /* <DEDUP_REMOVED lines=16> */
.L_x_1048:
[----:B------:R-:W-:Y:S01]  /*2700*/  PRMT R19, RZ, 0x7610, R19 ;  /* 0x00007610ff137816 */ /* 0x000fe20000000013 */
[----:B------:R-:W-:Y:S06]  /*2710*/  BRA `(.L_x_1021) ;  /* 0x0000000000247947 */ /* 0x000fec0003800000 */
.L_x_1045:
[----:B------:R-:W2:Y:S02]  /*2720*/  LDG.E.64 R2, desc[UR36][R2.64] ;  /* 0x0000002402027981 */ /* 0x000ea4000c1e1b00 */
[----:B--2---:R-:W0:Y:S02]  /*2730*/  I2F.U64 R0, R2 ;  /* 0x0000000200007312 */ /* 0x004e240000301000 */
[----:B0-----:R-:W-:-:S04]  /*2740*/  F2FP.BF16.F32.PACK_AB R0, RZ, R0 ;  /* 0x00000000ff00723e */ /* 0x001fc800000010ff */
[----:B------:R-:W-:Y:S01]  /*2750*/  PRMT R19, R0, 0x7610, R19 ;  /* 0x0000761000137816 */ /* 0x000fe20000000013 */
[----:B------:R-:W-:Y:S06]  /*2760*/  BRA `(.L_x_1021) ;  /* 0x0000000000107947 */ /* 0x000fec0003800000 */
.L_x_1044:
[----:B------:R-:W2:Y:S02]  /*2770*/  LDG.E R2, desc[UR36][R2.64] ;  /* 0x0000002402027981 */ /* 0x000ea4000c1e1900 */
[----:B--2---:R-:W-:-:S04]  /*2780*/  I2FP.F32.U32 R0, R2 ;  /* 0x0000000200007245 */ /* 0x004fc80000201000 */
[----:B------:R-:W-:-:S04]  /*2790*/  F2FP.BF16.F32.PACK_AB R0, RZ, R0 ;  /* 0x00000000ff00723e */ /* 0x000fc800000010ff */
[----:B------:R-:W-:-:S07]  /*27a0*/  PRMT R19, R0, 0x7610, R19 ;  /* 0x0000761000137816 */ /* 0x000fce0000000013 */
.L_x_1021:
[----:B------:R-:W1:Y:S01]  /*27b0*/  LDC.U8 R4, c[0x0][0x493] ;  /* 0x000124c0ff047b82 */ /* 0x000e620000000000 */
[----:B------:R-:W-:Y:S02]  /*27c0*/  ULDC.64 UR4, c[0x0][0x488] ;  /* 0x0001220000047ab9 */ /* 0x000fe40000000a00 */
[----:B0-----:R-:W-:-:S05]  /*27d0*/  IADD3 R2, P1, R22, UR4, RZ ;  /* 0x0000000416027c10 */ /* 0x001fca000ff3e0ff */
[----:B------:R-:W-:Y:S01]  /*27e0*/  IMAD.X R3, RZ, RZ, UR5, P1 ;  /* 0x00000005ff037e24 */ /* 0x000fe200088e06ff */
[----:B-1----:R-:W-:-:S04]  /*27f0*/  PRMT R0, R4, 0x9910, RZ ;  /* 0x0000991004007816 */ /* 0x002fc800000000ff */
        /* <DEDUP_REMOVED lines=12> */
[----:B0-----:R-:W-:Y:S01]  /*28c0*/  F2FP.BF16.F32.PACK_AB R0, RZ, R0 ;  /* 0x00000000ff00723e */ /* 0x001fe200000010ff */
[----:B------:R-:W-:Y:S06]  /*28d0*/  BRA `(.L_x_1054) ;  /* 0x0000000c00a07947 */ /* 0x000fec0003800000 */
.L_x_1052:
[----:B------:R-:W2:Y:S02]  /*28e0*/  LDG.E.U8 R2, desc[UR36][R2.64] ;  /* 0x0000002402027981 */ /* 0x000ea4000c1e1100 */
[----:B--2---:R-:W-:-:S04]  /*28f0*/  I2FP.F32.U32 R0, R2 ;  /* 0x0000000200007245 */ /* 0x004fc80000201000 */
[----:B------:R-:W-:Y:S01]  /*2900*/  F2FP.BF16.F32.PACK_AB R0, RZ, R0 ;  /* 0x00000000ff00723e */ /* 0x000fe200000010ff */
[----:B------:R-:W-:Y:S06]  /*2910*/  BRA `(.L_x_1054) ;  /* 0x0000000c00907947 */ /* 0x000fec0003800000 */
.L_x_1051:
        /* <DEDUP_REMOVED lines=8> */
[----:B0-----:R-:W-:Y:S01]  /*29a0*/  F2FP.BF16.F32.PACK_AB R0, RZ, R0 ;  /* 0x00000000ff00723e */ /* 0x001fe200000010ff */
[----:B------:R-:W-:Y:S06]  /*29b0*/  BRA `(.L_x_1054) ;  /* 0x0000000c00687947 */ /* 0x000fec0003800000 */
.L_x_1056:
[----:B------:R-:W2:Y:S02]  /*29c0*/  LDG.E R2, desc[UR36][R2.64] ;  /* 0x0000002402027981 */ /* 0x000ea4000c1e1900 */
[----:B--2---:R-:W-:-:S04]  /*29d0*/  I2FP.F32.S32 R0, R2 ;  /* 0x0000000200007245 */ /* 0x004fc80000201400 */
[----:B------:R-:W-:Y:S01]  /*29e0*/  F2FP.BF16.F32.PACK_AB R0, RZ, R0 ;  /* 0x00000000ff00723e */ /* 0x000fe200000010ff */
[----:B------:R-:W-:Y:S06]  /*29f0*/  BRA `(.L_x_1054) ;  /* 0x0000000c00587947 */ /* 0x000fec0003800000 */
.L_x_1055:
[----:B------:R-:W2:Y:S02]  /*2a00*/  LDG.E.U16 R2, desc[UR36][R2.64] ;  /* 0x0000002402027981 */ /* 0x000ea4000c1e1500 */
[----:B--2---:R-:W0:Y:S02]  /*2a10*/  I2F.S16 R0, R2 ;  /* 0x0000000200007306 */ /* 0x004e240000101400 */
[----:B0-----:R-:W-:Y:S01]  /*2a20*/  F2FP.BF16.F32.PACK_AB R0, RZ, R0 ;  /* 0x00000000ff00723e */ /* 0x001fe200000010ff */
[----:B------:R-:W-:Y:S06]  /*2a30*/  BRA `(.L_x_1054) ;  /* 0x0000000c00487947 */ /* 0x000fec0003800000 */
.L_x_1050:
        /* <DEDUP_REMOVED lines=9> */
.L_x_1058:
[----:B------:R-:W2:Y:S02]  /*2ad0*/  LDG.E.U16 R0, desc[UR36][R2.64] ;  /* 0x0000002402007981 */ /* 0x000ea4000c1e1500 */
[----:B--2---:R-:W-:-:S05]  /*2ae0*/  HADD2.F32 R0, -RZ, R0.H0_H0 ;  /* 0x20000000ff007230 */ /* 0x004fca0000004100 */
[----:B------:R-:W-:Y:S01]  /*2af0*/  F2FP.BF16.F32.PACK_AB R0, RZ, R0 ;  /* 0x00000000ff00723e */ /* 0x000fe200000010ff */
[----:B------:R-:W-:Y:S06]  /*2b00*/  BRA `(.L_x_1054) ;  /* 0x0000000c00147947 */ /* 0x000fec0003800000 */
.L_x_1057:
        /* <DEDUP_REMOVED lines=9> */
.L_x_1060:
[----:B------:R-:W2:Y:S02]  /*2ba0*/  LDG.E.U16 R2, desc[UR36][R2.64] ;  /* 0x0000002402027981 */ /* 0x000ea4000c1e1500 */
[----:B--2---:R-:W-:-:S05]  /*2bb0*/  HADD2.F32 R0, -RZ, R2.H0_H0 ;  /* 0x20000002ff007230 */ /* 0x004fca0000004100 */
[----:B------:R-:W-:Y:S01]  /*2bc0*/  F2FP.BF16.F32.PACK_AB R0, RZ, R0 ;  /* 0x00000000ff00723e */ /* 0x000fe200000010ff */
[----:B------:R-:W-:Y:S06]  /*2bd0*/  BRA `(.L_x_1054) ;  /* 0x0000000800e07947 */ /* 0x000fec0003800000 */
.L_x_1059:
[----:B------:R-:W2:Y:S01]  /*2be0*/  LDG.E.64 R2, desc[UR36][R2.64] ;  /* 0x0000002402027981 */ /* 0x000ea2000c1e1b00 */
[----:B------:R-:W-:Y:S01]  /*2bf0*/  UMOV UR4, 0xf0000000 ;  /* 0xf000000000047882 */ /* 0x000fe20000000000 */
[----:B------:R-:W-:Y:S01]  /*2c00*/  UMOV UR5, 0x380fffff ;  /* 0x380fffff00057882 */ /* 0x000fe20000000000 */
[----:B--2---:R-:W0:Y:S01]  /*2c10*/  F2F.F32.F64 R0, R2 ;  /* 0x0000000200007310 */ /* 0x004e220000301000 */
[----:B------:R-:W-:-:S14]  /*2c20*/  DSETP.GEU.AND P0, PT, |R2|, UR4, PT ;  /* 0x0000000402007e2a */ /* 0x000fdc000bf0e200 */
[----:B0-----:R-:W-:-:S05]  /*2c30*/  @!P0 FMUL R0, R0, 1.175494350822287508e-38 ;  /* 0x0080000000008820 */ /* 0x001fca0000400000 */
[----:B------:R-:W-:Y:S01]  /*2c40*/  F2FP.BF16.F32.PACK_AB R0, RZ, R0 ;  /* 0x00000000ff00723e */ /* 0x000fe200000010ff */
[----:B------:R-:W-:Y:S06]  /*2c50*/  BRA `(.L_x_1054) ;  /* 0x0000000800c07947 */ /* 0x000fec0003800000 */
.L_x_1049:
        /* <DEDUP_REMOVED lines=11> */
[----:B------:R-:W-:Y:S01]  /*2d10*/  F2FP.BF16.F32.PACK_AB R0, RZ, R0 ;  /* 0x00000000ff00723e */ /* 0x000fe200000010ff */
[----:B------:R-:W-:Y:S06]  /*2d20*/  BRA `(.L_x_1054) ;  /* 0x00000008008c7947 */ /* 0x000fec0003800000 */
.L_x_1063:
        /* <DEDUP_REMOVED lines=8> */
.L_x_1062:
        /* <DEDUP_REMOVED lines=28> */
.L_x_1065:
        /* <DEDUP_REMOVED lines=15> */
.L_x_1064:
[----:B------:R0:W5:Y:S01]  /*3060*/  LDG.E.U16 R0, desc[UR36][R2.64] ;  /* 0x0000002402007981 */ /* 0x000162000c1e1500 */
[----:B------:R-:W-:Y:S05]  /*3070*/  BRA `(.L_x_1054) ;  /* 0x0000000400b87947 */ /* 0x000fea0003800000 */
.L_x_1061:
        /* <DEDUP_REMOVED lines=10> */
[----:B------:R-:W-:Y:S01]  /*3120*/  F2FP.BF16.F32.PACK_AB R0, RZ, R0 ;  /* 0x00000000ff00723e */ /* 0x000fe200000010ff */
[----:B------:R-:W-:Y:S06]  /*3130*/  BRA `(.L_x_1054) ;  /* 0x0000000400887947 */ /* 0x000fec0003800000 */
.L_x_1068:
        /* <DEDUP_REMOVED lines=21> */
.L_x_1072:
[----:B------:R-:W-:Y:S05]  /*3290*/  BSYNC B1 ;  /* 0x0000000000017941 */ /* 0x000fea0003800000 */
.L_x_1071:
[----:B------:R-:W-:Y:S01]  /*32a0*/  LEA R3, R0, 0x3b800000, 0x17 ;  /* 0x3b80000000037811 */ /* 0x000fe200078eb8ff */
[----:B------:R-:W-:-:S05]  /*32b0*/  IMAD.SHL.U32 R0, R2, 0x100000, RZ ;  /* 0x0010000002007824 */ /* 0x000fca00078e00ff */
[----:B------:R-:W-:-:S07]  /*32c0*/  LOP3.LUT R0, R3, R0, R4, 0xfe, !PT ;  /* 0x0000000003007212 */ /* 0x000fce00078efe04 */
.L_x_1070:
[----:B------:R-:W-:Y:S05]  /*32d0*/  BSYNC B0 ;  /* 0x0000000000007941 */ /* 0x000fea0003800000 */
.L_x_1069:
[----:B------:R-:W-:Y:S01]  /*32e0*/  F2FP.BF16.F32.PACK_AB R0, RZ, R0 ;  /* 0x00000000ff00723e */ /* 0x000fe200000010ff */
[----:B------:R-:W-:Y:S06]  /*32f0*/  BRA `(.L_x_1054) ;  /* 0x0000000400187947 */ /* 0x000fec0003800000 */
.L_x_1067:
        /* <DEDUP_REMOVED lines=21> */
.L_x_1076:
[----:B------:R-:W-:Y:S05]  /*3450*/  BSYNC B1 ;  /* 0x0000000000017941 */ /* 0x000fea0003800000 */
.L_x_1075:
[----:B------:R-:W-:Y:S01]  /*3460*/  LEA R3, R0, 0x37800000, 0x17 ;  /* 0x3780000000037811 */ /* 0x000fe200078eb8ff */
[----:B------:R-:W-:-:S05]  /*3470*/  IMAD.SHL.U32 R0, R2, 0x200000, RZ ;  /* 0x0020000002007824 */ /* 0x000fca00078e00ff */
[----:B------:R-:W-:-:S07]  /*3480*/  LOP3.LUT R0, R3, R0, R4, 0xfe, !PT ;  /* 0x0000000003007212 */ /* 0x000fce00078efe04 */
.L_x_1074:
[----:B------:R-:W-:Y:S05]  /*3490*/  BSYNC B0 ;  /* 0x0000000000007941 */ /* 0x000fea0003800000 */
.L_x_1073:
[----:B------:R-:W-:Y:S01]  /*34a0*/  F2FP.BF16.F32.PACK_AB R0, RZ, R0 ;  /* 0x00000000ff00723e */ /* 0x000fe200000010ff */
[----:B------:R-:W-:Y:S06]  /*34b0*/  BRA `(.L_x_1054) ;  /* 0x0000000000a87947 */ /* 0x000fec0003800000 */
.L_x_1066:
        /* <DEDUP_REMOVED lines=14> */
.L_x_1080:
[----:B------:R-:W-:Y:S05]  /*35a0*/  BSYNC B0 ;  /* 0x0000000000007941 */ /* 0x000fea0003800000 */
.L_x_1079:
[----:B------:R-:W-:Y:S01]  /*35b0*/  F2FP.BF16.F32.PACK_AB R0, RZ, R0 ;  /* 0x00000000ff00723e */ /* 0x000fe200000010ff */
[----:B------:R-:W-:Y:S06]  /*35c0*/  BRA `(.L_x_1054) ;  /* 0x0000000000647947 */ /* 0x000fec0003800000 */
.L_x_1053:
        /* <DEDUP_REMOVED lines=16> */
.L_x_1081:
[----:B------:R-:W-:Y:S01]  /*36d0*/  PRMT R0, RZ, 0x7610, R0 ;  /* 0x00007610ff007816 */ /* 0x000fe20000000000 */
[----:B------:R-:W-:Y:S06]  /*36e0*/  BRA `(.L_x_1054) ;  /* 0x00000000001c7947 */ /* 0x000fec0003800000 */
.L_x_1078:
[----:B------:R-:W2:Y:S02]  /*36f0*/  LDG.E.64 R2, desc[UR36][R2.64] ;  /* 0x0000002402027981 */ /* 0x000ea4000c1e1b00 */
[----:B--2---:R-:W0:Y:S02]  /*3700*/  I2F.U64 R0, R2 ;  /* 0x0000000200007312 */ /* 0x004e240000301000 */
[----:B0-----:R-:W-:Y:S01]  /*3710*/  F2FP.BF16.F32.PACK_AB R0, RZ, R0 ;  /* 0x00000000ff00723e */ /* 0x001fe200000010ff */
[----:B------:R-:W-:Y:S06]  /*3720*/  BRA `(.L_x_1054) ;  /* 0x00000000000c7947 */ /* 0x000fec0003800000 */
.L_x_1077:
[----:B------:R-:W2:Y:S02]  /*3730*/  LDG.E R2, desc[UR36][R2.64] ;  /* 0x0000002402027981 */ /* 0x000ea4000c1e1900 */
[----:B--2---:R-:W-:-:S04]  /*3740*/  I2FP.F32.U32 R0, R2 ;  /* 0x0000000200007245 */ /* 0x004fc80000201000 */
[----:B------:R-:W-:-:S07]  /*3750*/  F2FP.BF16.F32.PACK_AB R0, RZ, R0 ;  /* 0x00000000ff00723e */ /* 0x000fce00000010ff */
.L_x_1054:
[----:B------:R-:W1:Y:S01]  /*3760*/  LDC.U8 R5, c[0x0][0x491] ;  /* 0x00012440ff057b82 */ /* 0x000e620000000000 */
[----:B0----5:R-:W-:-:S05]  /*3770*/  IMAD.U32 R2, R19, 0x10000, RZ ;  /* 0x0001000013027824 */ /* 0x021fca00078e00ff */
[----:B------:R-:W-:-:S13]  /*3780*/  FSETP.GT.FTZ.AND P0, PT, R2, RZ, PT ;  /* 0x000000ff0200720b */ /* 0x000fda0003f14000 */
[----:B------:R-:W-:-:S04]  /*3790*/  @!P0 IMAD.U32 R3, R0, 0x10000, RZ ;  /* 0x0001000000038824 */ /* 0x000fc800078e00ff */
[----:B------:R-:W-:Y:S01]  /*37a0*/  @!P0 FMUL.FTZ R3, R2, R3 ;  /* 0x0000000302038220 */ /* 0x000fe20000410000 */
[----:B-1----:R-:W-:-:S04]  /*37b0*/  PRMT R4, R5, 0x9910, RZ ;  /* 0x0000991005047816 */ /* 0x002fc800000000ff */
[----:B------:R-:W-:Y:S01]  /*37c0*/  @!P0 F2FP.BF16.F32.PACK_AB R3, RZ, R3 ;  /* 0x00000003ff03823e */ /* 0x000fe200000010ff */
[----:B------:R-:W-:-:S03]  /*37d0*/  IMAD.MOV.U32 R0, RZ, RZ, R4 ;  /* 0x000000ffff007224 */ /* 0x000fc600078e0004 */
[----:B------:R-:W-:Y:S02]  /*37e0*/  @!P0 PRMT R19, R3, 0x7610, R19 ;  /* 0x0000761003138816 */ /* 0x000fe40000000013 */
        /* <DEDUP_REMOVED lines=10> */
[----:B------:R-:W-:-:S06]  /*3890*/  IMAD.U32 R19, R19, 0x10000, RZ ;  /* 0x0001000013137824 */ /* 0x000fcc00078e00ff */
[----:B------:R-:W0:Y:S02]  /*38a0*/  F2I.FTZ.TRUNC.NTZ R19, R19 ;  /* 0x0000001300137305 */ /* 0x000e24000021f100 */
[----:B0-----:R0:W-:Y:S01]  /*38b0*/  STG.E.U8 desc[UR36][R16.64], R19 ;  /* 0x0000001310007986 */ /* 0x0011e2000c101124 */
[----:B------:R-:W-:Y:S05]  /*38c0*/  BRA `(.L_x_1087) ;  /* 0x0000000c00947947 */ /* 0x000fea0003800000 */
.L_x_1085:
[----:B------:R-:W-:-:S06]  /*38d0*/  IMAD.U32 R3, R19, 0x10000, RZ ;  /* 0x0001000013037824 */ /* 0x000fcc00078e00ff */
[----:B------:R-:W0:Y:S02]  /*38e0*/  F2I.S64.TRUNC R2, R3 ;  /* 0x0000000300027311 */ /* 0x000e24000020d900 */
[----:B0-----:R1:W-:Y:S01]  /*38f0*/  STG.E.U8 desc[UR36][R16.64], R2 ;  /* 0x0000000210007986 */ /* 0x0013e2000c101124 */
[----:B------:R-:W-:Y:S05]  /*3900*/  BRA `(.L_x_1087) ;  /* 0x0000000c00847947 */ /* 0x000fea0003800000 */
.L_x_1084:
[----:B------:R-:W-:-:S13]  /*3910*/  ISETP.NE.AND P0, PT, R0, 0x2, PT ;  /* 0x000000020000780c */ /* 0x000fda0003f05270 */
[----:B------:R-:W-:Y:S05]  /*3920*/  @!P0 BRA `(.L_x_1088) ;  /* 0x0000000000308947 */ /* 0x000fea0003800000 */
[----:B------:R-:W-:-:S13]  /*3930*/  ISETP.NE.AND P0, PT, R0, 0x3, PT ;  /* 0x000000030000780c */ /* 0x000fda0003f05270 */
[----:B------:R-:W-:Y:S05]  /*3940*/  @!P0 BRA `(.L_x_1089) ;  /* 0x0000000000188947 */ /* 0x000fea0003800000 */
[----:B------:R-:W-:-:S13]  /*3950*/  ISETP.NE.AND P0, PT, R0, 0x4, PT ;  /* 0x000000040000780c */ /* 0x000fda0003f05270 */
[----:B------:R-:W-:Y:S05]  /*3960*/  @P0 BRA `(.L_x_1086) ;  /* 0x0000000c000c0947 */ /* 0x000fea0003800000 */
[----:B------:R-:W-:-:S06]  /*3970*/  IMAD.U32 R2, R19, 0x10000, RZ ;  /* 0x0001000013027824 */ /* 0x000fcc00078e00ff */
[----:B------:R-:W0:Y:S02]  /*3980*/  F2I.S64.TRUNC R2, R2 ;  /* 0x0000000200027311 */ /* 0x000e24000020d900 */
[----:B0-----:R4:W-:Y:S01]  /*3990*/  STG.E.64 desc[UR36][R16.64], R2 ;  /* 0x0000000210007986 */ /* 0x0019e2000c101b24 */
[----:B------:R-:W-:Y:S05]  /*39a0*/  BRA `(.L_x_1087) ;  /* 0x0000000c005c7947 */ /* 0x000fea0003800000 */
.L_x_1089:
[----:B------:R-:W-:-:S06]  /*39b0*/  IMAD.U32 R19, R19, 0x10000, RZ ;  /* 0x0001000013137824 */ /* 0x000fcc00078e00ff */
[----:B------:R-:W0:Y:S02]  /*39c0*/  F2I.FTZ.TRUNC.NTZ R19, R19 ;  /* 0x0000001300137305 */ /* 0x000e24000021f100 */
[----:B0-----:R3:W-:Y:S01]  /*39d0*/  STG.E desc[UR36][R16.64], R19 ;  /* 0x0000001310007986 */ /* 0x0017e2000c101924 */
[----:B------:R-:W-:Y:S05]  /*39e0*/  BRA `(.L_x_1087) ;  /* 0x0000000c004c7947 */ /* 0x000fea0003800000 */
.L_x_1088:
[----:B------:R-:W-:-:S06]  /*39f0*/  IMAD.U32 R19, R19, 0x10000, RZ ;  /* 0x0001000013137824 */ /* 0x000fcc00078e00ff */
[----:B------:R-:W0:Y:S02]  /*3a00*/  F2I.FTZ.TRUNC.NTZ R19, R19 ;  /* 0x0000001300137305 */ /* 0x000e24000021f100 */
[----:B0-----:R2:W-:Y:S01]  /*3a10*/  STG.E.U16 desc[UR36][R16.64], R19 ;  /* 0x0000001310007986 */ /* 0x0015e2000c101524 */
[----:B------:R-:W-:Y:S05]  /*3a20*/  BRA `(.L_x_1087) ;  /* 0x0000000c003c7947 */ /* 0x000fea0003800000 */
.L_x_1083:
[----:B------:R-:W-:-:S13]  /*3a30*/  ISETP.GT.AND P0, PT, R0, 0x6, PT ;  /* 0x000000060000780c */ /* 0x000fda0003f04270 */
[----:B------:R-:W-:Y:S05]  /*3a40*/  @P0 BRA `(.L_x_1090) ;  /* 0x00000000002c0947 */ /* 0x000fea0003800000 */
[----:B------:R-:W-:-:S13]  /*3a50*/  ISETP.NE.AND P0, PT, R0, 0x5, PT ;  /* 0x000000050000780c */ /* 0x000fda0003f05270 */
[----:B------:R-:W-:Y:S05]  /*3a60*/  @!P0 BRA `(.L_x_1091) ;  /* 0x0000000000148947 */ /* 0x000fea0003800000 */
[----:B------:R-:W-:-:S13]  /*3a70*/  ISETP.NE.AND P0, PT, R0, 0x6, PT ;  /* 0x000000060000780c */ /* 0x000fda0003f05270 */
[----:B------:R-:W-:Y:S05]  /*3a80*/  @P0 BRA `(.L_x_1086) ;  /* 0x0000000800c40947 */ /* 0x000fea0003800000 */
[----:B------:R-:W-:-:S05]  /*3a90*/  IMAD.U32 R19, R19, 0x10000, RZ ;  /* 0x0001000013137824 */ /* 0x000fca00078e00ff */
[----:B------:R0:W-:Y:S01]  /*3aa0*/  STG.E desc[UR36][R16.64], R19 ;  /* 0x0000001310007986 */ /* 0x0001e2000c101924 */
[----:B------:R-:W-:Y:S05]  /*3ab0*/  BRA `(.L_x_1087) ;  /* 0x0000000c00187947 */ /* 0x000fea0003800000 */
.L_x_1091:
[----:B------:R-:W-:-:S05]  /*3ac0*/  IMAD.U32 R0, R19, 0x10000, RZ ;  /* 0x0001000013007824 */ /* 0x000fca00078e00ff */
[----:B------:R-:W-:-:S05]  /*3ad0*/  F2FP.F16.F32.PACK_AB R0, RZ, R0 ;  /* 0x00000000ff00723e */ /* 0x000fca00000000ff */
[----:B------:R0:W-:Y:S01]  /*3ae0*/  STG.E.U16 desc[UR36][R16.64], R0 ;  /* 0x0000000010007986 */ /* 0x0001e2000c101524 */
[----:B------:R-:W-:Y:S05]  /*3af0*/  BRA `(.L_x_1087) ;  /* 0x0000000c00087947 */ /* 0x000fea0003800000 */
.L_x_1090:
[----:B------:R-:W-:-:S13]  /*3b00*/  ISETP.NE.AND P0, PT, R0, 0x7, PT ;  /* 0x000000070000780c */ /* 0x000fda0003f05270 */
[----:B------:R-:W-:Y:S05]  /*3b10*/  @!P0 BRA `(.L_x_1092) ;  /* 0x0000000000348947 */ /* 0x000fea0003800000 */
[----:B------:R-:W-:-:S13]  /*3b20*/  ISETP.NE.AND P0, PT, R0, 0x8, PT ;  /* 0x000000080000780c */ /* 0x000fda0003f05270 */
[----:B------:R-:W-:Y:S05]  /*3b30*/  @!P0 BRA `(.L_x_1093) ;  /* 0x0000000000188947 */ /* 0x000fea0003800000 */
[----:B------:R-:W-:-:S13]  /*3b40*/  ISETP.NE.AND P0, PT, R0, 0x9, PT ;  /* 0x000000090000780c */ /* 0x000fda0003f05270 */
[----:B------:R-:W-:Y:S05]  /*3b50*/  @P0 BRA `(.L_x_1086) ;  /* 0x0000000800900947 */ /* 0x000fea0003800000 */
[----:B------:R-:W-:Y:S02]  /*3b60*/  IMAD.U32 R2, R19, 0x10000, RZ ;  /* 0x0001000013027824 */ /* 0x000fe400078e00ff */
[----:B------:R-:W-:-:S05]  /*3b70*/  IMAD.MOV.U32 R3, RZ, RZ, RZ ;  /* 0x000000ffff037224 */ /* 0x000fca00078e00ff */
[----:B------:R0:W-:Y:S01]  /*3b80*/  STG.E.64 desc[UR36][R16.64], R2 ;  /* 0x0000000210007986 */ /* 0x0001e2000c101b24 */
[----:B------:R-:W-:Y:S05]  /*3b90*/  BRA `(.L_x_1087) ;  /* 0x0000000800e07947 */ /* 0x000fea0003800000 */
.L_x_1093:
[----:B------:R-:W-:-:S05]  /*3ba0*/  IMAD.U32 R19, R19, 0x10000, RZ ;  /* 0x0001000013137824 */ /* 0x000fca00078e00ff */
[----:B------:R-:W-:-:S04]  /*3bb0*/  F2FP.F16.F32.PACK_AB R3, RZ, R19 ;  /* 0x00000013ff03723e */ /* 0x000fc800000000ff */
[----:B------:R-:W-:-:S05]  /*3bc0*/  PRMT R3, R3, 0x5410, RZ ;  /* 0x0000541003037816 */ /* 0x000fca00000000ff */
[----:B------:R0:W-:Y:S01]  /*3bd0*/  STG.E desc[UR36][R16.64], R3 ;  /* 0x0000000310007986 */ /* 0x0001e2000c101924 */
[----:B------:R-:W-:Y:S05]  /*3be0*/  BRA `(.L_x_1087) ;  /* 0x0000000800cc7947 */ /* 0x000fea0003800000 */
.L_x_1092:
[----:B------:R-:W-:-:S04]  /*3bf0*/  IMAD.U32 R2, R19, 0x10000, RZ ;  /* 0x0001000013027824 */ /* 0x000fc800078e00ff */
[----:B------:R-:W-:-:S06]  /*3c00*/  FMUL.FTZ R2, R2, 1 ;  /* 0x3f80000002027820 */ /* 0x000fcc0000410000 */
[----:B------:R-:W0:Y:S02]  /*3c10*/  F2F.F64.F32 R2, R2 ;  /* 0x0000000200027310 */ /* 0x000e240000201800 */
[----:B0-----:R0:W-:Y:S01]  /*3c20*/  STG.E.64 desc[UR36][R16.64], R2 ;  /* 0x0000000210007986 */ /* 0x0011e2000c101b24 */
[----:B------:R-:W-:Y:S05]  /*3c30*/  BRA `(.L_x_1087) ;  /* 0x0000000800b87947 */ /* 0x000fea0003800000 */
.L_x_1082:
        /* <DEDUP_REMOVED lines=8> */
[----:B------:R-:W-:-:S05]  /*3cc0*/  IMAD.U32 R19, R19, 0x10000, RZ ;  /* 0x0001000013137824 */ /* 0x000fca00078e00ff */
[----:B------:R-:W-:-:S04]  /*3cd0*/  FSETP.NEU.FTZ.AND P0, PT, R19, RZ, PT ;  /* 0x000000ff1300720b */ /* 0x000fc80003f1d000 */
[----:B------:R-:W-:-:S05]  /*3ce0*/  SEL R3, RZ, 0x1, !P0 ;  /* 0x00000001ff037807 */ /* 0x000fca0004000000 */
[----:B------:R0:W-:Y:S01]  /*3cf0*/  STG.E.U8 desc[UR36][R16.64], R3 ;  /* 0x0000000310007986 */ /* 0x0001e2000c101124 */
[----:B------:R-:W-:Y:S05]  /*3d00*/  BRA `(.L_x_1087) ;  /* 0x0000000800847947 */ /* 0x000fea0003800000 */
.L_x_1096:
[----:B------:R-:W-:Y:S01]  /*3d10*/  IMAD.U32 R19, R19, 0x10000, RZ ;  /* 0x0001000013137824 */ /* 0x000fe200078e00ff */
[----:B------:R-:W-:-:S03]  /*3d20*/  CS2R R6, SRZ ;  /* 0x0000000000067805 */ /* 0x000fc6000001ff00 */
[----:B------:R-:W-:-:S06]  /*3d30*/  FMUL.FTZ R4, R19, 1 ;  /* 0x3f80000013047820 */ /* 0x000fcc0000410000 */
[----:B------:R-:W0:Y:S02]  /*3d40*/  F2F.F64.F32 R4, R4 ;  /* 0x0000000400047310 */ /* 0x000e240000201800 */
[----:B0-----:R0:W-:Y:S01]  /*3d50*/  STG.E.128 desc[UR36][R16.64], R4 ;  /* 0x0000000410007986 */ /* 0x0011e2000c101d24 */
[----:B------:R-:W-:Y:S05]  /*3d60*/  BRA `(.L_x_1087) ;  /* 0x00000008006c7947 */ /* 0x000fea0003800000 */
.L_x_1095:
[----:B------:R-:W-:-:S13]  /*3d70*/  ISETP.NE.AND P0, PT, R0, 0xf, PT ;  /* 0x0000000f0000780c */ /* 0x000fda0003f05270 */
[----:B------:R-:W-:Y:S05]  /*3d80*/  @!P0 BRA `(.L_x_1097) ;  /* 0x0000000000b48947 */ /* 0x000fea0003800000 */
[----:B------:R-:W-:-:S13]  /*3d90*/  ISETP.NE.AND P0, PT, R0, 0x17, PT ;  /* 0x000000170000780c */ /* 0x000fda0003f05270 */
[----:B------:R-:W-:Y:S05]  /*3da0*/  @!P0 BRA `(.L_x_1098) ;  /* 0x0000000000548947 */ /* 0x000fea0003800000 */
[----:B------:R-:W-:-:S13]  /*3db0*/  ISETP.NE.AND P0, PT, R0, 0x18, PT ;  /* 0x000000180000780c */ /* 0x000fda0003f05270 */
[----:B------:R-:W-:Y:S05]  /*3dc0*/  @P0 BRA `(.L_x_1086) ;  /* 0x0000000400f40947 */ /* 0x000fea0003800000 */
[----:B------:R-:W-:Y:S01]  /*3dd0*/  IMAD.U32 R19, R19, 0x10000, RZ ;  /* 0x0001000013137824 */ /* 0x000fe200078e00ff */
        /* <DEDUP_REMOVED lines=14> */
.L_x_1100:
[----:B------:R-:W-:Y:S05]  /*3ec0*/  BSYNC B0 ;  /* 0x0000000000007941 */ /* 0x000fea0003800000 */
.L_x_1099:
[----:B------:R-:W-:-:S05]  /*3ed0*/  LOP3.LUT R3, R0, R3, RZ, 0xfc, !PT ;  /* 0x0000000300037212 */ /* 0x000fca00078efcff */
[----:B------:R0:W-:Y:S01]  /*3ee0*/  STG.E.U8 desc[UR36][R16.64], R3 ;  /* 0x0000000310007986 */ /* 0x0001e2000c101124 */
[----:B------:R-:W-:Y:S05]  /*3ef0*/  BRA `(.L_x_1087) ;  /* 0x0000000800087947 */ /* 0x000fea0003800000 */
.L_x_1098:
[----:B------:R-:W-:Y:S01]  /*3f00*/  IMAD.U32 R19, R19, 0x10000, RZ ;  /* 0x0001000013137824 */ /* 0x000fe200078e00ff */
        /* <DEDUP_REMOVED lines=12> */
.L_x_1102:
[----:B------:R-:W-:Y:S01]  /*3fd0*/  IMAD.MOV.U32 R0, RZ, RZ, 0x7f ;  /* 0x0000007fff007424 */ /* 0x000fe200078e00ff */
[----:B------:R-:W-:-:S04]  /*3fe0*/  ISETP.GT.U32.AND P0, PT, R2, 0x7f800000, PT ;  /* 0x7f8000000200780c */ /* 0x000fc80003f04070 */
[----:B------:R-:W-:-:S09]  /*3ff0*/  SEL R0, R0, 0x7c, P0 ;  /* 0x0000007c00007807 */ /* 0x000fd20000000000 */
.L_x_1103:
[----:B------:R-:W-:Y:S05]  /*4000*/  BSYNC B0 ;  /* 0x0000000000007941 */ /* 0x000fea0003800000 */
.L_x_1101:
[----:B------:R-:W-:-:S04]  /*4010*/  LOP3.LUT R2, R19, 0x80000000, RZ, 0xc0, !PT ;  /* 0x8000000013027812 */ /* 0x000fc800078ec0ff */
[----:B------:R-:W-:-:S04]  /*4020*/  SHF.R.U32.HI R3, RZ, 0x18, R2 ;  /* 0x00000018ff037819 */ /* 0x000fc80000011602 */
[----:B------:R-:W-:-:S05]  /*4030*/  LOP3.LUT R3, R0, R3, RZ, 0xfc, !PT ;  /* 0x0000000300037212 */ /* 0x000fca00078efcff */
[----:B------:R0:W-:Y:S01]  /*4040*/  STG.E.U8 desc[UR36][R16.64], R3 ;  /* 0x0000000310007986 */ /* 0x0001e2000c101124 */
[----:B------:R-:W-:Y:S05]  /*4050*/  BRA `(.L_x_1087) ;  /* 0x0000000400b07947 */ /* 0x000fea0003800000 */
.L_x_1097:
[----:B------:R0:W-:Y:S01]  /*4060*/  STG.E.U16 desc[UR36][R16.64], R19 ;  /* 0x0000001310007986 */ /* 0x0001e2000c101524 */
[----:B------:R-:W-:Y:S05]  /*4070*/  BRA `(.L_x_1087) ;  /* 0x0000000400a87947 */ /* 0x000fea0003800000 */
.L_x_1094:
        /* <DEDUP_REMOVED lines=8> */
[----:B------:R-:W-:-:S06]  /*4100*/  IMAD.U32 R3, R19, 0x10000, RZ ;  /* 0x0001000013037824 */ /* 0x000fcc00078e00ff */
[----:B------:R-:W0:Y:S02]  /*4110*/  F2I.FTZ.U32.TRUNC.NTZ R3, R3 ;  /* 0x0000000300037305 */ /* 0x000e24000021f000 */
[----:B0-----:R0:W-:Y:S01]  /*4120*/  STG.E.U16 desc[UR36][R16.64], R3 ;  /* 0x0000000310007986 */ /* 0x0011e2000c101524 */
[----:B------:R-:W-:Y:S05]  /*4130*/  BRA `(.L_x_1087) ;  /* 0x0000000400787947 */ /* 0x000fea0003800000 */
.L_x_1106:
[----:B------:R-:W-:Y:S01]  /*4140*/  IMAD.U32 R19, R19, 0x10000, RZ ;  /* 0x0001000013137824 */ /* 0x000fe200078e00ff */
        /* <DEDUP_REMOVED lines=16> */
.L_x_1109:
[----:B------:R-:W-:-:S04]  /*4250*/  LOP3.LUT R2, R19, 0x80000000, RZ, 0xc0, !PT ;  /* 0x8000000013027812 */ /* 0x000fc800078ec0ff */
[----:B------:R-:W-:-:S04]  /*4260*/  SHF.R.U32.HI R3, RZ, 0x18, R2 ;  /* 0x00000018ff037819 */ /* 0x000fc80000011602 */
[----:B------:R-:W-:-:S04]  /*4270*/  LOP3.LUT R0, R0, R3, RZ, 0xfc, !PT ;  /* 0x0000000300007212 */ /* 0x000fc800078efcff */
[----:B------:R-:W-:-:S07]  /*4280*/  PRMT R8, R0, 0x7610, R8 ;  /* 0x0000761000087816 */ /* 0x000fce0000000008 */
.L_x_1108:
[----:B------:R-:W-:Y:S05]  /*4290*/  BSYNC B0 ;  /* 0x0000000000007941 */ /* 0x000fea0003800000 */
.L_x_1107:
[----:B------:R0:W-:Y:S01]  /*42a0*/  STG.E.U8 desc[UR36][R16.64], R8 ;  /* 0x0000000810007986 */ /* 0x0001e2000c101124 */
[----:B------:R-:W-:Y:S05]  /*42b0*/  BRA `(.L_x_1087) ;  /* 0x0000000400187947 */ /* 0x000fea0003800000 */
.L_x_1105:
        /* <DEDUP_REMOVED lines=17> */
.L_x_1112:
[----:B------:R-:W-:-:S04]  /*43d0*/  LOP3.LUT R2, R19, 0x80000000, RZ, 0xc0, !PT ;  /* 0x8000000013027812 */ /* 0x000fc800078ec0ff */
[----:B------:R-:W-:-:S04]  /*43e0*/  SHF.R.U32.HI R3, RZ, 0x18, R2 ;  /* 0x00000018ff037819 */ /* 0x000fc80000011602 */
[----:B------:R-:W-:-:S04]  /*43f0*/  LOP3.LUT R0, R0, R3, RZ, 0xfc, !PT ;  /* 0x0000000300007212 */ /* 0x000fc800078efcff */
[----:B------:R-:W-:-:S07]  /*4400*/  PRMT R8, R0, 0x7610, R8 ;  /* 0x0000761000087816 */ /* 0x000fce0000000008 */
.L_x_1111:
[----:B------:R-:W-:Y:S05]  /*4410*/  BSYNC B0 ;  /* 0x0000000000007941 */ /* 0x000fea0003800000 */
.L_x_1110:
[----:B------:R0:W-:Y:S01]  /*4420*/  STG.E.U8 desc[UR36][R16.64], R8 ;  /* 0x0000000810007986 */ /* 0x0001e2000c101124 */
[----:B------:R-:W-:Y:S05]  /*4430*/  BRA `(.L_x_1087) ;  /* 0x0000000000b87947 */ /* 0x000fea0003800000 */
.L_x_1104:
[----:B------:R-:W-:-:S13]  /*4440*/  ISETP.NE.AND P0, PT, R0, 0x1c, PT ;  /* 0x0000001c0000780c */ /* 0x000fda0003f05270 */
[----:B------:R-:W-:Y:S05]  /*4450*/  @!P0 BRA `(.L_x_1113) ;  /* 0x0000000000a48947 */ /* 0x000fea0003800000 */
[----:B------:R-:W-:-:S13]  /*4460*/  ISETP.NE.AND P0, PT, R0, 0x1d, PT ;  /* 0x0000001d0000780c */ /* 0x000fda0003f05270 */
[----:B------:R-:W-:Y:S05]  /*4470*/  @!P0 BRA `(.L_x_1114) ;  /* 0x00000000008c8947 */ /* 0x000fea0003800000 */
[----:B------:R-:W-:-:S13]  /*4480*/  ISETP.NE.AND P0, PT, R0, 0x2c, PT ;  /* 0x0000002c0000780c */ /* 0x000fda0003f05270 */
[----:B------:R-:W-:Y:S05]  /*4490*/  @P0 BRA `(.L_x_1086) ;  /* 0x0000000000400947 */ /* 0x000fea0003800000 */
[----:B------:R-:W-:Y:S02]  /*44a0*/  IMAD.U32 R19, R19, 0x10000, RZ ;  /* 0x0001000013137824 */ /* 0x000fe400078e00ff */
        /* <DEDUP_REMOVED lines=15> */
.L_x_1086:
        /* <DEDUP_REMOVED lines=16> */
.L_x_1115:
[----:B------:R-:W-:Y:S05]  /*46a0*/  BRA `(.L_x_1087) ;  /* 0x00000000001c7947 */ /* 0x000fea0003800000 */
.L_x_1114:
[----:B------:R-:W-:-:S06]  /*46b0*/  IMAD.U32 R2, R19, 0x10000, RZ ;  /* 0x0001000013027824 */ /* 0x000fcc00078e00ff */
[----:B------:R-:W0:Y:S02]  /*46c0*/  F2I.U64.TRUNC R2, R2 ;  /* 0x0000000200027311 */ /* 0x000e24000020d800 */
[----:B0-----:R0:W-:Y:S01]  /*46d0*/  STG.E.64 desc[UR36][R16.64], R2 ;  /* 0x0000000210007986 */ /* 0x0011e2000c101b24 */
[----:B------:R-:W-:Y:S05]  /*46e0*/  BRA `(.L_x_1087) ;  /* 0x00000000000c7947 */ /* 0x000fea0003800000 */
.L_x_1113:
[----:B------:R-:W-:-:S06]  /*46f0*/  IMAD.U32 R19, R19, 0x10000, RZ ;  /* 0x0001000013137824 */ /* 0x000fcc00078e00ff */
[----:B------:R-:W0:Y:S02]  /*4700*/  F2I.FTZ.U32.TRUNC.NTZ R19, R19 ;  /* 0x0000001300137305 */ /* 0x000e24000021f000 */
[----:B0-----:R0:W-:Y:S02]  /*4710*/  STG.E desc[UR36][R16.64], R19 ;  /* 0x0000001310007986 */ /* 0x0011e4000c101924 */
.L_x_1087:
[----:B------:R-:W-:-:S04]  /*4720*/  IMAD R18, R18, 0x200, R23 ;  /* 0x0000020012127824 */ /* 0x000fc800078e0217 */
[----:B0-23--:R-:W-:-:S07]  /*4730*/  VIADD R19, R18, 0x80 ;  /* 0x0000008012137836 */ /* 0x00dfce0000000000 */
.L_x_1014:
[----:B------:R-:W-:Y:S05]  /*4740*/  BSYNC B6 ;  /* 0x0000000000067941 */ /* 0x000fea0003800000 */
.L_x_1013:
        /* <DEDUP_REMOVED lines=358> */
.L_x_1118:
        /* <DEDUP_REMOVED lines=23> */
.L_x_1122:
[----:B------:R-:W2:Y:S02]  /*5f20*/  LDG.E.U8 R2, desc[UR36][R2.64] ;  /* 0x0000002402027981 */ /* 0x000ea4000c1e1100 */
[----:B--2---:R-:W-:-:S04]  /*5f30*/  I2FP.F32.U32 R0, R2 ;  /* 0x0000000200007245 */ /* 0x004fc80000201000 */
[----:B------:R-:W-:-:S04]  /*5f40*/  F2FP.BF16.F32.PACK_AB R0, RZ, R0 ;  /* 0x00000000ff00723e */ /* 0x000fc800000010ff */
[----:B------:R-:W-:Y:S01]  /*5f50*/  PRMT R23, R0, 0x7610, R23 ;  /* 0x0000761000177816 */ /* 0x000fe20000000017 */
[----:B------:R-:W-:Y:S06]  /*5f60*/  BRA `(.L_x_1124) ;  /* 0x0000000c00c87947 */ /* 0x000fec0003800000 */
.L_x_1121:
        /* <DEDUP_REMOVED lines=11> */
.L_x_1126:
[----:B------:R-:W2:Y:S02]  /*6020*/  LDG.E R2, desc[UR36][R2.64] ;  /* 0x0000002402027981 */ /* 0x000ea4000c1e1900 */
[----:B--2---:R-:W-:-:S04]  /*6030*/  I2FP.F32.S32 R0, R2 ;  /* 0x0000000200007245 */ /* 0x004fc80000201400 */
[----:B------:R-:W-:-:S04]  /*6040*/  F2FP.BF16.F32.PACK_AB R0, RZ, R0 ;  /* 0x00000000ff00723e */ /* 0x000fc800000010ff */
[----:B------:R-:W-:Y:S01]  /*6050*/  PRMT R23, R0, 0x7610, R23 ;  /* 0x0000761000177816 */ /* 0x000fe20000000017 */
[----:B------:R-:W-:Y:S06]  /*6060*/  BRA `(.L_x_1124) ;  /* 0x0000000c00887947 */ /* 0x000fec0003800000 */
.L_x_1125:
[----:B------:R-:W2:Y:S02]  /*6070*/  LDG.E.U16 R2, desc[UR36][R2.64] ;  /* 0x0000002402027981 */ /* 0x000ea4000c1e1500 */
[----:B--2---:R-:W0:Y:S02]  /*6080*/  I2F.S16 R0, R2 ;  /* 0x0000000200007306 */ /* 0x004e240000101400 */
[----:B0-----:R-:W-:-:S04]  /*6090*/  F2FP.BF16.F32.PACK_AB R0, RZ, R0 ;  /* 0x00000000ff00723e */ /* 0x001fc800000010ff */
[----:B------:R-:W-:Y:S01]  /*60a0*/  PRMT R23, R0, 0x7610, R23 ;  /* 0x0000761000177816 */ /* 0x000fe20000000017 */
[----:B------:R-:W-:Y:S06]  /*60b0*/  BRA `(.L_x_1124) ;  /* 0x0000000c00747947 */ /* 0x000fec0003800000 */
.L_x_1120:
        /* <DEDUP_REMOVED lines=9> */
.L_x_1128:
[----:B------:R-:W2:Y:S02]  /*6150*/  LDG.E.U16 R0, desc[UR36][R2.64] ;  /* 0x0000002402007981 */ /* 0x000ea4000c1e1500 */
[----:B--2---:R-:W-:-:S05]  /*6160*/  HADD2.F32 R0, -RZ, R0.H0_H0 ;  /* 0x20000000ff007230 */ /* 0x004fca0000004100 */
[----:B------:R-:W-:-:S04]  /*6170*/  F2FP.BF16.F32.PACK_AB R0, RZ, R0 ;  /* 0x00000000ff00723e */ /* 0x000fc800000010ff */
[----:B------:R-:W-:Y:S01]  /*6180*/  PRMT R23, R0, 0x7610, R23 ;  /* 0x0000761000177816 */ /* 0x000fe20000000017 */
[----:B------:R-:W-:Y:S06]  /*6190*/  BRA `(.L_x_1124) ;  /* 0x0000000c003c7947 */ /* 0x000fec0003800000 */
.L_x_1127:
        /* <DEDUP_REMOVED lines=9> */
.L_x_1130:
[----:B------:R-:W2:Y:S02]  /*6230*/  LDG.E.U16 R2, desc[UR36][R2.64] ;  /* 0x0000002402027981 */ /* 0x000ea4000c1e1500 */
[----:B--2---:R-:W-:-:S05]  /*6240*/  HADD2.F32 R0, -RZ, R2.H0_H0 ;  /* 0x20000002ff007230 */ /* 0x004fca0000004100 */
[----:B------:R-:W-:-:S04]  /*6250*/  F2FP.BF16.F32.PACK_AB R0, RZ, R0 ;  /* 0x00000000ff00723e */ /* 0x000fc800000010ff */
[----:B------:R-:W-:Y:S01]  /*6260*/  PRMT R23, R0, 0x7610, R23 ;  /* 0x0000761000177816 */ /* 0x000fe20000000017 */
[----:B------:R-:W-:Y:S06]  /*6270*/  BRA `(.L_x_1124) ;  /* 0x0000000c00047947 */ /* 0x000fec0003800000 */
.L_x_1129:
        /* <DEDUP_REMOVED lines=9> */
.L_x_1119:
        /* <DEDUP_REMOVED lines=14> */
.L_x_1133:
        /* <DEDUP_REMOVED lines=9> */
.L_x_1132:
        /* <DEDUP_REMOVED lines=28> */
.L_x_1135:
        /* <DEDUP_REMOVED lines=15> */
.L_x_1134:
[----:B------:R0:W5:Y:S01]  /*6730*/  LDG.E.U16 R23, desc[UR36][R2.64] ;  /* 0x0000002402177981 */ /* 0x000162000c1e1500 */
[----:B------:R-:W-:Y:S05]  /*6740*/  BRA `(.L_x_1124) ;  /* 0x0000000400d07947 */ /* 0x000fea0003800000 */
.L_x_1131:
        /* <DEDUP_REMOVED lines=13> */
.L_x_1138:
        /* <DEDUP_REMOVED lines=21> */
.L_x_1142:
[----:B------:R-:W-:Y:S05]  /*6970*/  BSYNC B1 ;  /* 0x0000000000017941 */ /* 0x000fea0003800000 */
.L_x_1141:
[----:B------:R-:W-:Y:S01]  /*6980*/  LEA R3, R0, 0x3b800000, 0x17 ;  /* 0x3b80000000037811 */ /* 0x000fe200078eb8ff */
[----:B------:R-:W-:-:S05]  /*6990*/  IMAD.SHL.U32 R0, R2, 0x100000, RZ ;  /* 0x0010000002007824 */ /* 0x000fca00078e00ff */
[----:B------:R-:W-:-:S07]  /*69a0*/  LOP3.LUT R0, R3, R0, R4, 0xfe, !PT ;  /* 0x0000000003007212 */ /* 0x000fce00078efe04 */
.L_x_1140:
[----:B------:R-:W-:Y:S05]  /*69b0*/  BSYNC B0 ;  /* 0x0000000000007941 */ /* 0x000fea0003800000 */
.L_x_1139:
[----:B------:R-:W-:-:S04]  /*69c0*/  F2FP.BF16.F32.PACK_AB R0, RZ, R0 ;  /* 0x00000000ff00723e */ /* 0x000fc800000010ff */
[----:B------:R-:W-:Y:S01]  /*69d0*/  PRMT R23, R0, 0x7610, R23 ;  /* 0x0000761000177816 */ /* 0x000fe20000000017 */
[----:B------:R-:W-:Y:S06]  /*69e0*/  BRA `(.L_x_1124) ;  /* 0x0000000400287947 */ /* 0x000fec0003800000 */
.L_x_1137:
        /* <DEDUP_REMOVED lines=21> */
.L_x_1146:
[----:B------:R-:W-:Y:S05]  /*6b40*/  BSYNC B1 ;  /* 0x0000000000017941 */ /* 0x000fea0003800000 */
.L_x_1145:
[----:B------:R-:W-:Y:S01]  /*6b50*/  LEA R3, R0, 0x37800000, 0x17 ;  /* 0x3780000000037811 */ /* 0x000fe200078eb8ff */
[----:B------:R-:W-:-:S05]  /*6b60*/  IMAD.SHL.U32 R0, R2, 0x200000, RZ ;  /* 0x0020000002007824 */ /* 0x000fca00078e00ff */
[----:B------:R-:W-:-:S07]  /*6b70*/  LOP3.LUT R0, R3, R0, R4, 0xfe, !PT ;  /* 0x0000000003007212 */ /* 0x000fce00078efe04 */
.L_x_1144:
[----:B------:R-:W-:Y:S05]  /*6b80*/  BSYNC B0 ;  /* 0x0000000000007941 */ /* 0x000fea0003800000 */
.L_x_1143:
[----:B------:R-:W-:-:S04]  /*6b90*/  F2FP.BF16.F32.PACK_AB R0, RZ, R0 ;  /* 0x00000000ff00723e */ /* 0x000fc800000010ff */
[----:B------:R-:W-:Y:S01]  /*6ba0*/  PRMT R23, R0, 0x7610, R23 ;  /* 0x0000761000177816 */ /* 0x000fe20000000017 */
[----:B------:R-:W-:Y:S06]  /*6bb0*/  BRA `(.L_x_1124) ;  /* 0x0000000000b47947 */ /* 0x000fec0003800000 */
.L_x_1136:
        /* <DEDUP_REMOVED lines=14> */
.L_x_1150:
[----:B------:R-:W-:Y:S05]  /*6ca0*/  BSYNC B0 ;  /* 0x0000000000007941 */ /* 0x000fea0003800000 */
.L_x_1149:
[----:B------:R-:W-:-:S04]  /*6cb0*/  F2FP.BF16.F32.PACK_AB R0, RZ, R0 ;  /* 0x00000000ff00723e */ /* 0x000fc800000010ff */
[----:B------:R-:W-:Y:S01]  /*6cc0*/  PRMT R23, R0, 0x7610, R23 ;  /* 0x0000761000177816 */ /* 0x000fe20000000017 */
[----:B------:R-:W-:Y:S06]  /*6cd0*/  BRA `(.L_x_1124) ;  /* 0x00000000006c7947 */ /* 0x000fec0003800000 */
.L_x_1123:
        /* <DEDUP_REMOVED lines=16> */
.L_x_1151:
[----:B------:R-:W-:Y:S01]  /*6de0*/  PRMT R23, RZ, 0x7610, R23 ;  /* 0x00007610ff177816 */ /* 0x000fe20000000017 */
[----:B------:R-:W-:Y:S06]  /*6df0*/  BRA `(.L_x_1124) ;  /* 0x0000000000247947 */ /* 0x000fec0003800000 */
.L_x_1148:
[----:B------:R-:W2:Y:S02]  /*6e00*/  LDG.E.64 R2, desc[UR36][R2.64] ;  /* 0x0000002402027981 */ /* 0x000ea4000c1e1b00 */
[----:B--2---:R-:W0:Y:S02]  /*6e10*/  I2F.U64 R0, R2 ;  /* 0x0000000200007312 */ /* 0x004e240000301000 */
[----:B0-----:R-:W-:-:S04]  /*6e20*/  F2FP.BF16.F32.PACK_AB R0, RZ, R0 ;  /* 0x00000000ff00723e */ /* 0x001fc800000010ff */
[----:B------:R-:W-:Y:S01]  /*6e30*/  PRMT R23, R0, 0x7610, R23 ;  /* 0x0000761000177816 */ /* 0x000fe20000000017 */
[----:B------:R-:W-:Y:S06]  /*6e40*/  BRA `(.L_x_1124) ;  /* 0x0000000000107947 */ /* 0x000fec0003800000 */
.L_x_1147:
[----:B------:R-:W2:Y:S02]  /*6e50*/  LDG.E R2, desc[UR36][R2.64] ;  /* 0x0000002402027981 */ /* 0x000ea4000c1e1900 */
[----:B--2---:R-:W-:-:S04]  /*6e60*/  I2FP.F32.U32 R0, R2 ;  /* 0x0000000200007245 */ /* 0x004fc80000201000 */
[----:B------:R-:W-:-:S04]  /*6e70*/  F2FP.BF16.F32.PACK_AB R0, RZ, R0 ;  /* 0x00000000ff00723e */ /* 0x000fc800000010ff */
[----:B------:R-:W-:-:S07]  /*6e80*/  PRMT R23, R0, 0x7610, R23 ;  /* 0x0000761000177816 */ /* 0x000fce0000000017 */
.L_x_1124:
        /* <DEDUP_REMOVED lines=19> */
.L_x_1155:
[----:B------:R-:W2:Y:S02]  /*6fc0*/  LDG.E.U8 R2, desc[UR36][R2.64] ;  /* 0x0000002402027981 */ /* 0x000ea4000c1e1100 */
[----:B--2---:R-:W-:-:S04]  /*6fd0*/  I2FP.F32.U32 R0, R2 ;  /* 0x0000000200007245 */ /* 0x004fc80000201000 */
[----:B------:R-:W-:Y:S01]  /*6fe0*/  F2FP.BF16.F32.PACK_AB R0, RZ, R0 ;  /* 0x00000000ff00723e */ /* 0x000fe200000010ff */
[----:B------:R-:W-:Y:S06]  /*6ff0*/  BRA `(.L_x_1157) ;  /* 0x0000000c00907947 */ /* 0x000fec0003800000 */
.L_x_1154:
        /* <DEDUP_REMOVED lines=10> */
.L_x_1159:
[----:B------:R-:W2:Y:S02]  /*70a0*/  LDG.E R2, desc[UR36][R2.64] ;  /* 0x0000002402027981 */ /* 0x000ea4000c1e1900 */
[----:B--2---:R-:W-:-:S04]  /*70b0*/  I2FP.F32.S32 R0, R2 ;  /* 0x0000000200007245 */ /* 0x004fc80000201400 */
[----:B------:R-:W-:Y:S01]  /*70c0*/  F2FP.BF16.F32.PACK_AB R0, RZ, R0 ;  /* 0x00000000ff00723e */ /* 0x000fe200000010ff */
[----:B------:R-:W-:Y:S06]  /*70d0*/  BRA `(.L_x_1157) ;  /* 0x0000000c00587947 */ /* 0x000fec0003800000 */
.L_x_1158:
[----:B------:R-:W2:Y:S02]  /*70e0*/  LDG.E.U16 R2, desc[UR36][R2.64] ;  /* 0x0000002402027981 */ /* 0x000ea4000c1e1500 */
[----:B--2---:R-:W0:Y:S02]  /*70f0*/  I2F.S16 R0, R2 ;  /* 0x0000000200007306 */ /* 0x004e240000101400 */
[----:B0-----:R-:W-:Y:S01]  /*7100*/  F2FP.BF16.F32.PACK_AB R0, RZ, R0 ;  /* 0x00000000ff00723e */ /* 0x001fe200000010ff */
[----:B------:R-:W-:Y:S06]  /*7110*/  BRA `(.L_x_1157) ;  /* 0x0000000c00487947 */ /* 0x000fec0003800000 */
.L_x_1153:
        /* <DEDUP_REMOVED lines=9> */
.L_x_1161:
[----:B------:R-:W2:Y:S02]  /*71b0*/  LDG.E.U16 R0, desc[UR36][R2.64] ;  /* 0x0000002402007981 */ /* 0x000ea4000c1e1500 */
[----:B--2---:R-:W-:-:S05]  /*71c0*/  HADD2.F32 R0, -RZ, R0.H0_H0 ;  /* 0x20000000ff007230 */ /* 0x004fca0000004100 */
[----:B------:R-:W-:Y:S01]  /*71d0*/  F2FP.BF16.F32.PACK_AB R0, RZ, R0 ;  /* 0x00000000ff00723e */ /* 0x000fe200000010ff */
[----:B------:R-:W-:Y:S06]  /*71e0*/  BRA `(.L_x_1157) ;  /* 0x0000000c00147947 */ /* 0x000fec0003800000 */
.L_x_1160:
        /* <DEDUP_REMOVED lines=9> */
.L_x_1163:
[----:B------:R-:W2:Y:S02]  /*7280*/  LDG.E.U16 R2, desc[UR36][R2.64] ;  /* 0x0000002402027981 */ /* 0x000ea4000c1e1500 */
[----:B--2---:R-:W-:-:S05]  /*7290*/  HADD2.F32 R0, -RZ, R2.H0_H0 ;  /* 0x20000002ff007230 */ /* 0x004fca0000004100 */
[----:B------:R-:W-:Y:S01]  /*72a0*/  F2FP.BF16.F32.PACK_AB R0, RZ, R0 ;  /* 0x00000000ff00723e */ /* 0x000fe200000010ff */
[----:B------:R-:W-:Y:S06]  /*72b0*/  BRA `(.L_x_1157) ;  /* 0x0000000800e07947 */ /* 0x000fec0003800000 */
.L_x_1162:
        /* <DEDUP_REMOVED lines=8> */
.L_x_1152:
        /* <DEDUP_REMOVED lines=13> */
.L_x_1166:
        /* <DEDUP_REMOVED lines=8> */
.L_x_1165:
        /* <DEDUP_REMOVED lines=28> */
.L_x_1168:
        /* <DEDUP_REMOVED lines=15> */
.L_x_1167:
[----:B------:R0:W5:Y:S01]  /*7740*/  LDG.E.U16 R0, desc[UR36][R2.64] ;  /* 0x0000002402007981 */ /* 0x000162000c1e1500 */
[----:B------:R-:W-:Y:S05]  /*7750*/  BRA `(.L_x_1157) ;  /* 0x0000000400b87947 */ /* 0x000fea0003800000 */
.L_x_1164:
        /* <DEDUP_REMOVED lines=12> */
.L_x_1171:
        /* <DEDUP_REMOVED lines=21> */
.L_x_1175:
[----:B------:R-:W-:Y:S05]  /*7970*/  BSYNC B1 ;  /* 0x0000000000017941 */ /* 0x000fea0003800000 */
.L_x_1174:
[----:B------:R-:W-:Y:S01]  /*7980*/  LEA R3, R0, 0x3b800000, 0x17 ;  /* 0x3b80000000037811 */ /* 0x000fe200078eb8ff */
[----:B------:R-:W-:-:S05]  /*7990*/  IMAD.SHL.U32 R0, R2, 0x100000, RZ ;  /* 0x0010000002007824 */ /* 0x000fca00078e00ff */
[----:B------:R-:W-:-:S07]  /*79a0*/  LOP3.LUT R0, R3, R0, R4, 0xfe, !PT ;  /* 0x0000000003007212 */ /* 0x000fce00078efe04 */
.L_x_1173:
[----:B------:R-:W-:Y:S05]  /*79b0*/  BSYNC B0 ;  /* 0x0000000000007941 */ /* 0x000fea0003800000 */
.L_x_1172:
[----:B------:R-:W-:Y:S01]  /*79c0*/  F2FP.BF16.F32.PACK_AB R0, RZ, R0 ;  /* 0x00000000ff00723e */ /* 0x000fe200000010ff */
[----:B------:R-:W-:Y:S06]  /*79d0*/  BRA `(.L_x_1157) ;  /* 0x0000000400187947 */ /* 0x000fec0003800000 */
.L_x_1170:
        /* <DEDUP_REMOVED lines=21> */
.L_x_1179:
[----:B------:R-:W-:Y:S05]  /*7b30*/  BSYNC B1 ;  /* 0x0000000000017941 */ /* 0x000fea0003800000 */
.L_x_1178:
[----:B------:R-:W-:Y:S01]  /*7b40*/  LEA R3, R0, 0x37800000, 0x17 ;  /* 0x3780000000037811 */ /* 0x000fe200078eb8ff */
[----:B------:R-:W-:-:S05]  /*7b50*/  IMAD.SHL.U32 R0, R2, 0x200000, RZ ;  /* 0x0020000002007824 */ /* 0x000fca00078e00ff */
[----:B------:R-:W-:-:S07]  /*7b60*/  LOP3.LUT R0, R3, R0, R4, 0xfe, !PT ;  /* 0x0000000003007212 */ /* 0x000fce00078efe04 */
.L_x_1177:
[----:B------:R-:W-:Y:S05]  /*7b70*/  BSYNC B0 ;  /* 0x0000000000007941 */ /* 0x000fea0003800000 */
.L_x_1176:
[----:B------:R-:W-:Y:S01]  /*7b80*/  F2FP.BF16.F32.PACK_AB R0, RZ, R0 ;  /* 0x00000000ff00723e */ /* 0x000fe200000010ff */
[----:B------:R-:W-:Y:S06]  /*7b90*/  BRA `(.L_x_1157) ;  /* 0x0000000000a87947 */ /* 0x000fec0003800000 */
.L_x_1169:
        /* <DEDUP_REMOVED lines=14> */
.L_x_1183:
[----:B------:R-:W-:Y:S05]  /*7c80*/  BSYNC B0 ;  /* 0x0000000000007941 */ /* 0x000fea0003800000 */
.L_x_1182:
[----:B------:R-:W-:Y:S01]  /*7c90*/  F2FP.BF16.F32.PACK_AB R0, RZ, R0 ;  /* 0x00000000ff00723e */ /* 0x000fe200000010ff */
[----:B------:R-:W-:Y:S06]  /*7ca0*/  BRA `(.L_x_1157) ;  /* 0x0000000000647947 */ /* 0x000fec0003800000 */
.L_x_1156:
        /* <DEDUP_REMOVED lines=16> */
.L_x_1184:
[----:B------:R-:W-:Y:S01]  /*7db0*/  PRMT R0, RZ, 0x7610, R0 ;  /* 0x00007610ff007816 */ /* 0x000fe20000000000 */
[----:B------:R-:W-:Y:S06]  /*7dc0*/  BRA `(.L_x_1157) ;  /* 0x00000000001c7947 */ /* 0x000fec0003800000 */
.L_x_1181:
[----:B------:R-:W2:Y:S02]  /*7dd0*/  LDG.E.64 R2, desc[UR36][R2.64] ;  /* 0x0000002402027981 */ /* 0x000ea4000c1e1b00 */
[----:B--2---:R-:W0:Y:S02]  /*7de0*/  I2F.U64 R0, R2 ;  /* 0x0000000200007312 */ /* 0x004e240000301000 */
[----:B0-----:R-:W-:Y:S01]  /*7df0*/  F2FP.BF16.F32.PACK_AB R0, RZ, R0 ;  /* 0x00000000ff00723e */ /* 0x001fe200000010ff */
[----:B------:R-:W-:Y:S06]  /*7e00*/  BRA `(.L_x_1157) ;  /* 0x00000000000c7947 */ /* 0x000fec0003800000 */
.L_x_1180:
[----:B------:R-:W2:Y:S02]  /*7e10*/  LDG.E R2, desc[UR36][R2.64] ;  /* 0x0000002402027981 */ /* 0x000ea4000c1e1900 */
[----:B--2---:R-:W-:-:S04]  /*7e20*/  I2FP.F32.U32 R0, R2 ;  /* 0x0000000200007245 */ /* 0x004fc80000201000 */
[----:B------:R-:W-:-:S07]  /*7e30*/  F2FP.BF16.F32.PACK_AB R0, RZ, R0 ;  /* 0x00000000ff00723e */ /* 0x000fce00000010ff */
.L_x_1157:
        /* <DEDUP_REMOVED lines=23> */
.L_x_1188:
[----:B------:R-:W-:-:S06]  /*7fb0*/  IMAD.U32 R3, R23, 0x10000, RZ ;  /* 0x0001000017037824 */ /* 0x000fcc00078e00ff */
[----:B------:R-:W0:Y:S02]  /*7fc0*/  F2I.S64.TRUNC R2, R3 ;  /* 0x0000000300027311 */ /* 0x000e24000020d900 */
[----:B0-----:R0:W-:Y:S01]  /*7fd0*/  STG.E.U8 desc[UR36][R16.64], R2 ;  /* 0x0000000210007986 */ /* 0x0011e2000c101124 */
[----:B------:R-:W-:Y:S05]  /*7fe0*/  BRA `(.L_x_1190) ;  /* 0x0000000c00847947 */ /* 0x000fea0003800000 */
.L_x_1187:
        /* <DEDUP_REMOVED lines=10> */
.L_x_1192:
[----:B------:R-:W-:-:S06]  /*8090*/  IMAD.U32 R23, R23, 0x10000, RZ ;  /* 0x0001000017177824 */ /* 0x000fcc00078e00ff */
[----:B------:R-:W0:Y:S02]  /*80a0*/  F2I.FTZ.TRUNC.NTZ R23, R23 ;  /* 0x0000001700177305 */ /* 0x000e24000021f100 */
[----:B0-----:R3:W-:Y:S01]  /*80b0*/  STG.E desc[UR36][R16.64], R23 ;  /* 0x0000001710007986 */ /* 0x0017e2000c101924 */
[----:B------:R-:W-:Y:S05]  /*80c0*/  BRA `(.L_x_1190) ;  /* 0x0000000c004c7947 */ /* 0x000fea0003800000 */
.L_x_1191:
[----:B------:R-:W-:-:S06]  /*80d0*/  IMAD.U32 R23, R23, 0x10000, RZ ;  /* 0x0001000017177824 */ /* 0x000fcc00078e00ff */
[----:B------:R-:W0:Y:S02]  /*80e0*/  F2I.FTZ.TRUNC.NTZ R23, R23 ;  /* 0x0000001700177305 */ /* 0x000e24000021f100 */
[----:B0-----:R2:W-:Y:S01]  /*80f0*/  STG.E.U16 desc[UR36][R16.64], R23 ;  /* 0x0000001710007986 */ /* 0x0015e2000c101524 */
[----:B------:R-:W-:Y:S05]  /*8100*/  BRA `(.L_x_1190) ;  /* 0x0000000c003c7947 */ /* 0x000fea0003800000 */
.L_x_1186:
        /* <DEDUP_REMOVED lines=9> */
.L_x_1194:
[----:B------:R-:W-:-:S05]  /*81a0*/  IMAD.U32 R0, R23, 0x10000, RZ ;  /* 0x0001000017007824 */ /* 0x000fca00078e00ff */
[----:B------:R-:W-:-:S05]  /*81b0*/  F2FP.F16.F32.PACK_AB R0, RZ, R0 ;  /* 0x00000000ff00723e */ /* 0x000fca00000000ff */
[----:B------:R0:W-:Y:S01]  /*81c0*/  STG.E.U16 desc[UR36][R16.64], R0 ;  /* 0x0000000010007986 */ /* 0x0001e2000c101524 */
[----:B------:R-:W-:Y:S05]  /*81d0*/  BRA `(.L_x_1190) ;  /* 0x0000000c00087947 */ /* 0x000fea0003800000 */
.L_x_1193:
        /* <DEDUP_REMOVED lines=10> */
.L_x_1196:
[----:B------:R-:W-:-:S05]  /*8280*/  IMAD.U32 R23, R23, 0x10000, RZ ;  /* 0x0001000017177824 */ /* 0x000fca00078e00ff */
[----:B------:R-:W-:-:S04]  /*8290*/  F2FP.F16.F32.PACK_AB R3, RZ, R23 ;  /* 0x00000017ff03723e */ /* 0x000fc800000000ff */
[----:B------:R-:W-:-:S05]  /*82a0*/  PRMT R3, R3, 0x5410, RZ ;  /* 0x0000541003037816 */ /* 0x000fca00000000ff */
[----:B------:R0:W-:Y:S01]  /*82b0*/  STG.E desc[UR36][R16.64], R3 ;  /* 0x0000000310007986 */ /* 0x0001e2000c101924 */
[----:B------:R-:W-:Y:S05]  /*82c0*/  BRA `(.L_x_1190) ;  /* 0x0000000800cc7947 */ /* 0x000fea0003800000 */
.L_x_1195:
[----:B------:R-:W-:-:S04]  /*82d0*/  IMAD.U32 R2, R23, 0x10000, RZ ;  /* 0x0001000017027824 */ /* 0x000fc800078e00ff */
[----:B------:R-:W-:-:S06]  /*82e0*/  FMUL.FTZ R2, R2, 1 ;  /* 0x3f80000002027820 */ /* 0x000fcc0000410000 */
[----:B------:R-:W0:Y:S02]  /*82f0*/  F2F.F64.F32 R2, R2 ;  /* 0x0000000200027310 */ /* 0x000e240000201800 */
[----:B0-----:R0:W-:Y:S01]  /*8300*/  STG.E.64 desc[UR36][R16.64], R2 ;  /* 0x0000000210007986 */ /* 0x0011e2000c101b24 */
[----:B------:R-:W-:Y:S05]  /*8310*/  BRA `(.L_x_1190) ;  /* 0x0000000800b87947 */ /* 0x000fea0003800000 */
.L_x_1185:
        /* <DEDUP_REMOVED lines=13> */
.L_x_1199:
[----:B------:R-:W-:Y:S01]  /*83f0*/  IMAD.U32 R23, R23, 0x10000, RZ ;  /* 0x0001000017177824 */ /* 0x000fe200078e00ff */
[----:B------:R-:W-:-:S03]  /*8400*/  CS2R R6, SRZ ;  /* 0x0000000000067805 */ /* 0x000fc6000001ff00 */
[----:B------:R-:W-:-:S06]  /*8410*/  FMUL.FTZ R4, R23, 1 ;  /* 0x3f80000017047820 */ /* 0x000fcc0000410000 */
[----:B------:R-:W0:Y:S02]  /*8420*/  F2F.F64.F32 R4, R4 ;  /* 0x0000000400047310 */ /* 0x000e240000201800 */
[----:B0-----:R0:W-:Y:S01]  /*8430*/  STG.E.128 desc[UR36][R16.64], R4 ;  /* 0x0000000410007986 */ /* 0x0011e2000c101d24 */
[----:B------:R-:W-:Y:S05]  /*8440*/  BRA `(.L_x_1190) ;  /* 0x00000008006c7947 */ /* 0x000fea0003800000 */
.L_x_1198:
        /* <DEDUP_REMOVED lines=21> */
.L_x_1203:
[----:B------:R-:W-:Y:S05]  /*85a0*/  BSYNC B0 ;  /* 0x0000000000007941 */ /* 0x000fea0003800000 */
.L_x_1202:
[----:B------:R-:W-:-:S05]  /*85b0*/  LOP3.LUT R3, R0, R3, RZ, 0xfc, !PT ;  /* 0x0000000300037212 */ /* 0x000fca00078efcff */
[----:B------:R0:W-:Y:S01]  /*85c0*/  STG.E.U8 desc[UR36][R16.64], R3 ;  /* 0x0000000310007986 */ /* 0x0001e2000c101124 */
[----:B------:R-:W-:Y:S05]  /*85d0*/  BRA `(.L_x_1190) ;  /* 0x0000000800087947 */ /* 0x000fea0003800000 */
.L_x_1201:
        /* <DEDUP_REMOVED lines=13> */
.L_x_1205:
[----:B------:R-:W-:Y:S01]  /*86b0*/  IMAD.MOV.U32 R0, RZ, RZ, 0x7f ;  /* 0x0000007fff007424 */ /* 0x000fe200078e00ff */
[----:B------:R-:W-:-:S04]  /*86c0*/  ISETP.GT.U32.AND P0, PT, R2, 0x7f800000, PT ;  /* 0x7f8000000200780c */ /* 0x000fc80003f04070 */
[----:B------:R-:W-:-:S09]  /*86d0*/  SEL R0, R0, 0x7c, P0 ;  /* 0x0000007c00007807 */ /* 0x000fd20000000000 */
.L_x_1206:
[----:B------:R-:W-:Y:S05]  /*86e0*/  BSYNC B0 ;  /* 0x0000000000007941 */ /* 0x000fea0003800000 */
.L_x_1204:
[----:B------:R-:W-:-:S04]  /*86f0*/  LOP3.LUT R2, R23, 0x80000000, RZ, 0xc0, !PT ;  /* 0x8000000017027812 */ /* 0x000fc800078ec0ff */
[----:B------:R-:W-:-:S04]  /*8700*/  SHF.R.U32.HI R3, RZ, 0x18, R2 ;  /* 0x00000018ff037819 */ /* 0x000fc80000011602 */
[----:B------:R-:W-:-:S05]  /*8710*/  LOP3.LUT R3, R0, R3, RZ, 0xfc, !PT ;  /* 0x0000000300037212 */ /* 0x000fca00078efcff */
[----:B------:R0:W-:Y:S01]  /*8720*/  STG.E.U8 desc[UR36][R16.64], R3 ;  /* 0x0000000310007986 */ /* 0x0001e2000c101124 */
[----:B------:R-:W-:Y:S05]  /*8730*/  BRA `(.L_x_1190) ;  /* 0x0000000400b07947 */ /* 0x000fea0003800000 */
.L_x_1200:
[----:B------:R0:W-:Y:S01]  /*8740*/  STG.E.U16 desc[UR36][R16.64], R23 ;  /* 0x0000001710007986 */ /* 0x0001e2000c101524 */
[----:B------:R-:W-:Y:S05]  /*8750*/  BRA `(.L_x_1190) ;  /* 0x0000000400a87947 */ /* 0x000fea0003800000 */
.L_x_1197:
        /* <DEDUP_REMOVED lines=12> */
.L_x_1209:
        /* <DEDUP_REMOVED lines=17> */
.L_x_1212:
[----:B------:R-:W-:-:S04]  /*8930*/  LOP3.LUT R2, R23, 0x80000000, RZ, 0xc0, !PT ;  /* 0x8000000017027812 */ /* 0x000fc800078ec0ff */
[----:B------:R-:W-:-:S04]  /*8940*/  SHF.R.U32.HI R3, RZ, 0x18, R2 ;  /* 0x00000018ff037819 */ /* 0x000fc80000011602 */
[----:B------:R-:W-:-:S04]  /*8950*/  LOP3.LUT R0, R0, R3, RZ, 0xfc, !PT ;  /* 0x0000000300007212 */ /* 0x000fc800078efcff */
[----:B------:R-:W-:-:S07]  /*8960*/  PRMT R8, R0, 0x7610, R8 ;  /* 0x0000761000087816 */ /* 0x000fce0000000008 */
.L_x_1211:
[----:B------:R-:W-:Y:S05]  /*8970*/  BSYNC B0 ;  /* 0x0000000000007941 */ /* 0x000fea0003800000 */
.L_x_1210:
[----:B------:R0:W-:Y:S01]  /*8980*/  STG.E.U8 desc[UR36][R16.64], R8 ;  /* 0x0000000810007986 */ /* 0x0001e2000c101124 */
[----:B------:R-:W-:Y:S05]  /*8990*/  BRA `(.L_x_1190) ;  /* 0x0000000400187947 */ /* 0x000fea0003800000 */
.L_x_1208:
        /* <DEDUP_REMOVED lines=17> */
.L_x_1215:
[----:B------:R-:W-:-:S04]  /*8ab0*/  LOP3.LUT R2, R23, 0x80000000, RZ, 0xc0, !PT ;  /* 0x8000000017027812 */ /* 0x000fc800078ec0ff */
[----:B------:R-:W-:-:S04]  /*8ac0*/  SHF.R.U32.HI R3, RZ, 0x18, R2 ;  /* 0x00000018ff037819 */ /* 0x000fc80000011602 */
[----:B------:R-:W-:-:S04]  /*8ad0*/  LOP3.LUT R0, R0, R3, RZ, 0xfc, !PT ;  /* 0x0000000300007212 */ /* 0x000fc800078efcff */
[----:B------:R-:W-:-:S07]  /*8ae0*/  PRMT R8, R0, 0x7610, R8 ;  /* 0x0000761000087816 */ /* 0x000fce0000000008 */
.L_x_1214:
[----:B------:R-:W-:Y:S05]  /*8af0*/  BSYNC B0 ;  /* 0x0000000000007941 */ /* 0x000fea0003800000 */
.L_x_1213:
[----:B------:R0:W-:Y:S01]  /*8b00*/  STG.E.U8 desc[UR36][R16.64], R8 ;  /* 0x0000000810007986 */ /* 0x0001e2000c101124 */
[----:B------:R-:W-:Y:S05]  /*8b10*/  BRA `(.L_x_1190) ;  /* 0x0000000000b87947 */ /* 0x000fea0003800000 */
.L_x_1207:
        /* <DEDUP_REMOVED lines=22> */
.L_x_1189:
        /* <DEDUP_REMOVED lines=16> */
.L_x_1218:
[----:B------:R-:W-:Y:S05]  /*8d80*/  BRA `(.L_x_1190) ;  /* 0x00000000001c7947 */ /* 0x000fea0003800000 */
.L_x_1217:
[----:B------:R-:W-:-:S06]  /*8d90*/  IMAD.U32 R2, R23, 0x10000, RZ ;  /* 0x0001000017027824 */ /* 0x000fcc00078e00ff */
[----:B------:R-:W0:Y:S02]  /*8da0*/  F2I.U64.TRUNC R2, R2 ;  /* 0x0000000200027311 */ /* 0x000e24000020d800 */
[----:B0-----:R0:W-:Y:S01]  /*8db0*/  STG.E.64 desc[UR36][R16.64], R2 ;  /* 0x0000000210007986 */ /* 0x0011e2000c101b24 */
[----:B------:R-:W-:Y:S05]  /*8dc0*/  BRA `(.L_x_1190) ;  /* 0x00000000000c7947 */ /* 0x000fea0003800000 */
.L_x_1216:
[----:B------:R-:W-:-:S06]  /*8dd0*/  IMAD.U32 R23, R23, 0x10000, RZ ;  /* 0x0001000017177824 */ /* 0x000fcc00078e00ff */
[----:B------:R-:W0:Y:S02]  /*8de0*/  F2I.FTZ.U32.TRUNC.NTZ R23, R23 ;  /* 0x0000001700177305 */ /* 0x000e24000021f000 */
[----:B0-----:R0:W-:Y:S02]  /*8df0*/  STG.E desc[UR36][R16.64], R23 ;  /* 0x0000001710007986 */ /* 0x0011e4000c101924 */
.L_x_1190:
[----:B------:R-:W-:-:S07]  /*8e00*/  VIADD R19, R19, 0x80 ;  /* 0x0000008013137836 */ /* 0x000fce0000000000 */
.L_x_1117:
[----:B------:R-:W-:Y:S05]  /*8e10*/  BSYNC B6 ;  /* 0x0000000000067941 */ /* 0x000fea0003800000 */
.L_x_1116:
        /* <DEDUP_REMOVED lines=358> */
.L_x_1221:
        /* <DEDUP_REMOVED lines=23> */
.L_x_1225:
[----:B------:R-:W2:Y:S02]  /*a5f0*/  LDG.E.U8 R2, desc[UR36][R2.64] ;  /* 0x0000002402027981 */ /* 0x000ea4000c1e1100 */
[----:B--2---:R-:W-:-:S04]  /*a600*/  I2FP.F32.U32 R0, R2 ;  /* 0x0000000200007245 */ /* 0x004fc80000201000 */
[----:B------:R-:W-:-:S04]  /*a610*/  F2FP.BF16.F32.PACK_AB R0, RZ, R0 ;  /* 0x00000000ff00723e */ /* 0x000fc800000010ff */
[----:B------:R-:W-:Y:S01]  /*a620*/  PRMT R23, R0, 0x7610, R23 ;  /* 0x0000761000177816 */ /* 0x000fe20000000017 */
[----:B------:R-:W-:Y:S06]  /*a630*/  BRA `(.L_x_1227) ;  /* 0x0000000c00c87947 */ /* 0x000fec0003800000 */
.L_x_1224:
        /* <DEDUP_REMOVED lines=11> */
.L_x_1229:
[----:B------:R-:W2:Y:S02]  /*a6f0*/  LDG.E R2, desc[UR36][R2.64] ;  /* 0x0000002402027981 */ /* 0x000ea4000c1e1900 */
[----:B--2---:R-:W-:-:S04]  /*a700*/  I2FP.F32.S32 R0, R2 ;  /* 0x0000000200007245 */ /* 0x004fc80000201400 */
[----:B------:R-:W-:-:S04]  /*a710*/  F2FP.BF16.F32.PACK_AB R0, RZ, R0 ;  /* 0x00000000ff00723e */ /* 0x000fc800000010ff */
[----:B------:R-:W-:Y:S01]  /*a720*/  PRMT R23, R0, 0x7610, R23 ;  /* 0x0000761000177816 */ /* 0x000fe20000000017 */
[----:B------:R-:W-:Y:S06]  /*a730*/  BRA `(.L_x_1227) ;  /* 0x0000000c00887947 */ /* 0x000fec0003800000 */
.L_x_1228:
[----:B------:R-:W2:Y:S02]  /*a740*/  LDG.E.U16 R2, desc[UR36][R2.64] ;  /* 0x0000002402027981 */ /* 0x000ea4000c1e1500 */
[----:B--2---:R-:W0:Y:S02]  /*a750*/  I2F.S16 R0, R2 ;  /* 0x0000000200007306 */ /* 0x004e240000101400 */
[----:B0-----:R-:W-:-:S04]  /*a760*/  F2FP.BF16.F32.PACK_AB R0, RZ, R0 ;  /* 0x00000000ff00723e */ /* 0x001fc800000010ff */
[----:B------:R-:W-:Y:S01]  /*a770*/  PRMT R23, R0, 0x7610, R23 ;  /* 0x0000761000177816 */ /* 0x000fe20000000017 */
[----:B------:R-:W-:Y:S06]  /*a780*/  BRA `(.L_x_1227) ;  /* 0x0000000c00747947 */ /* 0x000fec0003800000 */
.L_x_1223:
        /* <DEDUP_REMOVED lines=9> */
.L_x_1231:
[----:B------:R-:W2:Y:S02]  /*a820*/  LDG.E.U16 R0, desc[UR36][R2.64] ;  /* 0x0000002402007981 */ /* 0x000ea4000c1e1500 */
[----:B--2---:R-:W-:-:S05]  /*a830*/  HADD2.F32 R0, -RZ, R0.H0_H0 ;  /* 0x20000000ff007230 */ /* 0x004fca0000004100 */
[----:B------:R-:W-:-:S04]  /*a840*/  F2FP.BF16.F32.PACK_AB R0, RZ, R0 ;  /* 0x00000000ff00723e */ /* 0x000fc800000010ff */
[----:B------:R-:W-:Y:S01]  /*a850*/  PRMT R23, R0, 0x7610, R23 ;  /* 0x0000761000177816 */ /* 0x000fe20000000017 */
[----:B------:R-:W-:Y:S06]  /*a860*/  BRA `(.L_x_1227) ;  /* 0x0000000c003c7947 */ /* 0x000fec0003800000 */
.L_x_1230:
        /* <DEDUP_REMOVED lines=9> */
.L_x_1233:
[----:B------:R-:W2:Y:S02]  /*a900*/  LDG.E.U16 R2, desc[UR36][R2.64] ;  /* 0x0000002402027981 */ /* 0x000ea4000c1e1500 */
[----:B--2---:R-:W-:-:S05]  /*a910*/  HADD2.F32 R0, -RZ, R2.H0_H0 ;  /* 0x20000002ff007230 */ /* 0x004fca0000004100 */
[----:B------:R-:W-:-:S04]  /*a920*/  F2FP.BF16.F32.PACK_AB R0, RZ, R0 ;  /* 0x00000000ff00723e */ /* 0x000fc800000010ff */
[----:B------:R-:W-:Y:S01]  /*a930*/  PRMT R23, R0, 0x7610, R23 ;  /* 0x0000761000177816 */ /* 0x000fe20000000017 */
[----:B------:R-:W-:Y:S06]  /*a940*/  BRA `(.L_x_1227) ;  /* 0x0000000c00047947 */ /* 0x000fec0003800000 */
.L_x_1232:
        /* <DEDUP_REMOVED lines=9> */
.L_x_1222:
        /* <DEDUP_REMOVED lines=14> */
.L_x_1236:
        /* <DEDUP_REMOVED lines=9> */
.L_x_1235:
        /* <DEDUP_REMOVED lines=28> */
.L_x_1238:
        /* <DEDUP_REMOVED lines=15> */
.L_x_1237:
[----:B------:R0:W5:Y:S01]  /*ae00*/  LDG.E.U16 R23, desc[UR36][R2.64] ;  /* 0x0000002402177981 */ /* 0x000162000c1e1500 */
[----:B------:R-:W-:Y:S05]  /*ae10*/  BRA `(.L_x_1227) ;  /* 0x0000000400d07947 */ /* 0x000fea0003800000 */
.L_x_1234:
        /* <DEDUP_REMOVED lines=13> */
.L_x_1241:
        /* <DEDUP_REMOVED lines=21> */
.L_x_1245:
[----:B------:R-:W-:Y:S05]  /*b040*/  BSYNC B1 ;  /* 0x0000000000017941 */ /* 0x000fea0003800000 */
.L_x_1244:
[----:B------:R-:W-:Y:S01]  /*b050*/  LEA R3, R0, 0x3b800000, 0x17 ;  /* 0x3b80000000037811 */ /* 0x000fe200078eb8ff */
[----:B------:R-:W-:-:S05]  /*b060*/  IMAD.SHL.U32 R0, R2, 0x100000, RZ ;  /* 0x0010000002007824 */ /* 0x000fca00078e00ff */
[----:B------:R-:W-:-:S07]  /*b070*/  LOP3.LUT R0, R3, R0, R4, 0xfe, !PT ;  /* 0x0000000003007212 */ /* 0x000fce00078efe04 */
.L_x_1243:
[----:B------:R-:W-:Y:S05]  /*b080*/  BSYNC B0 ;  /* 0x0000000000007941 */ /* 0x000fea0003800000 */
.L_x_1242:
[----:B------:R-:W-:-:S04]  /*b090*/  F2FP.BF16.F32.PACK_AB R0, RZ, R0 ;  /* 0x00000000ff00723e */ /* 0x000fc800000010ff */
[----:B------:R-:W-:Y:S01]  /*b0a0*/  PRMT R23, R0, 0x7610, R23 ;  /* 0x0000761000177816 */ /* 0x000fe20000000017 */
[----:B------:R-:W-:Y:S06]  /*b0b0*/  BRA `(.L_x_1227) ;  /* 0x0000000400287947 */ /* 0x000fec0003800000 */
.L_x_1240:
        /* <DEDUP_REMOVED lines=21> */
.L_x_1249:
[----:B------:R-:W-:Y:S05]  /*b210*/  BSYNC B1 ;  /* 0x0000000000017941 */ /* 0x000fea0003800000 */
.L_x_1248:
[----:B------:R-:W-:Y:S01]  /*b220*/  LEA R3, R0, 0x37800000, 0x17 ;  /* 0x3780000000037811 */ /* 0x000fe200078eb8ff */
[----:B------:R-:W-:-:S05]  /*b230*/  IMAD.SHL.U32 R0, R2, 0x200000, RZ ;  /* 0x0020000002007824 */ /* 0x000fca00078e00ff */
[----:B------:R-:W-:-:S07]  /*b240*/  LOP3.LUT R0, R3, R0, R4, 0xfe, !PT ;  /* 0x0000000003007212 */ /* 0x000fce00078efe04 */
.L_x_1247:
[----:B------:R-:W-:Y:S05]  /*b250*/  BSYNC B0 ;  /* 0x0000000000007941 */ /* 0x000fea0003800000 */
.L_x_1246:
[----:B------:R-:W-:-:S04]  /*b260*/  F2FP.BF16.F32.PACK_AB R0, RZ, R0 ;  /* 0x00000000ff00723e */ /* 0x000fc800000010ff */
[----:B------:R-:W-:Y:S01]  /*b270*/  PRMT R23, R0, 0x7610, R23 ;  /* 0x0000761000177816 */ /* 0x000fe20000000017 */
[----:B------:R-:W-:Y:S06]  /*b280*/  BRA `(.L_x_1227) ;  /* 0x0000000000b47947 */ /* 0x000fec0003800000 */
.L_x_1239:
        /* <DEDUP_REMOVED lines=14> */
.L_x_1253:
[----:B------:R-:W-:Y:S05]  /*b370*/  BSYNC B0 ;  /* 0x0000000000007941 */ /* 0x000fea0003800000 */
.L_x_1252:
[----:B------:R-:W-:-:S04]  /*b380*/  F2FP.BF16.F32.PACK_AB R0, RZ, R0 ;  /* 0x00000000ff00723e */ /* 0x000fc800000010ff */
[----:B------:R-:W-:Y:S01]  /*b390*/  PRMT R23, R0, 0x7610, R23 ;  /* 0x0000761000177816 */ /* 0x000fe20000000017 */
[----:B------:R-:W-:Y:S06]  /*b3a0*/  BRA `(.L_x_1227) ;  /* 0x00000000006c7947 */ /* 0x000fec0003800000 */
.L_x_1226:
        /* <DEDUP_REMOVED lines=16> */
.L_x_1254:
[----:B------:R-:W-:Y:S01]  /*b4b0*/  PRMT R23, RZ, 0x7610, R23 ;  /* 0x00007610ff177816 */ /* 0x000fe20000000017 */
[----:B------:R-:W-:Y:S06]  /*b4c0*/  BRA `(.L_x_1227) ;  /* 0x0000000000247947 */ /* 0x000fec0003800000 */
.L_x_1251:
[----:B------:R-:W2:Y:S02]  /*b4d0*/  LDG.E.64 R2, desc[UR36][R2.64] ;  /* 0x0000002402027981 */ /* 0x000ea4000c1e1b00 */
[----:B--2---:R-:W0:Y:S02]  /*b4e0*/  I2F.U64 R0, R2 ;  /* 0x0000000200007312 */ /* 0x004e240000301000 */
[----:B0-----:R-:W-:-:S04]  /*b4f0*/  F2FP.BF16.F32.PACK_AB R0, RZ, R0 ;  /* 0x00000000ff00723e */ /* 0x001fc800000010ff */
[----:B------:R-:W-:Y:S01]  /*b500*/  PRMT R23, R0, 0x7610, R23 ;  /* 0x0000761000177816 */ /* 0x000fe20000000017 */
[----:B------:R-:W-:Y:S06]  /*b510*/  BRA `(.L_x_1227) ;  /* 0x0000000000107947 */ /* 0x000fec0003800000 */
.L_x_1250:
[----:B------:R-:W2:Y:S02]  /*b520*/  LDG.E R2, desc[UR36][R2.64] ;  /* 0x0000002402027981 */ /* 0x000ea4000c1e1900 */
[----:B--2---:R-:W-:-:S04]  /*b530*/  I2FP.F32.U32 R0, R2 ;  /* 0x0000000200007245 */ /* 0x004fc80000201000 */
[----:B------:R-:W-:-:S04]  /*b540*/  F2FP.BF16.F32.PACK_AB R0, RZ, R0 ;  /* 0x00000000ff00723e */ /* 0x000fc800000010ff */
[----:B------:R-:W-:-:S07]  /*b550*/  PRMT R23, R0, 0x7610, R23 ;  /* 0x0000761000177816 */ /* 0x000fce0000000017 */
.L_x_1227:
        /* <DEDUP_REMOVED lines=19> */
.L_x_1258:
[----:B------:R-:W2:Y:S02]  /*b690*/  LDG.E.U8 R2, desc[UR36][R2.64] ;  /* 0x0000002402027981 */ /* 0x000ea4000c1e1100 */
[----:B--2---:R-:W-:-:S04]  /*b6a0*/  I2FP.F32.U32 R0, R2 ;  /* 0x0000000200007245 */ /* 0x004fc80000201000 */
[----:B------:R-:W-:Y:S01]  /*b6b0*/  F2FP.BF16.F32.PACK_AB R0, RZ, R0 ;  /* 0x00000000ff00723e */ /* 0x000fe200000010ff */
[----:B------:R-:W-:Y:S06]  /*b6c0*/  BRA `(.L_x_1260) ;  /* 0x0000000c00907947 */ /* 0x000fec0003800000 */
.L_x_1257:
        /* <DEDUP_REMOVED lines=10> */
.L_x_1262:
[----:B------:R-:W2:Y:S02]  /*b770*/  LDG.E R2, desc[UR36][R2.64] ;  /* 0x0000002402027981 */ /* 0x000ea4000c1e1900 */
[----:B--2---:R-:W-:-:S04]  /*b780*/  I2FP.F32.S32 R0, R2 ;  /* 0x0000000200007245 */ /* 0x004fc80000201400 */
[----:B------:R-:W-:Y:S01]  /*b790*/  F2FP.BF16.F32.PACK_AB R0, RZ, R0 ;  /* 0x00000000ff00723e */ /* 0x000fe200000010ff */
[----:B------:R-:W-:Y:S06]  /*b7a0*/  BRA `(.L_x_1260) ;  /* 0x0000000c00587947 */ /* 0x000fec0003800000 */
.L_x_1261:
[----:B------:R-:W2:Y:S02]  /*b7b0*/  LDG.E.U16 R2, desc[UR36][R2.64] ;  /* 0x0000002402027981 */ /* 0x000ea4000c1e1500 */
[----:B--2---:R-:W0:Y:S02]  /*b7c0*/  I2F.S16 R0, R2 ;  /* 0x0000000200007306 */ /* 0x004e240000101400 */
[----:B0-----:R-:W-:Y:S01]  /*b7d0*/  F2FP.BF16.F32.PACK_AB R0, RZ, R0 ;  /* 0x00000000ff00723e */ /* 0x001fe200000010ff */
[----:B------:R-:W-:Y:S06]  /*b7e0*/  BRA `(.L_x_1260) ;  /* 0x0000000c00487947 */ /* 0x000fec0003800000 */
.L_x_1256:
        /* <DEDUP_REMOVED lines=9> */
.L_x_1264:
[----:B------:R-:W2:Y:S02]  /*b880*/  LDG.E.U16 R0, desc[UR36][R2.64] ;  /* 0x0000002402007981 */ /* 0x000ea4000c1e1500 */
[----:B--2---:R-:W-:-:S05]  /*b890*/  HADD2.F32 R0, -RZ, R0.H0_H0 ;  /* 0x20000000ff007230 */ /* 0x004fca0000004100 */
[----:B------:R-:W-:Y:S01]  /*b8a0*/  F2FP.BF16.F32.PACK_AB R0, RZ, R0 ;  /* 0x00000000ff00723e */ /* 0x000fe200000010ff */
[----:B------:R-:W-:Y:S06]  /*b8b0*/  BRA `(.L_x_1260) ;  /* 0x0000000c00147947 */ /* 0x000fec0003800000 */
.L_x_1263:
        /* <DEDUP_REMOVED lines=9> */
.L_x_1266:
[----:B------:R-:W2:Y:S02]  /*b950*/  LDG.E.U16 R2, desc[UR36][R2.64] ;  /* 0x0000002402027981 */ /* 0x000ea4000c1e1500 */
[----:B--2---:R-:W-:-:S05]  /*b960*/  HADD2.F32 R0, -RZ, R2.H0_H0 ;  /* 0x20000002ff007230 */ /* 0x004fca0000004100 */
[----:B------:R-:W-:Y:S01]  /*b970*/  F2FP.BF16.F32.PACK_AB R0, RZ, R0 ;  /* 0x00000000ff00723e */ /* 0x000fe200000010ff */
[----:B------:R-:W-:Y:S06]  /*b980*/  BRA `(.L_x_1260) ;  /* 0x0000000800e07947 */ /* 0x000fec0003800000 */
.L_x_1265:
        /* <DEDUP_REMOVED lines=8> */
.L_x_1255:
        /* <DEDUP_REMOVED lines=13> */
.L_x_1269:
        /* <DEDUP_REMOVED lines=8> */
.L_x_1268:
        /* <DEDUP_REMOVED lines=28> */
.L_x_1271:
        /* <DEDUP_REMOVED lines=15> */
.L_x_1270:
[----:B------:R0:W5:Y:S01]  /*be10*/  LDG.E.U16 R0, desc[UR36][R2.64] ;  /* 0x0000002402007981 */ /* 0x000162000c1e1500 */
[----:B------:R-:W-:Y:S05]  /*be20*/  BRA `(.L_x_1260) ;  /* 0x0000000400b87947 */ /* 0x000fea0003800000 */
.L_x_1267:
        /* <DEDUP_REMOVED lines=12> */
.L_x_1274:
        /* <DEDUP_REMOVED lines=21> */
.L_x_1278:
[----:B------:R-:W-:Y:S05]  /*c040*/  BSYNC B1 ;  /* 0x0000000000017941 */ /* 0x000fea0003800000 */
.L_x_1277:
[----:B------:R-:W-:Y:S01]  /*c050*/  LEA R3, R0, 0x3b800000, 0x17 ;  /* 0x3b80000000037811 */ /* 0x000fe200078eb8ff */
[----:B------:R-:W-:-:S05]  /*c060*/  IMAD.SHL.U32 R0, R2, 0x100000, RZ ;  /* 0x0010000002007824 */ /* 0x000fca00078e00ff */
[----:B------:R-:W-:-:S07]  /*c070*/  LOP3.LUT R0, R3, R0, R4, 0xfe, !PT ;  /* 0x0000000003007212 */ /* 0x000fce00078efe04 */
.L_x_1276:
[----:B------:R-:W-:Y:S05]  /*c080*/  BSYNC B0 ;  /* 0x0000000000007941 */ /* 0x000fea0003800000 */
.L_x_1275:
[----:B------:R-:W-:Y:S01]  /*c090*/  F2FP.BF16.F32.PACK_AB R0, RZ, R0 ;  /* 0x00000000ff00723e */ /* 0x000fe200000010ff */
[----:B------:R-:W-:Y:S06]  /*c0a0*/  BRA `(.L_x_1260) ;  /* 0x0000000400187947 */ /* 0x000fec0003800000 */
.L_x_1273:
        /* <DEDUP_REMOVED lines=21> */
.L_x_1282:
[----:B------:R-:W-:Y:S05]  /*c200*/  BSYNC B1 ;  /* 0x0000000000017941 */ /* 0x000fea0003800000 */
.L_x_1281:
[----:B------:R-:W-:Y:S01]  /*c210*/  LEA R3, R0, 0x37800000, 0x17 ;  /* 0x3780000000037811 */ /* 0x000fe200078eb8ff */
[----:B------:R-:W-:-:S05]  /*c220*/  IMAD.SHL.U32 R0, R2, 0x200000, RZ ;  /* 0x0020000002007824 */ /* 0x000fca00078e00ff */
[----:B------:R-:W-:-:S07]  /*c230*/  LOP3.LUT R0, R3, R0, R4, 0xfe, !PT ;  /* 0x0000000003007212 */ /* 0x000fce00078efe04 */
.L_x_1280:
[----:B------:R-:W-:Y:S05]  /*c240*/  BSYNC B0 ;  /* 0x0000000000007941 */ /* 0x000fea0003800000 */
.L_x_1279:
[----:B------:R-:W-:Y:S01]  /*c250*/  F2FP.BF16.F32.PACK_AB R0, RZ, R0 ;  /* 0x00000000ff00723e */ /* 0x000fe200000010ff */
[----:B------:R-:W-:Y:S06]  /*c260*/  BRA `(.L_x_1260) ;  /* 0x0000000000a87947 */ /* 0x000fec0003800000 */
.L_x_1272:
        /* <DEDUP_REMOVED lines=14> */
.L_x_1286:
[----:B------:R-:W-:Y:S05]  /*c350*/  BSYNC B0 ;  /* 0x0000000000007941 */ /* 0x000fea0003800000 */
.L_x_1285:
[----:B------:R-:W-:Y:S01]  /*c360*/  F2FP.BF16.F32.PACK_AB R0, RZ, R0 ;  /* 0x00000000ff00723e */ /* 0x000fe200000010ff */
[----:B------:R-:W-:Y:S06]  /*c370*/  BRA `(.L_x_1260) ;  /* 0x0000000000647947 */ /* 0x000fec0003800000 */
.L_x_1259:
        /* <DEDUP_REMOVED lines=16> */
.L_x_1287:
[----:B------:R-:W-:Y:S01]  /*c480*/  PRMT R0, RZ, 0x7610, R0 ;  /* 0x00007610ff007816 */ /* 0x000fe20000000000 */
[----:B------:R-:W-:Y:S06]  /*c490*/  BRA `(.L_x_1260) ;  /* 0x00000000001c7947 */ /* 0x000fec0003800000 */
.L_x_1284:
[----:B------:R-:W2:Y:S02]  /*c4a0*/  LDG.E.64 R2, desc[UR36][R2.64] ;  /* 0x0000002402027981 */ /* 0x000ea4000c1e1b00 */
[----:B--2---:R-:W0:Y:S02]  /*c4b0*/  I2F.U64 R0, R2 ;  /* 0x0000000200007312 */ /* 0x004e240000301000 */
[----:B0-----:R-:W-:Y:S01]  /*c4c0*/  F2FP.BF16.F32.PACK_AB R0, RZ, R0 ;  /* 0x00000000ff00723e */ /* 0x001fe200000010ff */
[----:B------:R-:W-:Y:S06]  /*c4d0*/  BRA `(.L_x_1260) ;  /* 0x00000000000c7947 */ /* 0x000fec0003800000 */
.L_x_1283:
[----:B------:R-:W2:Y:S02]  /*c4e0*/  LDG.E R2, desc[UR36][R2.64] ;  /* 0x0000002402027981 */ /* 0x000ea4000c1e1900 */
[----:B--2---:R-:W-:-:S04]  /*c4f0*/  I2FP.F32.U32 R0, R2 ;  /* 0x0000000200007245 */ /* 0x004fc80000201000 */
[----:B------:R-:W-:-:S07]  /*c500*/  F2FP.BF16.F32.PACK_AB R0, RZ, R0 ;  /* 0x00000000ff00723e */ /* 0x000fce00000010ff */
.L_x_1260:
        /* <DEDUP_REMOVED lines=23> */
.L_x_1291:
[----:B------:R-:W-:-:S06]  /*c680*/  IMAD.U32 R3, R23, 0x10000, RZ ;  /* 0x0001000017037824 */ /* 0x000fcc00078e00ff */
[----:B------:R-:W0:Y:S02]  /*c690*/  F2I.S64.TRUNC R2, R3 ;  /* 0x0000000300027311 */ /* 0x000e24000020d900 */
[----:B0-----:R0:W-:Y:S01]  /*c6a0*/  STG.E.U8 desc[UR36][R16.64], R2 ;  /* 0x0000000210007986 */ /* 0x0011e2000c101124 */
[----:B------:R-:W-:Y:S05]  /*c6b0*/  BRA `(.L_x_1293) ;  /* 0x0000000c00847947 */ /* 0x000fea0003800000 */
.L_x_1290:
        /* <DEDUP_REMOVED lines=10> */
.L_x_1295:
[----:B------:R-:W-:-:S06]  /*c760*/  IMAD.U32 R23, R23, 0x10000, RZ ;  /* 0x0001000017177824 */ /* 0x000fcc00078e00ff */
[----:B------:R-:W0:Y:S02]  /*c770*/  F2I.FTZ.TRUNC.NTZ R23, R23 ;  /* 0x0000001700177305 */ /* 0x000e24000021f100 */
[----:B0-----:R0:W-:Y:S01]  /*c780*/  STG.E desc[UR36][R16.64], R23 ;  /* 0x0000001710007986 */ /* 0x0011e2000c101924 */
[----:B------:R-:W-:Y:S05]  /*c790*/  BRA `(.L_x_1293) ;  /* 0x0000000c004c7947 */ /* 0x000fea0003800000 */
.L_x_1294:
[----:B------:R-:W-:-:S06]  /*c7a0*/  IMAD.U32 R23, R23, 0x10000, RZ ;  /* 0x0001000017177824 */ /* 0x000fcc00078e00ff */
[----:B------:R-:W0:Y:S02]  /*c7b0*/  F2I.FTZ.TRUNC.NTZ R23, R23 ;  /* 0x0000001700177305 */ /* 0x000e24000021f100 */
[----:B0-----:R0:W-:Y:S01]  /*c7c0*/  STG.E.U16 desc[UR36][R16.64], R23 ;  /* 0x0000001710007986 */ /* 0x0011e2000c101524 */
[----:B------:R-:W-:Y:S05]  /*c7d0*/  BRA `(.L_x_1293) ;  /* 0x0000000c003c7947 */ /* 0x000fea0003800000 */
.L_x_1289:
        /* <DEDUP_REMOVED lines=9> */
.L_x_1297:
[----:B------:R-:W-:-:S05]  /*c870*/  IMAD.U32 R0, R23, 0x10000, RZ ;  /* 0x0001000017007824 */ /* 0x000fca00078e00ff */
[----:B------:R-:W-:-:S05]  /*c880*/  F2FP.F16.F32.PACK_AB R0, RZ, R0 ;  /* 0x00000000ff00723e */ /* 0x000fca00000000ff */
[----:B------:R0:W-:Y:S01]  /*c890*/  STG.E.U16 desc[UR36][R16.64], R0 ;  /* 0x0000000010007986 */ /* 0x0001e2000c101524 */
[----:B------:R-:W-:Y:S05]  /*c8a0*/  BRA `(.L_x_1293) ;  /* 0x0000000c00087947 */ /* 0x000fea0003800000 */
.L_x_1296:
        /* <DEDUP_REMOVED lines=10> */
.L_x_1299:
[----:B------:R-:W-:-:S05]  /*c950*/  IMAD.U32 R23, R23, 0x10000, RZ ;  /* 0x0001000017177824 */ /* 0x000fca00078e00ff */
[----:B------:R-:W-:-:S04]  /*c960*/  F2FP.F16.F32.PACK_AB R3, RZ, R23 ;  /* 0x00000017ff03723e */ /* 0x000fc800000000ff */
[----:B------:R-:W-:-:S05]  /*c970*/  PRMT R3, R3, 0x5410, RZ ;  /* 0x0000541003037816 */ /* 0x000fca00000000ff */
[----:B------:R0:W-:Y:S01]  /*c980*/  STG.E desc[UR36][R16.64], R3 ;  /* 0x0000000310007986 */ /* 0x0001e2000c101924 */
[----:B------:R-:W-:Y:S05]  /*c990*/  BRA `(.L_x_1293) ;  /* 0x0000000800cc7947 */ /* 0x000fea0003800000 */
.L_x_1298:
[----:B------:R-:W-:-:S04]  /*c9a0*/  IMAD.U32 R2, R23, 0x10000, RZ ;  /* 0x0001000017027824 */ /* 0x000fc800078e00ff */
[----:B------:R-:W-:-:S06]  /*c9b0*/  FMUL.FTZ R2, R2, 1 ;  /* 0x3f80000002027820 */ /* 0x000fcc0000410000 */
[----:B------:R-:W0:Y:S02]  /*c9c0*/  F2F.F64.F32 R2, R2 ;  /* 0x0000000200027310 */ /* 0x000e240000201800 */
[----:B0-----:R0:W-:Y:S01]  /*c9d0*/  STG.E.64 desc[UR36][R16.64], R2 ;  /* 0x0000000210007986 */ /* 0x0011e2000c101b24 */
[----:B------:R-:W-:Y:S05]  /*c9e0*/  BRA `(.L_x_1293) ;  /* 0x0000000800b87947 */ /* 0x000fea0003800000 */
.L_x_1288:
        /* <DEDUP_REMOVED lines=13> */
.L_x_1302:
[----:B------:R-:W-:Y:S01]  /*cac0*/  IMAD.U32 R23, R23, 0x10000, RZ ;  /* 0x0001000017177824 */ /* 0x000fe200078e00ff */
[----:B------:R-:W-:-:S03]  /*cad0*/  CS2R R6, SRZ ;  /* 0x0000000000067805 */ /* 0x000fc6000001ff00 */
[----:B------:R-:W-:-:S06]  /*cae0*/  FMUL.FTZ R4, R23, 1 ;  /* 0x3f80000017047820 */ /* 0x000fcc0000410000 */
[----:B------:R-:W0:Y:S02]  /*caf0*/  F2F.F64.F32 R4, R4 ;  /* 0x0000000400047310 */ /* 0x000e240000201800 */
[----:B0-----:R0:W-:Y:S01]  /*cb00*/  STG.E.128 desc[UR36][R16.64], R4 ;  /* 0x0000000410007986 */ /* 0x0011e2000c101d24 */
[----:B------:R-:W-:Y:S05]  /*cb10*/  BRA `(.L_x_1293) ;  /* 0x00000008006c7947 */ /* 0x000fea0003800000 */
.L_x_1301:
        /* <DEDUP_REMOVED lines=21> */
.L_x_1306:
[----:B------:R-:W-:Y:S05]  /*cc70*/  BSYNC B0 ;  /* 0x0000000000007941 */ /* 0x000fea0003800000 */
.L_x_1305:
[----:B------:R-:W-:-:S05]  /*cc80*/  LOP3.LUT R3, R0, R3, RZ, 0xfc, !PT ;  /* 0x0000000300037212 */ /* 0x000fca00078efcff */
[----:B------:R0:W-:Y:S01]  /*cc90*/  STG.E.U8 desc[UR36][R16.64], R3 ;  /* 0x0000000310007986 */ /* 0x0001e2000c101124 */
[----:B------:R-:W-:Y:S05]  /*cca0*/  BRA `(.L_x_1293) ;  /* 0x0000000800087947 */ /* 0x000fea0003800000 */
.L_x_1304:
        /* <DEDUP_REMOVED lines=13> */
.L_x_1308:
[----:B------:R-:W-:Y:S01]  /*cd80*/  IMAD.MOV.U32 R0, RZ, RZ, 0x7f ;  /* 0x0000007fff007424 */ /* 0x000fe200078e00ff */
[----:B------:R-:W-:-:S04]  /*cd90*/  ISETP.GT.U32.AND P0, PT, R2, 0x7f800000, PT ;  /* 0x7f8000000200780c */ /* 0x000fc80003f04070 */
[----:B------:R-:W-:-:S09]  /*cda0*/  SEL R0, R0, 0x7c, P0 ;  /* 0x0000007c00007807 */ /* 0x000fd20000000000 */
.L_x_1309:
[----:B------:R-:W-:Y:S05]  /*cdb0*/  BSYNC B0 ;  /* 0x0000000000007941 */ /* 0x000fea0003800000 */
.L_x_1307:
[----:B------:R-:W-:-:S04]  /*cdc0*/  LOP3.LUT R2, R23, 0x80000000, RZ, 0xc0, !PT ;  /* 0x8000000017027812 */ /* 0x000fc800078ec0ff */
[----:B------:R-:W-:-:S04]  /*cdd0*/  SHF.R.U32.HI R3, RZ, 0x18, R2 ;  /* 0x00000018ff037819 */ /* 0x000fc80000011602 */
[----:B------:R-:W-:-:S05]  /*cde0*/  LOP3.LUT R3, R0, R3, RZ, 0xfc, !PT ;  /* 0x0000000300037212 */ /* 0x000fca00078efcff */
[----:B------:R0:W-:Y:S01]  /*cdf0*/  STG.E.U8 desc[UR36][R16.64], R3 ;  /* 0x0000000310007986 */ /* 0x0001e2000c101124 */
[----:B------:R-:W-:Y:S05]  /*ce00*/  BRA `(.L_x_1293) ;  /* 0x0000000400b07947 */ /* 0x000fea0003800000 */
.L_x_1303:
[----:B------:R0:W-:Y:S01]  /*ce10*/  STG.E.U16 desc[UR36][R16.64], R23 ;  /* 0x0000001710007986 */ /* 0x0001e2000c101524 */
[----:B------:R-:W-:Y:S05]  /*ce20*/  BRA `(.L_x_1293) ;  /* 0x0000000400a87947 */ /* 0x000fea0003800000 */
.L_x_1300:
        /* <DEDUP_REMOVED lines=12> */
.L_x_1312:
        /* <DEDUP_REMOVED lines=17> */
.L_x_1315:
[----:B------:R-:W-:-:S04]  /*d000*/  LOP3.LUT R2, R23, 0x80000000, RZ, 0xc0, !PT ;  /* 0x8000000017027812 */ /* 0x000fc800078ec0ff */
[----:B------:R-:W-:-:S04]  /*d010*/  SHF.R.U32.HI R3, RZ, 0x18, R2 ;  /* 0x00000018ff037819 */ /* 0x000fc80000011602 */
[----:B------:R-:W-:-:S04]  /*d020*/  LOP3.LUT R0, R0, R3, RZ, 0xfc, !PT ;  /* 0x0000000300007212 */ /* 0x000fc800078efcff */
[----:B------:R-:W-:-:S07]  /*d030*/  PRMT R8, R0, 0x7610, R8 ;  /* 0x0000761000087816 */ /* 0x000fce0000000008 */
.L_x_1314:
[----:B------:R-:W-:Y:S05]  /*d040*/  BSYNC B0 ;  /* 0x0000000000007941 */ /* 0x000fea0003800000 */
.L_x_1313:
[----:B------:R3:W-:Y:S01]  /*d050*/  STG.E.U8 desc[UR36][R16.64], R8 ;  /* 0x0000000810007986 */ /* 0x0007e2000c101124 */
[----:B------:R-:W-:Y:S05]  /*d060*/  BRA `(.L_x_1293) ;  /* 0x0000000400187947 */ /* 0x000fea0003800000 */
.L_x_1311:
        /* <DEDUP_REMOVED lines=17> */
.L_x_1318:
[----:B------:R-:W-:-:S04]  /*d180*/  LOP3.LUT R2, R23, 0x80000000, RZ, 0xc0, !PT ;  /* 0x8000000017027812 */ /* 0x000fc800078ec0ff */
[----:B------:R-:W-:-:S04]  /*d190*/  SHF.R.U32.HI R3, RZ, 0x18, R2 ;  /* 0x00000018ff037819 */ /* 0x000fc80000011602 */
[----:B------:R-:W-:-:S04]  /*d1a0*/  LOP3.LUT R0, R0, R3, RZ, 0xfc, !PT ;  /* 0x0000000300007212 */ /* 0x000fc800078efcff */
[----:B------:R-:W-:-:S07]  /*d1b0*/  PRMT R8, R0, 0x7610, R8 ;  /* 0x0000761000087816 */ /* 0x000fce0000000008 */
.L_x_1317:
[----:B------:R-:W-:Y:S05]  /*d1c0*/  BSYNC B0 ;  /* 0x0000000000007941 */ /* 0x000fea0003800000 */
.L_x_1316:
[----:B------:R0:W-:Y:S01]  /*d1d0*/  STG.E.U8 desc[UR36][R16.64], R8 ;  /* 0x0000000810007986 */ /* 0x0001e2000c101124 */
[----:B------:R-:W-:Y:S05]  /*d1e0*/  BRA `(.L_x_1293) ;  /* 0x0000000000b87947 */ /* 0x000fea0003800000 */
.L_x_1310:
        /* <DEDUP_REMOVED lines=22> */
.L_x_1292:
        /* <DEDUP_REMOVED lines=16> */
.L_x_1321:
[----:B------:R-:W-:Y:S05]  /*d450*/  BRA `(.L_x_1293) ;  /* 0x00000000001c7947 */ /* 0x000fea0003800000 */
.L_x_1320:
[----:B------:R-:W-:-:S06]  /*d460*/  IMAD.U32 R2, R23, 0x10000, RZ ;  /* 0x0001000017027824 */ /* 0x000fcc00078e00ff */
[----:B------:R-:W0:Y:S02]  /*d470*/  F2I.U64.TRUNC R2, R2 ;  /* 0x0000000200027311 */ /* 0x000e24000020d800 */
[----:B0-----:R1:W-:Y:S01]  /*d480*/  STG.E.64 desc[UR36][R16.64], R2 ;  /* 0x0000000210007986 */ /* 0x0013e2000c101b24 */
[----:B------:R-:W-:Y:S05]  /*d490*/  BRA `(.L_x_1293) ;  /* 0x00000000000c7947 */ /* 0x000fea0003800000 */
.L_x_1319:
[----:B------:R-:W-:-:S06]  /*d4a0*/  IMAD.U32 R23, R23, 0x10000, RZ ;  /* 0x0001000017177824 */ /* 0x000fcc00078e00ff */
[----:B------:R-:W0:Y:S02]  /*d4b0*/  F2I.FTZ.U32.TRUNC.NTZ R23, R23 ;  /* 0x0000001700177305 */ /* 0x000e24000021f000 */
[----:B0-----:R0:W-:Y:S02]  /*d4c0*/  STG.E desc[UR36][R16.64], R23 ;  /* 0x0000001710007986 */ /* 0x0011e4000c101924 */
.L_x_1293:
[----:B------:R-:W-:-:S07]  /*d4d0*/  VIADD R19, R19, 0x80 ;  /* 0x0000008013137836 */ /* 0x000fce0000000000 */
.L_x_1220:
[----:B------:R-:W-:Y:S05]  /*d4e0*/  BSYNC B6 ;  /* 0x0000000000067941 */ /* 0x000fea0003800000 */
.L_x_1219:
        /* <DEDUP_REMOVED lines=357> */
.L_x_1322:
        /* <DEDUP_REMOVED lines=23> */
.L_x_1326:
[----:B------:R-:W2:Y:S02]  /*ecb0*/  LDG.E.U8 R2, desc[UR36][R2.64] ;  /* 0x0000002402027981 */ /* 0x000ea4000c1e1100 */
[----:B--2---:R-:W-:-:S04]  /*ecc0*/  I2FP.F32.U32 R0, R2 ;  /* 0x0000000200007245 */ /* 0x004fc80000201000 */
[----:B------:R-:W-:-:S04]  /*ecd0*/  F2FP.BF16.F32.PACK_AB R0, RZ, R0 ;  /* 0x00000000ff00723e */ /* 0x000fc800000010ff */
[----:B------:R-:W-:Y:S01]  /*ece0*/  PRMT R19, R0, 0x7610, R19 ;  /* 0x0000761000137816 */ /* 0x000fe20000000013 */
[----:B------:R-:W-:Y:S06]  /*ecf0*/  BRA `(.L_x_1328) ;  /* 0x0000000c00c87947 */ /* 0x000fec0003800000 */
.L_x_1325:
        /* <DEDUP_REMOVED lines=11> */
.L_x_1330:
[----:B------:R-:W2:Y:S02]  /*edb0*/  LDG.E R2, desc[UR36][R2.64] ;  /* 0x0000002402027981 */ /* 0x000ea4000c1e1900 */
[----:B--2---:R-:W-:-:S04]  /*edc0*/  I2FP.F32.S32 R0, R2 ;  /* 0x0000000200007245 */ /* 0x004fc80000201400 */
[----:B------:R-:W-:-:S04]  /*edd0*/  F2FP.BF16.F32.PACK_AB R0, RZ, R0 ;  /* 0x00000000ff00723e */ /* 0x000fc800000010ff */
[----:B------:R-:W-:Y:S01]  /*ede0*/  PRMT R19, R0, 0x7610, R19 ;  /* 0x0000761000137816 */ /* 0x000fe20000000013 */
[----:B------:R-:W-:Y:S06]  /*edf0*/  BRA `(.L_x_1328) ;  /* 0x0000000c00887947 */ /* 0x000fec0003800000 */
.L_x_1329:
[----:B------:R-:W2:Y:S02]  /*ee00*/  LDG.E.U16 R2, desc[UR36][R2.64] ;  /* 0x0000002402027981 */ /* 0x000ea4000c1e1500 */
[----:B--2---:R-:W0:Y:S02]  /*ee10*/  I2F.S16 R0, R2 ;  /* 0x0000000200007306 */ /* 0x004e240000101400 */
[----:B0-----:R-:W-:-:S04]  /*ee20*/  F2FP.BF16.F32.PACK_AB R0, RZ, R0 ;  /* 0x00000000ff00723e */ /* 0x001fc800000010ff */
[----:B------:R-:W-:Y:S01]  /*ee30*/  PRMT R19, R0, 0x7610, R19 ;  /* 0x0000761000137816 */ /* 0x000fe20000000013 */
[----:B------:R-:W-:Y:S06]  /*ee40*/  BRA `(.L_x_1328) ;  /* 0x0000000c00747947 */ /* 0x000fec0003800000 */
.L_x_1324:
        /* <DEDUP_REMOVED lines=9> */
.L_x_1332:
[----:B------:R-:W2:Y:S02]  /*eee0*/  LDG.E.U16 R0, desc[UR36][R2.64] ;  /* 0x0000002402007981 */ /* 0x000ea4000c1e1500 */
[----:B--2---:R-:W-:-:S05]  /*eef0*/  HADD2.F32 R0, -RZ, R0.H0_H0 ;  /* 0x20000000ff007230 */ /* 0x004fca0000004100 */
[----:B------:R-:W-:-:S04]  /*ef00*/  F2FP.BF16.F32.PACK_AB R0, RZ, R0 ;  /* 0x00000000ff00723e */ /* 0x000fc800000010ff */
[----:B------:R-:W-:Y:S01]  /*ef10*/  PRMT R19, R0, 0x7610, R19 ;  /* 0x0000761000137816 */ /* 0x000fe20000000013 */
[----:B------:R-:W-:Y:S06]  /*ef20*/  BRA `(.L_x_1328) ;  /* 0x0000000c003c7947 */ /* 0x000fec0003800000 */
.L_x_1331:
        /* <DEDUP_REMOVED lines=9> */
.L_x_1334:
[----:B------:R-:W2:Y:S02]  /*efc0*/  LDG.E.U16 R2, desc[UR36][R2.64] ;  /* 0x0000002402027981 */ /* 0x000ea4000c1e1500 */
[----:B--2---:R-:W-:-:S05]  /*efd0*/  HADD2.F32 R0, -RZ, R2.H0_H0 ;  /* 0x20000002ff007230 */ /* 0x004fca0000004100 */
[----:B------:R-:W-:-:S04]  /*efe0*/  F2FP.BF16.F32.PACK_AB R0, RZ, R0 ;  /* 0x00000000ff00723e */ /* 0x000fc800000010ff */
[----:B------:R-:W-:Y:S01]  /*eff0*/  PRMT R19, R0, 0x7610, R19 ;  /* 0x0000761000137816 */ /* 0x000fe20000000013 */
[----:B------:R-:W-:Y:S06]  /*f000*/  BRA `(.L_x_1328) ;  /* 0x0000000c00047947 */ /* 0x000fec0003800000 */
.L_x_1333:
        /* <DEDUP_REMOVED lines=9> */
.L_x_1323:
        /* <DEDUP_REMOVED lines=14> */
.L_x_1337:
        /* <DEDUP_REMOVED lines=9> */
.L_x_1336:
        /* <DEDUP_REMOVED lines=28> */
.L_x_1339:
        /* <DEDUP_REMOVED lines=15> */
.L_x_1338:
[----:B------:R0:W5:Y:S01]  /*f4c0*/  LDG.E.U16 R19, desc[UR36][R2.64] ;  /* 0x0000002402137981 */ /* 0x000162000c1e1500 */
[----:B------:R-:W-:Y:S05]  /*f4d0*/  BRA `(.L_x_1328) ;  /* 0x0000000400d07947 */ /* 0x000fea0003800000 */
.L_x_1335:
        /* <DEDUP_REMOVED lines=13> */
.L_x_1342:
        /* <DEDUP_REMOVED lines=21> */
.L_x_1346:
[----:B------:R-:W-:Y:S05]  /*f700*/  BSYNC B1 ;  /* 0x0000000000017941 */ /* 0x000fea0003800000 */
.L_x_1345:
[----:B------:R-:W-:Y:S01]  /*f710*/  LEA R3, R0, 0x3b800000, 0x17 ;  /* 0x3b80000000037811 */ /* 0x000fe200078eb8ff */
[----:B------:R-:W-:-:S05]  /*f720*/  IMAD.SHL.U32 R0, R2, 0x100000, RZ ;  /* 0x0010000002007824 */ /* 0x000fca00078e00ff */
[----:B------:R-:W-:-:S07]  /*f730*/  LOP3.LUT R0, R3, R0, R4, 0xfe, !PT ;  /* 0x0000000003007212 */ /* 0x000fce00078efe04 */
.L_x_1344:
[----:B------:R-:W-:Y:S05]  /*f740*/  BSYNC B0 ;  /* 0x0000000000007941 */ /* 0x000fea0003800000 */
.L_x_1343:
[----:B------:R-:W-:-:S04]  /*f750*/  F2FP.BF16.F32.PACK_AB R0, RZ, R0 ;  /* 0x00000000ff00723e */ /* 0x000fc800000010ff */
[----:B------:R-:W-:Y:S01]  /*f760*/  PRMT R19, R0, 0x7610, R19 ;  /* 0x0000761000137816 */ /* 0x000fe20000000013 */
[----:B------:R-:W-:Y:S06]  /*f770*/  BRA `(.L_x_1328) ;  /* 0x0000000400287947 */ /* 0x000fec0003800000 */
.L_x_1341:
        /* <DEDUP_REMOVED lines=21> */
.L_x_1350:
[----:B------:R-:W-:Y:S05]  /*f8d0*/  BSYNC B1 ;  /* 0x0000000000017941 */ /* 0x000fea0003800000 */
.L_x_1349:
[----:B------:R-:W-:Y:S01]  /*f8e0*/  LEA R3, R0, 0x37800000, 0x17 ;  /* 0x3780000000037811 */ /* 0x000fe200078eb8ff */
[----:B------:R-:W-:-:S05]  /*f8f0*/  IMAD.SHL.U32 R0, R2, 0x200000, RZ ;  /* 0x0020000002007824 */ /* 0x000fca00078e00ff */
[----:B------:R-:W-:-:S07]  /*f900*/  LOP3.LUT R0, R3, R0, R4, 0xfe, !PT ;  /* 0x0000000003007212 */ /* 0x000fce00078efe04 */
.L_x_1348:
[----:B------:R-:W-:Y:S05]  /*f910*/  BSYNC B0 ;  /* 0x0000000000007941 */ /* 0x000fea0003800000 */
.L_x_1347:
[----:B------:R-:W-:-:S04]  /*f920*/  F2FP.BF16.F32.PACK_AB R0, RZ, R0 ;  /* 0x00000000ff00723e */ /* 0x000fc800000010ff */
[----:B------:R-:W-:Y:S01]  /*f930*/  PRMT R19, R0, 0x7610, R19 ;  /* 0x0000761000137816 */ /* 0x000fe20000000013 */
[----:B------:R-:W-:Y:S06]  /*f940*/  BRA `(.L_x_1328) ;  /* 0x0000000000b47947 */ /* 0x000fec0003800000 */
.L_x_1340:
        /* <DEDUP_REMOVED lines=14> */
.L_x_1354:
[----:B------:R-:W-:Y:S05]  /*fa30*/  BSYNC B0 ;  /* 0x0000000000007941 */ /* 0x000fea0003800000 */
.L_x_1353:
[----:B------:R-:W-:-:S04]  /*fa40*/  F2FP.BF16.F32.PACK_AB R0, RZ, R0 ;  /* 0x00000000ff00723e */ /* 0x000fc800000010ff */
[----:B------:R-:W-:Y:S01]  /*fa50*/  PRMT R19, R0, 0x7610, R19 ;  /* 0x0000761000137816 */ /* 0x000fe20000000013 */
[----:B------:R-:W-:Y:S06]  /*fa60*/  BRA `(.L_x_1328) ;  /* 0x00000000006c7947 */ /* 0x000fec0003800000 */
.L_x_1327:
        /* <DEDUP_REMOVED lines=16> */
.L_x_1355:
[----:B------:R-:W-:Y:S01]  /*fb70*/  PRMT R19, RZ, 0x7610, R19 ;  /* 0x00007610ff137816 */ /* 0x000fe20000000013 */
[----:B------:R-:W-:Y:S06]  /*fb80*/  BRA `(.L_x_1328) ;  /* 0x0000000000247947 */ /* 0x000fec0003800000 */
.L_x_1352:
[----:B------:R-:W2:Y:S02]  /*fb90*/  LDG.E.64 R2, desc[UR36][R2.64] ;  /* 0x0000002402027981 */ /* 0x000ea4000c1e1b00 */
[----:B--2---:R-:W0:Y:S02]  /*fba0*/  I2F.U64 R0, R2 ;  /* 0x0000000200007312 */ /* 0x004e240000301000 */
[----:B0-----:R-:W-:-:S04]  /*fbb0*/  F2FP.BF16.F32.PACK_AB R0, RZ, R0 ;  /* 0x00000000ff00723e */ /* 0x001fc800000010ff */
[----:B------:R-:W-:Y:S01]  /*fbc0*/  PRMT R19, R0, 0x7610, R19 ;  /* 0x0000761000137816 */ /* 0x000fe20000000013 */
[----:B------:R-:W-:Y:S06]  /*fbd0*/  BRA `(.L_x_1328) ;  /* 0x0000000000107947 */ /* 0x000fec0003800000 */
.L_x_1351:
[----:B------:R-:W2:Y:S02]  /*fbe0*/  LDG.E R2, desc[UR36][R2.64] ;  /* 0x0000002402027981 */ /* 0x000ea4000c1e1900 */
[----:B--2---:R-:W-:-:S04]  /*fbf0*/  I2FP.F32.U32 R0, R2 ;  /* 0x0000000200007245 */ /* 0x004fc80000201000 */
[----:B------:R-:W-:-:S04]  /*fc00*/  F2FP.BF16.F32.PACK_AB R0, RZ, R0 ;  /* 0x00000000ff00723e */ /* 0x000fc800000010ff */
[----:B------:R-:W-:-:S07]  /*fc10*/  PRMT R19, R0, 0x7610, R19 ;  /* 0x0000761000137816 */ /* 0x000fce0000000013 */
.L_x_1328:
        /* <DEDUP_REMOVED lines=19> */
.L_x_1359:
[----:B------:R-:W2:Y:S02]  /*fd50*/  LDG.E.U8 R2, desc[UR36][R2.64] ;  /* 0x0000002402027981 */ /* 0x000ea4000c1e1100 */
[----:B--2---:R-:W-:-:S04]  /*fd60*/  I2FP.F32.U32 R0, R2 ;  /* 0x0000000200007245 */ /* 0x004fc80000201000 */
[----:B------:R-:W-:Y:S01]  /*fd70*/  F2FP.BF16.F32.PACK_AB R0, RZ, R0 ;  /* 0x00000000ff00723e */ /* 0x000fe200000010ff */
[----:B------:R-:W-:Y:S06]  /*fd80*/  BRA `(.L_x_1361) ;  /* 0x0000000c00907947 */ /* 0x000fec0003800000 */
.L_x_1358:
        /* <DEDUP_REMOVED lines=10> */
.L_x_1363:
[----:B------:R-:W2:Y:S02]  /*fe30*/  LDG.E R2, desc[UR36][R2.64] ;  /* 0x0000002402027981 */ /* 0x000ea4000c1e1900 */
[----:B--2---:R-:W-:-:S04]  /*fe40*/  I2FP.F32.S32 R0, R2 ;  /* 0x0000000200007245 */ /* 0x004fc80000201400 */
[----:B------:R-:W-:Y:S01]  /*fe50*/  F2FP.BF16.F32.PACK_AB R0, RZ, R0 ;  /* 0x00000000ff00723e */ /* 0x000fe200000010ff */
[----:B------:R-:W-:Y:S06]  /*fe60*/  BRA `(.L_x_1361) ;  /* 0x0000000c00587947 */ /* 0x000fec0003800000 */
.L_x_1362:
[----:B------:R-:W2:Y:S02]  /*fe70*/  LDG.E.U16 R2, desc[UR36][R2.64] ;  /* 0x0000002402027981 */ /* 0x000ea4000c1e1500 */
[----:B--2---:R-:W0:Y:S02]  /*fe80*/  I2F.S16 R0, R2 ;  /* 0x0000000200007306 */ /* 0x004e240000101400 */
[----:B0-----:R-:W-:Y:S01]  /*fe90*/  F2FP.BF16.F32.PACK_AB R0, RZ, R0 ;  /* 0x00000000ff00723e */ /* 0x001fe200000010ff */
[----:B------:R-:W-:Y:S06]  /*fea0*/  BRA `(.L_x_1361) ;  /* 0x0000000c00487947 */ /* 0x000fec0003800000 */
.L_x_1357:
        /* <DEDUP_REMOVED lines=9> */
.L_x_1365:
[----:B------:R-:W2:Y:S02]  /*ff40*/  LDG.E.U16 R0, desc[UR36][R2.64] ;  /* 0x0000002402007981 */ /* 0x000ea4000c1e1500 */
[----:B--2---:R-:W-:-:S05]  /*ff50*/  HADD2.F32 R0, -RZ, R0.H0_H0 ;  /* 0x20000000ff007230 */ /* 0x004fca0000004100 */
[----:B------:R-:W-:Y:S01]  /*ff60*/  F2FP.BF16.F32.PACK_AB R0, RZ, R0 ;  /* 0x00000000ff00723e */ /* 0x000fe200000010ff */
[----:B------:R-:W-:Y:S06]  /*ff70*/  BRA `(.L_x_1361) ;  /* 0x0000000c00147947 */ /* 0x000fec0003800000 */
.L_x_1364:
        /* <DEDUP_REMOVED lines=9> */
.L_x_1367:
[----:B------:R-:W2:Y:S02]  /*10010*/  LDG.E.U16 R2, desc[UR36][R2.64] ;  /* 0x0000002402027981 */ /* 0x000ea4000c1e1500 */
[----:B--2---:R-:W-:-:S05]  /*10020*/  HADD2.F32 R0, -RZ, R2.H0_H0 ;  /* 0x20000002ff007230 */ /* 0x004fca0000004100 */
[----:B------:R-:W-:Y:S01]  /*10030*/  F2FP.BF16.F32.PACK_AB R0, RZ, R0 ;  /* 0x00000000ff00723e */ /* 0x000fe200000010ff */
[----:B------:R-:W-:Y:S06]  /*10040*/  BRA `(.L_x_1361) ;  /* 0x0000000800e07947 */ /* 0x000fec0003800000 */
.L_x_1366:
        /* <DEDUP_REMOVED lines=8> */
.L_x_1356:
        /* <DEDUP_REMOVED lines=13> */
.L_x_1370:
        /* <DEDUP_REMOVED lines=8> */
.L_x_1369:
        /* <DEDUP_REMOVED lines=28> */
.L_x_1372:
        /* <DEDUP_REMOVED lines=15> */
.L_x_1371:
[----:B------:R0:W5:Y:S01]  /*104d0*/  LDG.E.U16 R0, desc[UR36][R2.64] ;  /* 0x0000002402007981 */ /* 0x000162000c1e1500 */
[----:B------:R-:W-:Y:S05]  /*104e0*/  BRA `(.L_x_1361) ;  /* 0x0000000400b87947 */ /* 0x000fea0003800000 */
.L_x_1368:
        /* <DEDUP_REMOVED lines=12> */
.L_x_1375:
        /* <DEDUP_REMOVED lines=21> */
.L_x_1379:
[----:B------:R-:W-:Y:S05]  /*10700*/  BSYNC B1 ;  /* 0x0000000000017941 */ /* 0x000fea0003800000 */
.L_x_1378:
[----:B------:R-:W-:Y:S01]  /*10710*/  LEA R3, R0, 0x3b800000, 0x17 ;  /* 0x3b80000000037811 */ /* 0x000fe200078eb8ff */
[----:B------:R-:W-:-:S05]  /*10720*/  IMAD.SHL.U32 R0, R2, 0x100000, RZ ;  /* 0x0010000002007824 */ /* 0x000fca00078e00ff */
[----:B------:R-:W-:-:S07]  /*10730*/  LOP3.LUT R0, R3, R0, R4, 0xfe, !PT ;  /* 0x0000000003007212 */ /* 0x000fce00078efe04 */
.L_x_1377:
[----:B------:R-:W-:Y:S05]  /*10740*/  BSYNC B0 ;  /* 0x0000000000007941 */ /* 0x000fea0003800000 */
.L_x_1376:
[----:B------:R-:W-:Y:S01]  /*10750*/  F2FP.BF16.F32.PACK_AB R0, RZ, R0 ;  /* 0x00000000ff00723e */ /* 0x000fe200000010ff */
[----:B------:R-:W-:Y:S06]  /*10760*/  BRA `(.L_x_1361) ;  /* 0x0000000400187947 */ /* 0x000fec0003800000 */
.L_x_1374:
        /* <DEDUP_REMOVED lines=21> */
.L_x_1383:
[----:B------:R-:W-:Y:S05]  /*108c0*/  BSYNC B1 ;  /* 0x0000000000017941 */ /* 0x000fea0003800000 */
.L_x_1382:
[----:B------:R-:W-:Y:S01]  /*108d0*/  LEA R3, R0, 0x37800000, 0x17 ;  /* 0x3780000000037811 */ /* 0x000fe200078eb8ff */
[----:B------:R-:W-:-:S05]  /*108e0*/  IMAD.SHL.U32 R0, R2, 0x200000, RZ ;  /* 0x0020000002007824 */ /* 0x000fca00078e00ff */
[----:B------:R-:W-:-:S07]  /*108f0*/  LOP3.LUT R0, R3, R0, R4, 0xfe, !PT ;  /* 0x0000000003007212 */ /* 0x000fce00078efe04 */
.L_x_1381:
[----:B------:R-:W-:Y:S05]  /*10900*/  BSYNC B0 ;  /* 0x0000000000007941 */ /* 0x000fea0003800000 */
.L_x_1380:
[----:B------:R-:W-:Y:S01]  /*10910*/  F2FP.BF16.F32.PACK_AB R0, RZ, R0 ;  /* 0x00000000ff00723e */ /* 0x000fe200000010ff */
[----:B------:R-:W-:Y:S06]  /*10920*/  BRA `(.L_x_1361) ;  /* 0x0000000000a87947 */ /* 0x000fec0003800000 */
.L_x_1373:
        /* <DEDUP_REMOVED lines=14> */
.L_x_1387:
[----:B------:R-:W-:Y:S05]  /*10a10*/  BSYNC B0 ;  /* 0x0000000000007941 */ /* 0x000fea0003800000 */
.L_x_1386:
[----:B------:R-:W-:Y:S01]  /*10a20*/  F2FP.BF16.F32.PACK_AB R0, RZ, R0 ;  /* 0x00000000ff00723e */ /* 0x000fe200000010ff */
[----:B------:R-:W-:Y:S06]  /*10a30*/  BRA `(.L_x_1361) ;  /* 0x0000000000647947 */ /* 0x000fec0003800000 */
.L_x_1360:
        /* <DEDUP_REMOVED lines=16> */
.L_x_1388:
[----:B------:R-:W-:Y:S01]  /*10b40*/  PRMT R0, RZ, 0x7610, R0 ;  /* 0x00007610ff007816 */ /* 0x000fe20000000000 */
[----:B------:R-:W-:Y:S06]  /*10b50*/  BRA `(.L_x_1361) ;  /* 0x00000000001c7947 */ /* 0x000fec0003800000 */
.L_x_1385:
[----:B------:R-:W2:Y:S02]  /*10b60*/  LDG.E.64 R2, desc[UR36][R2.64] ;  /* 0x0000002402027981 */ /* 0x000ea4000c1e1b00 */
[----:B--2---:R-:W0:Y:S02]  /*10b70*/  I2F.U64 R0, R2 ;  /* 0x0000000200007312 */ /* 0x004e240000301000 */
[----:B0-----:R-:W-:Y:S01]  /*10b80*/  F2FP.BF16.F32.PACK_AB R0, RZ, R0 ;  /* 0x00000000ff00723e */ /* 0x001fe200000010ff */
[----:B------:R-:W-:Y:S06]  /*10b90*/  BRA `(.L_x_1361) ;  /* 0x00000000000c7947 */ /* 0x000fec0003800000 */
.L_x_1384:
[----:B------:R-:W2:Y:S02]  /*10ba0*/  LDG.E R2, desc[UR36][R2.64] ;  /* 0x0000002402027981 */ /* 0x000ea4000c1e1900 */
[----:B--2---:R-:W-:-:S04]  /*10bb0*/  I2FP.F32.U32 R0, R2 ;  /* 0x0000000200007245 */ /* 0x004fc80000201000 */
[----:B------:R-:W-:-:S07]  /*10bc0*/  F2FP.BF16.F32.PACK_AB R0, RZ, R0 ;  /* 0x00000000ff00723e */ /* 0x000fce00000010ff */
.L_x_1361:
        /* <DEDUP_REMOVED lines=21> */
[----:B0-----:R-:W-:Y:S01]  /*10d20*/  STG.E.U8 desc[UR36][R16.64], R19 ;  /* 0x0000001310007986 */ /* 0x001fe2000c101124 */
[----:B------:R-:W-:Y:S05]  /*10d30*/  EXIT ;  /* 0x000000000000794d */ /* 0x000fea0003800000 */
.L_x_1392:
[----:B------:R-:W-:-:S06]  /*10d40*/  IMAD.U32 R3, R19, 0x10000, RZ ;  /* 0x0001000013037824 */ /* 0x000fcc00078e00ff */
[----:B------:R-:W0:Y:S02]  /*10d50*/  F2I.S64.TRUNC R2, R3 ;  /* 0x0000000300027311 */ /* 0x000e24000020d900 */
[----:B0-----:R-:W-:Y:S01]  /*10d60*/  STG.E.U8 desc[UR36][R16.64], R2 ;  /* 0x0000000210007986 */ /* 0x001fe2000c101124 */
[----:B------:R-:W-:Y:S05]  /*10d70*/  EXIT ;  /* 0x000000000000794d */ /* 0x000fea0003800000 */
.L_x_1391:
        /* <DEDUP_REMOVED lines=8> */
[----:B0-----:R-:W-:Y:S01]  /*10e00*/  STG.E.64 desc[UR36][R16.64], R2 ;  /* 0x0000000210007986 */ /* 0x001fe2000c101b24 */
[----:B------:R-:W-:Y:S05]  /*10e10*/  EXIT ;  /* 0x000000000000794d */ /* 0x000fea0003800000 */
.L_x_1395:
[----:B------:R-:W-:-:S06]  /*10e20*/  IMAD.U32 R19, R19, 0x10000, RZ ;  /* 0x0001000013137824 */ /* 0x000fcc00078e00ff */
[----:B------:R-:W0:Y:S02]  /*10e30*/  F2I.FTZ.TRUNC.NTZ R19, R19 ;  /* 0x0000001300137305 */ /* 0x000e24000021f100 */
[----:B0-----:R-:W-:Y:S01]  /*10e40*/  STG.E desc[UR36][R16.64], R19 ;  /* 0x0000001310007986 */ /* 0x001fe2000c101924 */
[----:B------:R-:W-:Y:S05]  /*10e50*/  EXIT ;  /* 0x000000000000794d */ /* 0x000fea0003800000 */
.L_x_1394:
[----:B------:R-:W-:-:S06]  /*10e60*/  IMAD.U32 R19, R19, 0x10000, RZ ;  /* 0x0001000013137824 */ /* 0x000fcc00078e00ff */
[----:B------:R-:W0:Y:S02]  /*10e70*/  F2I.FTZ.TRUNC.NTZ R19, R19 ;  /* 0x0000001300137305 */ /* 0x000e24000021f100 */
[----:B0-----:R-:W-:Y:S01]  /*10e80*/  STG.E.U16 desc[UR36][R16.64], R19 ;  /* 0x0000001310007986 */ /* 0x001fe2000c101524 */
[----:B------:R-:W-:Y:S05]  /*10e90*/  EXIT ;  /* 0x000000000000794d */ /* 0x000fea0003800000 */
.L_x_1390:
[----:B------:R-:W-:-:S13]  /*10ea0*/  ISETP.GT.AND P0, PT, R0, 0x6, PT ;  /* 0x000000060000780c */ /* 0x000fda0003f04270 */
[----:B------:R-:W-:Y:S05]  /*10eb0*/  @P0 BRA `(.L_x_1396) ;  /* 0x00000000002c0947 */ /* 0x000fea0003800000 */
[----:B------:R-:W-:-:S13]  /*10ec0*/  ISETP.NE.AND P0, PT, R0, 0x5, PT ;  /* 0x000000050000780c */ /* 0x000fda0003f05270 */
[----:B------:R-:W-:Y:S05]  /*10ed0*/  @!P0 BRA `(.L_x_1397) ;  /* 0x0000000000148947 */ /* 0x000fea0003800000 */
[----:B------:R-:W-:-:S13]  /*10ee0*/  ISETP.NE.AND P0, PT, R0, 0x6, PT ;  /* 0x000000060000780c */ /* 0x000fda0003f05270 */
[----:B------:R-:W-:Y:S05]  /*10ef0*/  @P0 BRA `(.L_x_1393) ;  /* 0x0000000800c40947 */ /* 0x000fea0003800000 */
[----:B------:R-:W-:-:S05]  /*10f00*/  IMAD.U32 R19, R19, 0x10000, RZ ;  /* 0x0001000013137824 */ /* 0x000fca00078e00ff */
[----:B------:R-:W-:Y:S01]  /*10f10*/  STG.E desc[UR36][R16.64], R19 ;  /* 0x0000001310007986 */ /* 0x000fe2000c101924 */
[----:B------:R-:W-:Y:S05]  /*10f20*/  EXIT ;  /* 0x000000000000794d */ /* 0x000fea0003800000 */
.L_x_1397:
[----:B------:R-:W-:-:S05]  /*10f30*/  IMAD.U32 R0, R19, 0x10000, RZ ;  /* 0x0001000013007824 */ /* 0x000fca00078e00ff */
[----:B------:R-:W-:-:S05]  /*10f40*/  F2FP.F16.F32.PACK_AB R0, RZ, R0 ;  /* 0x00000000ff00723e */ /* 0x000fca00000000ff */
[----:B------:R-:W-:Y:S01]  /*10f50*/  STG.E.U16 desc[UR36][R16.64], R0 ;  /* 0x0000000010007986 */ /* 0x000fe2000c101524 */
[----:B------:R-:W-:Y:S05]  /*10f60*/  EXIT ;  /* 0x000000000000794d */ /* 0x000fea0003800000 */
.L_x_1396:
        /* <DEDUP_REMOVED lines=8> */
[----:B------:R-:W-:Y:S01]  /*10ff0*/  STG.E.64 desc[UR36][R16.64], R2 ;  /* 0x0000000210007986 */ /* 0x000fe2000c101b24 */
[----:B------:R-:W-:Y:S05]  /*11000*/  EXIT ;  /* 0x000000000000794d */ /* 0x000fea0003800000 */
.L_x_1399:
[----:B------:R-:W-:-:S05]  /*11010*/  IMAD.U32 R19, R19, 0x10000, RZ ;  /* 0x0001000013137824 */ /* 0x000fca00078e00ff */
[----:B------:R-:W-:-:S04]  /*11020*/  F2FP.F16.F32.PACK_AB R3, RZ, R19 ;  /* 0x00000013ff03723e */ /* 0x000fc800000000ff */
[----:B------:R-:W-:-:S05]  /*11030*/  PRMT R3, R3, 0x5410, RZ ;  /* 0x0000541003037816 */ /* 0x000fca00000000ff */
[----:B------:R-:W-:Y:S01]  /*11040*/  STG.E desc[UR36][R16.64], R3 ;  /* 0x0000000310007986 */ /* 0x000fe2000c101924 */
[----:B------:R-:W-:Y:S05]  /*11050*/  EXIT ;  /* 0x000000000000794d */ /* 0x000fea0003800000 */
.L_x_1398:
[----:B------:R-:W-:-:S04]  /*11060*/  IMAD.U32 R2, R19, 0x10000, RZ ;  /* 0x0001000013027824 */ /* 0x000fc800078e00ff */
[----:B------:R-:W-:-:S06]  /*11070*/  FMUL.FTZ R2, R2, 1 ;  /* 0x3f80000002027820 */ /* 0x000fcc0000410000 */
[----:B------:R-:W0:Y:S02]  /*11080*/  F2F.F64.F32 R2, R2 ;  /* 0x0000000200027310 */ /* 0x000e240000201800 */
[----:B0-----:R-:W-:Y:S01]  /*11090*/  STG.E.64 desc[UR36][R16.64], R2 ;  /* 0x0000000210007986 */ /* 0x001fe2000c101b24 */
[----:B------:R-:W-:Y:S05]  /*110a0*/  EXIT ;  /* 0x000000000000794d */ /* 0x000fea0003800000 */
.L_x_1389:
        /* <DEDUP_REMOVED lines=11> */
[----:B------:R-:W-:Y:S01]  /*11160*/  STG.E.U8 desc[UR36][R16.64], R3 ;  /* 0x0000000310007986 */ /* 0x000fe2000c101124 */
[----:B------:R-:W-:Y:S05]  /*11170*/  EXIT ;  /* 0x000000000000794d */ /* 0x000fea0003800000 */
.L_x_1402:
[----:B------:R-:W-:Y:S01]  /*11180*/  IMAD.U32 R19, R19, 0x10000, RZ ;  /* 0x0001000013137824 */ /* 0x000fe200078e00ff */
[----:B------:R-:W-:-:S03]  /*11190*/  CS2R R6, SRZ ;  /* 0x0000000000067805 */ /* 0x000fc6000001ff00 */
[----:B------:R-:W-:-:S06]  /*111a0*/  FMUL.FTZ R4, R19, 1 ;  /* 0x3f80000013047820 */ /* 0x000fcc0000410000 */
[----:B------:R-:W0:Y:S02]  /*111b0*/  F2F.F64.F32 R4, R4 ;  /* 0x0000000400047310 */ /* 0x000e240000201800 */
[----:B0-----:R-:W-:Y:S01]  /*111c0*/  STG.E.128 desc[UR36][R16.64], R4 ;  /* 0x0000000410007986 */ /* 0x001fe2000c101d24 */
[----:B------:R-:W-:Y:S05]  /*111d0*/  EXIT ;  /* 0x000000000000794d */ /* 0x000fea0003800000 */
.L_x_1401:
        /* <DEDUP_REMOVED lines=21> */
.L_x_1406:
[----:B------:R-:W-:Y:S05]  /*11330*/  BSYNC B0 ;  /* 0x0000000000007941 */ /* 0x000fea0003800000 */
.L_x_1405:
[----:B------:R-:W-:-:S05]  /*11340*/  LOP3.LUT R3, R0, R3, RZ, 0xfc, !PT ;  /* 0x0000000300037212 */ /* 0x000fca00078efcff */
[----:B------:R-:W-:Y:S01]  /*11350*/  STG.E.U8 desc[UR36][R16.64], R3 ;  /* 0x0000000310007986 */ /* 0x000fe2000c101124 */
[----:B------:R-:W-:Y:S05]  /*11360*/  EXIT ;  /* 0x000000000000794d */ /* 0x000fea0003800000 */
.L_x_1404:
        /* <DEDUP_REMOVED lines=13> */
.L_x_1408:
[----:B------:R-:W-:Y:S01]  /*11440*/  IMAD.MOV.U32 R0, RZ, RZ, 0x7f ;  /* 0x0000007fff007424 */ /* 0x000fe200078e00ff */
[----:B------:R-:W-:-:S04]  /*11450*/  ISETP.GT.U32.AND P0, PT, R2, 0x7f800000, PT ;  /* 0x7f8000000200780c */ /* 0x000fc80003f04070 */
[----:B------:R-:W-:-:S09]  /*11460*/  SEL R0, R0, 0x7c, P0 ;  /* 0x0000007c00007807 */ /* 0x000fd20000000000 */
.L_x_1409:
[----:B------:R-:W-:Y:S05]  /*11470*/  BSYNC B0 ;  /* 0x0000000000007941 */ /* 0x000fea0003800000 */
.L_x_1407:
[----:B------:R-:W-:-:S04]  /*11480*/  LOP3.LUT R2, R19, 0x80000000, RZ, 0xc0, !PT ;  /* 0x8000000013027812 */ /* 0x000fc800078ec0ff */
[----:B------:R-:W-:-:S04]  /*11490*/  SHF.R.U32.HI R3, RZ, 0x18, R2 ;  /* 0x00000018ff037819 */ /* 0x000fc80000011602 */
[----:B------:R-:W-:-:S05]  /*114a0*/  LOP3.LUT R3, R0, R3, RZ, 0xfc, !PT ;  /* 0x0000000300037212 */ /* 0x000fca00078efcff */
[----:B------:R-:W-:Y:S01]  /*114b0*/  STG.E.U8 desc[UR36][R16.64], R3 ;  /* 0x0000000310007986 */ /* 0x000fe2000c101124 */
[----:B------:R-:W-:Y:S05]  /*114c0*/  EXIT ;  /* 0x000000000000794d */ /* 0x000fea0003800000 */
.L_x_1403:
[----:B------:R-:W-:Y:S01]  /*114d0*/  STG.E.U16 desc[UR36][R16.64], R19 ;  /* 0x0000001310007986 */ /* 0x000fe2000c101524 */
[----:B------:R-:W-:Y:S05]  /*114e0*/  EXIT ;  /* 0x000000000000794d */ /* 0x000fea0003800000 */
.L_x_1400:
        /* <DEDUP_REMOVED lines=10> */
[----:B0-----:R-:W-:Y:S01]  /*11590*/  STG.E.U16 desc[UR36][R16.64], R3 ;  /* 0x0000000310007986 */ /* 0x001fe2000c101524 */
[----:B------:R-:W-:Y:S05]  /*115a0*/  EXIT ;  /* 0x000000000000794d */ /* 0x000fea0003800000 */
.L_x_1412:
        /* <DEDUP_REMOVED lines=17> */
.L_x_1415:
[----:B------:R-:W-:-:S04]  /*116c0*/  LOP3.LUT R2, R19, 0x80000000, RZ, 0xc0, !PT ;  /* 0x8000000013027812 */ /* 0x000fc800078ec0ff */
[----:B------:R-:W-:-:S04]  /*116d0*/  SHF.R.U32.HI R3, RZ, 0x18, R2 ;  /* 0x00000018ff037819 */ /* 0x000fc80000011602 */
[----:B------:R-:W-:-:S04]  /*116e0*/  LOP3.LUT R0, R0, R3, RZ, 0xfc, !PT ;  /* 0x0000000300007212 */ /* 0x000fc800078efcff */
[----:B------:R-:W-:-:S07]  /*116f0*/  PRMT R8, R0, 0x7610, R8 ;  /* 0x0000761000087816 */ /* 0x000fce0000000008 */
.L_x_1414:
[----:B------:R-:W-:Y:S05]  /*11700*/  BSYNC B0 ;  /* 0x0000000000007941 */ /* 0x000fea0003800000 */
.L_x_1413:
[----:B------:R-:W-:Y:S01]  /*11710*/  STG.E.U8 desc[UR36][R16.64], R8 ;  /* 0x0000000810007986 */ /* 0x000fe2000c101124 */
[----:B------:R-:W-:Y:S05]  /*11720*/  EXIT ;  /* 0x000000000000794d */ /* 0x000fea0003800000 */
.L_x_1411:
        /* <DEDUP_REMOVED lines=17> */
.L_x_1418:
[----:B------:R-:W-:-:S04]  /*11840*/  LOP3.LUT R2, R19, 0x80000000, RZ, 0xc0, !PT ;  /* 0x8000000013027812 */ /* 0x000fc800078ec0ff */
[----:B------:R-:W-:-:S04]  /*11850*/  SHF.R.U32.HI R3, RZ, 0x18, R2 ;  /* 0x00000018ff037819 */ /* 0x000fc80000011602 */
[----:B------:R-:W-:-:S04]  /*11860*/  LOP3.LUT R0, R0, R3, RZ, 0xfc, !PT ;  /* 0x0000000300007212 */ /* 0x000fc800078efcff */
[----:B------:R-:W-:-:S07]  /*11870*/  PRMT R8, R0, 0x7610, R8 ;  /* 0x0000761000087816 */ /* 0x000fce0000000008 */
.L_x_1417:
[----:B------:R-:W-:Y:S05]  /*11880*/  BSYNC B0 ;  /* 0x0000000000007941 */ /* 0x000fea0003800000 */
.L_x_1416:
[----:B------:R-:W-:Y:S01]  /*11890*/  STG.E.U8 desc[UR36][R16.64], R8 ;  /* 0x0000000810007986 */ /* 0x000fe2000c101124 */
[----:B------:R-:W-:Y:S05]  /*118a0*/  EXIT ;  /* 0x000000000000794d */ /* 0x000fea0003800000 */
.L_x_1410:
        /* <DEDUP_REMOVED lines=22> */
.L_x_1393:
        /* <DEDUP_REMOVED lines=16> */
.L_x_1421:
[----:B------:R-:W-:Y:S05]  /*11b10*/  EXIT ;  /* 0x000000000000794d */ /* 0x000fea0003800000 */
.L_x_1420:
[----:B------:R-:W-:-:S06]  /*11b20*/  IMAD.U32 R2, R19, 0x10000, RZ ;  /* 0x0001000013027824 */ /* 0x000fcc00078e00ff */
[----:B------:R-:W0:Y:S02]  /*11b30*/  F2I.U64.TRUNC R2, R2 ;  /* 0x0000000200027311 */ /* 0x000e24000020d800 */
[----:B0-----:R-:W-:Y:S01]  /*11b40*/  STG.E.64 desc[UR36][R16.64], R2 ;  /* 0x0000000210007986 */ /* 0x001fe2000c101b24 */
[----:B------:R-:W-:Y:S05]  /*11b50*/  EXIT ;  /* 0x000000000000794d */ /* 0x000fea0003800000 */
.L_x_1419:
[----:B------:R-:W-:-:S06]  /*11b60*/  IMAD.U32 R19, R19, 0x10000, RZ ;  /* 0x0001000013137824 */ /* 0x000fcc00078e00ff */
[----:B------:R-:W0:Y:S02]  /*11b70*/  F2I.FTZ.U32.TRUNC.NTZ R19, R19 ;  /* 0x0000001300137305 */ /* 0x000e24000021f000 */
[----:B0-----:R-:W-:Y:S01]  /*11b80*/  STG.E desc[UR36][R16.64], R19 ;  /* 0x0000001310007986 */ /* 0x001fe2000c101924 */
[----:B------:R-:W-:Y:S05]  /*11b90*/  EXIT ;  /* 0x000000000000794d */ /* 0x000fea0003800000 */
.L_x_1422:
        /* <DEDUP_REMOVED lines=14> */
.L_x_3516:


//--------------------- .text._ZN2at6native27unrolled_elementwise_kernelIZZZNS0_12prelu_kernelERNS_14TensorIteratorEENKUlvE_clEvENKUlvE1_clEvEUlN3c108BFloat16ES7_E_St5arrayIPcLm3EELi4E23TrivialOffsetCalculatorILi2EjESC_ILi1EjENS0_6memory12LoadWithCastILi2EEENSF_13StoreWithCastILi1EEEEEviT_T0_T2_T3_T4_T5_ --------------------------
	.section	.text._ZN2at6native27unrolled_elementwise_kernelIZZZNS0_12prelu_kernelERNS_14TensorIteratorEENKUlvE_clEvENKUlvE1_clEvEUlN3c108BFloat16ES7_E_St5arrayIPcLm3EELi4E23TrivialOffsetCalculatorILi2EjESC_ILi1EjENS0_6memory12LoadWithCastILi2EEENSF_13StoreWithCastILi1EEEEEviT_T0_T2_T3_T4_T5_,"ax",@progbits
	.align	128
        .global         _ZN2at6native27unrolled_elementwise_kernelIZZZNS0_12prelu_kernelERNS_14TensorIteratorEENKUlvE_clEvENKUlvE1_clEvEUlN3c108BFloat16ES7_E_St5arrayIPcLm3EELi4E23TrivialOffsetCalculatorILi2EjESC_ILi1EjENS0_6memory12LoadWithCastILi2EEENSF_13StoreWithCastILi1EEEEEviT_T0_T2_T3_T4_T5_
        .type           _ZN2at6native27unrolled_elementwise_kernelIZZZNS0_12prelu_kernelERNS_14TensorIteratorEENKUlvE_clEvENKUlvE1_clEvEUlN3c108BFloat16ES7_E_St5arrayIPcLm3EELi4E23TrivialOffsetCalculatorILi2EjESC_ILi1EjENS0_6memory12LoadWithCastILi2EEENSF_13StoreWithCastILi1EEEEEviT_T0_T2_T3_T4_T5_,@function
        .size           _ZN2at6native27unrolled_elementwise_kernelIZZZNS0_12prelu_kernelERNS_14TensorIteratorEENKUlvE_clEvENKUlvE1_clEvEUlN3c108BFloat16ES7_E_St5arrayIPcLm3EELi4E23TrivialOffsetCalculatorILi2EjESC_ILi1EjENS0_6memory12LoadWithCastILi2EEENSF_13StoreWithCastILi1EEEEEviT_T0_T2_T3_T4_T5_,(.L_x_3517 - _ZN2at6native27unrolled_elementwise_kernelIZZZNS0_12prelu_kernelERNS_14TensorIteratorEENKUlvE_clEvENKUlvE1_clEvEUlN3c108BFloat16ES7_E_St5arrayIPcLm3EELi4E23TrivialOffsetCalculatorILi2EjESC_ILi1EjENS0_6memory12LoadWithCastILi2EEENSF_13StoreWithCastILi1EEEEEviT_T0_T2_T3_T4_T5_)
        .other          _ZN2at6native27unrolled_elementwise_kernelIZZZNS0_12prelu_kernelERNS_14TensorIteratorEENKUlvE_clEvENKUlvE1_clEvEUlN3c108BFloat16ES7_E_St5arrayIPcLm3EELi4E23TrivialOffsetCalculatorILi2EjESC_ILi1EjENS0_6memory12LoadWithCastILi2EEENSF_13StoreWithCastILi1EEEEEviT_T0_T2_T3_T4_T5_,@"STO_CUDA_ENTRY STV_DEFAULT"
_ZN2at6native27unrolled_elementwise_kernelIZZZNS0_12prelu_kernelERNS_14TensorIteratorEENKUlvE_clEvENKUlvE1_clEvEUlN3c108BFloat16ES7_E_St5arrayIPcLm3EELi4E23TrivialOffsetCalculatorILi2EjESC_ILi1EjENS0_6memory12LoadWithCastILi2EEENSF_13StoreWithCastILi1EEEEEviT_T0_T2_T3_T4_T5_:
.text._ZN2at6native27unrolled_elementwise_kernelIZZZNS0_12prelu_kernelERNS_14TensorIteratorEENKUlvE_clEvENKUlvE1_clEvEUlN3c108BFloat16ES7_E_St5arrayIPcLm3EELi4E23TrivialOffsetCalculatorILi2EjESC_ILi1EjENS0_6memory12LoadWithCastILi2EEENSF_13StoreWithCastILi1EEEEEviT_T0_T2_T3_T4_T5_:
        /* <DEDUP_REMOVED lines=36> */
.L_x_1428:
[----:B------:R-:W2:Y:S02]  /*0240*/  LDG.E.U8 R4, desc[UR36][R4.64] ;  /* 0x0000002404047981 */ /* 0x000ea4000c1e1100 */
[----:B--2---:R-:W-:-:S04]  /*0250*/  I2FP.F32.U32 R0, R4 ;  /* 0x0000000400007245 */ /* 0x004fc80000201000 */
[----:B------:R-:W-:-:S04]  /*0260*/  F2FP.BF16.F32.PACK_AB R0, RZ, R0 ;  /* 0x00000000ff00723e */ /* 0x000fc800000010ff */
[----:B------:R-:W-:Y:S01]  /*0270*/  PRMT R28, R0, 0x7610, R28 ;  /* 0x00007610001c7816 */ /* 0x000fe2000000001c */
[----:B------:R-:W-:Y:S06]  /*0280*/  BRA `(.L_x_1430) ;  /* 0x0000000c00c87947 */ /* 0x000fec0003800000 */
.L_x_1427:
        /* <DEDUP_REMOVED lines=11> */
.L_x_1432:
[----:B------:R-:W2:Y:S02]  /*0340*/  LDG.E R4, desc[UR36][R4.64] ;  /* 0x0000002404047981 */ /* 0x000ea4000c1e1900 */
[----:B--2---:R-:W-:-:S04]  /*0350*/  I2FP.F32.S32 R0, R4 ;  /* 0x0000000400007245 */ /* 0x004fc80000201400 */
[----:B------:R-:W-:-:S04]  /*0360*/  F2FP.BF16.F32.PACK_AB R0, RZ, R0 ;  /* 0x00000000ff00723e */ /* 0x000fc800000010ff */
[----:B------:R-:W-:Y:S01]  /*0370*/  PRMT R28, R0, 0x7610, R28 ;  /* 0x00007610001c7816 */ /* 0x000fe2000000001c */
[----:B------:R-:W-:Y:S06]  /*0380*/  BRA `(.L_x_1430) ;  /* 0x0000000c00887947 */ /* 0x000fec0003800000 */
.L_x_1431:
[----:B------:R-:W2:Y:S02]  /*0390*/  LDG.E.U16 R4, desc[UR36][R4.64] ;  /* 0x0000002404047981 */ /* 0x000ea4000c1e1500 */
[----:B--2---:R-:W0:Y:S02]  /*03a0*/  I2F.S16 R0, R4 ;  /* 0x0000000400007306 */ /* 0x004e240000101400 */
[----:B0-----:R-:W-:-:S04]  /*03b0*/  F2FP.BF16.F32.PACK_AB R0, RZ, R0 ;  /* 0x00000000ff00723e */ /* 0x001fc800000010ff */
[----:B------:R-:W-:Y:S01]  /*03c0*/  PRMT R28, R0, 0x7610, R28 ;  /* 0x00007610001c7816 */ /* 0x000fe2000000001c */
[----:B------:R-:W-:Y:S06]  /*03d0*/  BRA `(.L_x_1430) ;  /* 0x0000000c00747947 */ /* 0x000fec0003800000 */
.L_x_1426:
        /* <DEDUP_REMOVED lines=9> */
.L_x_1434:
[----:B------:R-:W2:Y:S02]  /*0470*/  LDG.E.U16 R0, desc[UR36][R4.64] ;  /* 0x0000002404007981 */ /* 0x000ea4000c1e1500 */
[----:B--2---:R-:W-:-:S05]  /*0480*/  HADD2.F32 R0, -RZ, R0.H0_H0 ;  /* 0x20000000ff007230 */ /* 0x004fca0000004100 */
[----:B------:R-:W-:-:S04]  /*0490*/  F2FP.BF16.F32.PACK_AB R0, RZ, R0 ;  /* 0x00000000ff00723e */ /* 0x000fc800000010ff */
[----:B------:R-:W-:Y:S01]  /*04a0*/  PRMT R28, R0, 0x7610, R28 ;  /* 0x00007610001c7816 */ /* 0x000fe2000000001c */
[----:B------:R-:W-:Y:S06]  /*04b0*/  BRA `(.L_x_1430) ;  /* 0x0000000c003c7947 */ /* 0x000fec0003800000 */
.L_x_1433:
        /* <DEDUP_REMOVED lines=9> */
.L_x_1436:
[----:B------:R-:W2:Y:S02]  /*0550*/  LDG.E.U16 R4, desc[UR36][R4.64] ;  /* 0x0000002404047981 */ /* 0x000ea4000c1e1500 */
[----:B--2---:R-:W-:-:S05]  /*0560*/  HADD2.F32 R0, -RZ, R4.H0_H0 ;  /* 0x20000004ff007230 */ /* 0x004fca0000004100 */
[----:B------:R-:W-:-:S04]  /*0570*/  F2FP.BF16.F32.PACK_AB R0, RZ, R0 ;  /* 0x00000000ff00723e */ /* 0x000fc800000010ff */
[----:B------:R-:W-:Y:S01]  /*0580*/  PRMT R28, R0, 0x7610, R28 ;  /* 0x00007610001c7816 */ /* 0x000fe2000000001c */
[----:B------:R-:W-:Y:S06]  /*0590*/  BRA `(.L_x_1430) ;  /* 0x0000000c00047947 */ /* 0x000fec0003800000 */
.L_x_1435:
        /* <DEDUP_REMOVED lines=9> */
.L_x_1425:
        /* <DEDUP_REMOVED lines=14> */
.L_x_1439:
        /* <DEDUP_REMOVED lines=9> */
.L_x_1438:
        /* <DEDUP_REMOVED lines=28> */
.L_x_1441:
        /* <DEDUP_REMOVED lines=12> */
[----:B------:R-:W-:-:S04]  /*0a20*/  F2FP.BF16.F32.PACK_AB R0, RZ, R0 ;  /* 0x00000000ff00723e */ /* 0x000fc800000010ff */
[----:B------:R-:W-:Y:S01]  /*0a30*/  PRMT R28, R0, 0x7610, R28 ;  /* 0x00007610001c7816 */ /* 0x000fe2000000001c */
[----:B------:R-:W-:Y:S06]  /*0a40*/  BRA `(.L_x_1430) ;  /* 0x0000000400d87947 */ /* 0x000fec0003800000 */
.L_x_1440:
[----:B------:R0:W5:Y:S01]  /*0a50*/  LDG.E.U16 R28, desc[UR36][R4.64] ;  /* 0x00000024041c7981 */ /* 0x000162000c1e1500 */
[----:B------:R-:W-:Y:S05]  /*0a60*/  BRA `(.L_x_1430) ;  /* 0x0000000400d07947 */ /* 0x000fea0003800000 */
.L_x_1437:
        /* <DEDUP_REMOVED lines=13> */
.L_x_1444:
        /* <DEDUP_REMOVED lines=21> */
.L_x_1448:
[----:B------:R-:W-:Y:S05]  /*0c90*/  BSYNC B1 ;  /* 0x0000000000017941 */ /* 0x000fea0003800000 */
.L_x_1447:
[----:B------:R-:W-:Y:S01]  /*0ca0*/  LEA R5, R0, 0x3b800000, 0x17 ;  /* 0x3b80000000057811 */ /* 0x000fe200078eb8ff */
[----:B------:R-:W-:-:S05]  /*0cb0*/  IMAD.SHL.U32 R0, R3, 0x100000, RZ ;  /* 0x0010000003007824 */ /* 0x000fca00078e00ff */
[----:B------:R-:W-:-:S07]  /*0cc0*/  LOP3.LUT R0, R5, R0, R6, 0xfe, !PT ;  /* 0x0000000005007212 */ /* 0x000fce00078efe06 */
.L_x_1446:
[----:B------:R-:W-:Y:S05]  /*0cd0*/  BSYNC B0 ;  /* 0x0000000000007941 */ /* 0x000fea0003800000 */
.L_x_1445:
[----:B------:R-:W-:-:S04]  /*0ce0*/  F2FP.BF16.F32.PACK_AB R0, RZ, R0 ;  /* 0x00000000ff00723e */ /* 0x000fc800000010ff */
[----:B------:R-:W-:Y:S01]  /*0cf0*/  PRMT R28, R0, 0x7610, R28 ;  /* 0x00007610001c7816 */ /* 0x000fe2000000001c */
[----:B------:R-:W-:Y:S06]  /*0d00*/  BRA `(.L_x_1430) ;  /* 0x0000000400287947 */ /* 0x000fec0003800000 */
.L_x_1443:
        /* <DEDUP_REMOVED lines=21> */
.L_x_1452:
[----:B------:R-:W-:Y:S05]  /*0e60*/  BSYNC B1 ;  /* 0x0000000000017941 */ /* 0x000fea0003800000 */
.L_x_1451:
[----:B------:R-:W-:Y:S01]  /*0e70*/  LEA R5, R0, 0x37800000, 0x17 ;  /* 0x3780000000057811 */ /* 0x000fe200078eb8ff */
[----:B------:R-:W-:-:S05]  /*0e80*/  IMAD.SHL.U32 R0, R3, 0x200000, RZ ;  /* 0x0020000003007824 */ /* 0x000fca00078e00ff */
[----:B------:R-:W-:-:S07]  /*0e90*/  LOP3.LUT R0, R5, R0, R6, 0xfe, !PT ;  /* 0x0000000005007212 */ /* 0x000fce00078efe06 */
.L_x_1450:
[----:B------:R-:W-:Y:S05]  /*0ea0*/  BSYNC B0 ;  /* 0x0000000000007941 */ /* 0x000fea0003800000 */
.L_x_1449:
[----:B------:R-:W-:-:S04]  /*0eb0*/  F2FP.BF16.F32.PACK_AB R0, RZ, R0 ;  /* 0x00000000ff00723e */ /* 0x000fc800000010ff */
[----:B------:R-:W-:Y:S01]  /*0ec0*/  PRMT R28, R0, 0x7610, R28 ;  /* 0x00007610001c7816 */ /* 0x000fe2000000001c */
[----:B------:R-:W-:Y:S06]  /*0ed0*/  BRA `(.L_x_1430) ;  /* 0x0000000000b47947 */ /* 0x000fec0003800000 */
.L_x_1442:
        /* <DEDUP_REMOVED lines=14> */
.L_x_1456:
[----:B------:R-:W-:Y:S05]  /*0fc0*/  BSYNC B0 ;  /* 0x0000000000007941 */ /* 0x000fea0003800000 */
.L_x_1455:
[----:B------:R-:W-:-:S04]  /*0fd0*/  F2FP.BF16.F32.PACK_AB R0, RZ, R0 ;  /* 0x00000000ff00723e */ /* 0x000fc800000010ff */
[----:B------:R-:W-:Y:S01]  /*0fe0*/  PRMT R28, R0, 0x7610, R28 ;  /* 0x00007610001c7816 */ /* 0x000fe2000000001c */
[----:B------:R-:W-:Y:S06]  /*0ff0*/  BRA `(.L_x_1430) ;  /* 0x00000000006c7947 */ /* 0x000fec0003800000 */
.L_x_1429:
        /* <DEDUP_REMOVED lines=16> */
.L_x_1457:
[----:B------:R-:W-:Y:S01]  /*1100*/  PRMT R28, RZ, 0x7610, R28 ;  /* 0x00007610ff1c7816 */ /* 0x000fe2000000001c */
[----:B------:R-:W-:Y:S06]  /*1110*/  BRA `(.L_x_1430) ;  /* 0x0000000000247947 */ /* 0x000fec0003800000 */
.L_x_1454:
[----:B------:R-:W2:Y:S02]  /*1120*/  LDG.E.64 R4, desc[UR36][R4.64] ;  /* 0x0000002404047981 */ /* 0x000ea4000c1e1b00 */
[----:B--2---:R-:W0:Y:S02]  /*1130*/  I2F.U64 R0, R4 ;  /* 0x0000000400007312 */ /* 0x004e240000301000 */
[----:B0-----:R-:W-:-:S04]  /*1140*/  F2FP.BF16.F32.PACK_AB R0, RZ, R0 ;  /* 0x00000000ff00723e */ /* 0x001fc800000010ff */
[----:B------:R-:W-:Y:S01]  /*1150*/  PRMT R28, R0, 0x7610, R28 ;  /* 0x00007610001c7816 */ /* 0x000fe2000000001c */
[----:B------:R-:W-:Y:S06]  /*1160*/  BRA `(.L_x_1430) ;  /* 0x0000000000107947 */ /* 0x000fec0003800000 */
.L_x_1453:
[----:B------:R-:W2:Y:S02]  /*1170*/  LDG.E R4, desc[UR36][R4.64] ;  /* 0x0000002404047981 */ /* 0x000ea4000c1e1900 */
[----:B--2---:R-:W-:-:S04]  /*1180*/  I2FP.F32.U32 R0, R4 ;  /* 0x0000000400007245 */ /* 0x004fc80000201000 */
[----:B------:R-:W-:-:S04]  /*1190*/  F2FP.BF16.F32.PACK_AB R0, RZ, R0 ;  /* 0x00000000ff00723e */ /* 0x000fc800000010ff */
[----:B------:R-:W-:-:S07]  /*11a0*/  PRMT R28, R0, 0x7610, R28 ;  /* 0x00007610001c7816 */ /* 0x000fce000000001c */
.L_x_1430:
[----:B0-----:R-:W0:Y:S01]  /*11b0*/  LDC.64 R4, c[0x0][0x228] ;  /* 0x00008a00ff047b82 */ /* 0x001e220000000a00 */
        /* <DEDUP_REMOVED lines=20> */
.L_x_1461:
[----:B------:R-:W2:Y:S02]  /*1300*/  LDG.E.U8 R4, desc[UR36][R4.64] ;  /* 0x0000002404047981 */ /* 0x000ea4000c1e1100 */
[----:B--2---:R-:W-:-:S04]  /*1310*/  I2FP.F32.U32 R0, R4 ;  /* 0x0000000400007245 */ /* 0x004fc80000201000 */
[----:B------:R-:W-:-:S04]  /*1320*/  F2FP.BF16.F32.PACK_AB R0, RZ, R0 ;  /* 0x00000000ff00723e */ /* 0x000fc800000010ff */
[----:B------:R-:W-:Y:S01]  /*1330*/  PRMT R24, R0, 0x7610, R24 ;  /* 0x0000761000187816 */ /* 0x000fe20000000018 */
[----:B------:R-:W-:Y:S06]  /*1340*/  BRA `(.L_x_1463) ;  /* 0x0000000c00c87947 */ /* 0x000fec0003800000 */
.L_x_1460:
        /* <DEDUP_REMOVED lines=11> */
.L_x_1465:
[----:B------:R-:W2:Y:S02]  /*1400*/  LDG.E R4, desc[UR36][R4.64] ;  /* 0x0000002404047981 */ /* 0x000ea4000c1e1900 */
[----:B--2---:R-:W-:-:S04]  /*1410*/  I2FP.F32.S32 R0, R4 ;  /* 0x0000000400007245 */ /* 0x004fc80000201400 */
[----:B------:R-:W-:-:S04]  /*1420*/  F2FP.BF16.F32.PACK_AB R0, RZ, R0 ;  /* 0x00000000ff00723e */ /* 0x000fc800000010ff */
[----:B------:R-:W-:Y:S01]  /*1430*/  PRMT R24, R0, 0x7610, R24 ;  /* 0x0000761000187816 */ /* 0x000fe20000000018 */
[----:B------:R-:W-:Y:S06]  /*1440*/  BRA `(.L_x_1463) ;  /* 0x0000000c00887947 */ /* 0x000fec0003800000 */
.L_x_1464:
[----:B------:R-:W2:Y:S02]  /*1450*/  LDG.E.U16 R4, desc[UR36][R4.64] ;  /* 0x0000002404047981 */ /* 0x000ea4000c1e1500 */
[----:B--2---:R-:W0:Y:S02]  /*1460*/  I2F.S16 R0, R4 ;  /* 0x0000000400007306 */ /* 0x004e240000101400 */
[----:B0-----:R-:W-:-:S04]  /*1470*/  F2FP.BF16.F32.PACK_AB R0, RZ, R0 ;  /* 0x00000000ff00723e */ /* 0x001fc800000010ff */
[----:B------:R-:W-:Y:S01]  /*1480*/  PRMT R24, R0, 0x7610, R24 ;  /* 0x0000761000187816 */ /* 0x000fe20000000018 */
[----:B------:R-:W-:Y:S06]  /*1490*/  BRA `(.L_x_1463) ;  /* 0x0000000c00747947 */ /* 0x000fec0003800000 */
.L_x_1459:
        /* <DEDUP_REMOVED lines=9> */
.L_x_1467:
[----:B------:R-:W2:Y:S02]  /*1530*/  LDG.E.U16 R0, desc[UR36][R4.64] ;  /* 0x0000002404007981 */ /* 0x000ea4000c1e1500 */
[----:B--2---:R-:W-:-:S05]  /*1540*/  HADD2.F32 R0, -RZ, R0.H0_H0 ;  /* 0x20000000ff007230 */ /* 0x004fca0000004100 */
[----:B------:R-:W-:-:S04]  /*1550*/  F2FP.BF16.F32.PACK_AB R0, RZ, R0 ;  /* 0x00000000ff00723e */ /* 0x000fc800000010ff */
[----:B------:R-:W-:Y:S01]  /*1560*/  PRMT R24, R0, 0x7610, R24 ;  /* 0x0000761000187816 */ /* 0x000fe20000000018 */
[----:B------:R-:W-:Y:S06]  /*1570*/  BRA `(.L_x_1463) ;  /* 0x0000000c003c7947 */ /* 0x000fec0003800000 */
.L_x_1466:
        /* <DEDUP_REMOVED lines=9> */
.L_x_1469:
[----:B------:R-:W2:Y:S02]  /*1610*/  LDG.E.U16 R4, desc[UR36][R4.64] ;  /* 0x0000002404047981 */ /* 0x000ea4000c1e1500 */
[----:B--2---:R-:W-:-:S05]  /*1620*/  HADD2.F32 R0, -RZ, R4.H0_H0 ;  /* 0x20000004ff007230 */ /* 0x004fca0000004100 */
[----:B------:R-:W-:-:S04]  /*1630*/  F2FP.BF16.F32.PACK_AB R0, RZ, R0 ;  /* 0x00000000ff00723e */ /* 0x000fc800000010ff */
[----:B------:R-:W-:Y:S01]  /*1640*/  PRMT R24, R0, 0x7610, R24 ;  /* 0x0000761000187816 */ /* 0x000fe20000000018 */
[----:B------:R-:W-:Y:S06]  /*1650*/  BRA `(.L_x_1463) ;  /* 0x0000000c00047947 */ /* 0x000fec0003800000 */
.L_x_1468:
        /* <DEDUP_REMOVED lines=9> */
.L_x_1458:
        /* <DEDUP_REMOVED lines=14> */
.L_x_1472:
        /* <DEDUP_REMOVED lines=9> */
.L_x_1471:
        /* <DEDUP_REMOVED lines=28> */
.L_x_1474:
        /* <DEDUP_REMOVED lines=15> */
.L_x_1473:
[----:B------:R0:W5:Y:S01]  /*1b10*/  LDG.E.U16 R24, desc[UR36][R4.64] ;  /* 0x0000002404187981 */ /* 0x000162000c1e1500 */
[----:B------:R-:W-:Y:S05]  /*1b20*/  BRA `(.L_x_1463) ;  /* 0x0000000400d07947 */ /* 0x000fea0003800000 */
.L_x_1470:
        /* <DEDUP_REMOVED lines=13> */
.L_x_1477:
        /* <DEDUP_REMOVED lines=21> */
.L_x_1481:
[----:B------:R-:W-:Y:S05]  /*1d50*/  BSYNC B1 ;  /* 0x0000000000017941 */ /* 0x000fea0003800000 */
.L_x_1480:
[----:B------:R-:W-:Y:S01]  /*1d60*/  LEA R5, R0, 0x3b800000, 0x17 ;  /* 0x3b80000000057811 */ /* 0x000fe200078eb8ff */
[----:B------:R-:W-:-:S05]  /*1d70*/  IMAD.SHL.U32 R0, R3, 0x100000, RZ ;  /* 0x0010000003007824 */ /* 0x000fca00078e00ff */
[----:B------:R-:W-:-:S07]  /*1d80*/  LOP3.LUT R0, R5, R0, R6, 0xfe, !PT ;  /* 0x0000000005007212 */ /* 0x000fce00078efe06 */
.L_x_1479:
[----:B------:R-:W-:Y:S05]  /*1d90*/  BSYNC B0 ;  /* 0x0000000000007941 */ /* 0x000fea0003800000 */
.L_x_1478:
[----:B------:R-:W-:-:S04]  /*1da0*/  F2FP.BF16.F32.PACK_AB R0, RZ, R0 ;  /* 0x00000000ff00723e */ /* 0x000fc800000010ff */
[----:B------:R-:W-:Y:S01]  /*1db0*/  PRMT R24, R0, 0x7610, R24 ;  /* 0x0000761000187816 */ /* 0x000fe20000000018 */
[----:B------:R-:W-:Y:S06]  /*1dc0*/  BRA `(.L_x_1463) ;  /* 0x0000000400287947 */ /* 0x000fec0003800000 */
.L_x_1476:
        /* <DEDUP_REMOVED lines=21> */
.L_x_1485:
[----:B------:R-:W-:Y:S05]  /*1f20*/  BSYNC B1 ;  /* 0x0000000000017941 */ /* 0x000fea0003800000 */
.L_x_1484:
[----:B------:R-:W-:Y:S01]  /*1f30*/  LEA R5, R0, 0x37800000, 0x17 ;  /* 0x3780000000057811 */ /* 0x000fe200078eb8ff */
[----:B------:R-:W-:-:S05]  /*1f40*/  IMAD.SHL.U32 R0, R3, 0x200000, RZ ;  /* 0x0020000003007824 */ /* 0x000fca00078e00ff */
[----:B------:R-:W-:-:S07]  /*1f50*/  LOP3.LUT R0, R5, R0, R6, 0xfe, !PT ;  /* 0x0000000005007212 */ /* 0x000fce00078efe06 */
.L_x_1483:
[----:B------:R-:W-:Y:S05]  /*1f60*/  BSYNC B0 ;  /* 0x0000000000007941 */ /* 0x000fea0003800000 */
.L_x_1482:
[----:B------:R-:W-:-:S04]  /*1f70*/  F2FP.BF16.F32.PACK_AB R0, RZ, R0 ;  /* 0x00000000ff00723e */ /* 0x000fc800000010ff */
[----:B------:R-:W-:Y:S01]  /*1f80*/  PRMT R24, R0, 0x7610, R24 ;  /* 0x0000761000187816 */ /* 0x000fe20000000018 */
[----:B------:R-:W-:Y:S06]  /*1f90*/  BRA `(.L_x_1463) ;  /* 0x0000000000b47947 */ /* 0x000fec0003800000 */
.L_x_1475:
        /* <DEDUP_REMOVED lines=14> */
.L_x_1489:
[----:B------:R-:W-:Y:S05]  /*2080*/  BSYNC B0 ;  /* 0x0000000000007941 */ /* 0x000fea0003800000 */
.L_x_1488:
[----:B------:R-:W-:-:S04]  /*2090*/  F2FP.BF16.F32.PACK_AB R0, RZ, R0 ;  /* 0x00000000ff00723e */ /* 0x000fc800000010ff */
[----:B------:R-:W-:Y:S01]  /*20a0*/  PRMT R24, R0, 0x7610, R24 ;  /* 0x0000761000187816 */ /* 0x000fe20000000018 */
[----:B------:R-:W-:Y:S06]  /*20b0*/  BRA `(.L_x_1463) ;  /* 0x00000000006c7947 */ /* 0x000fec0003800000 */
.L_x_1462:
        /* <DEDUP_REMOVED lines=16> */
.L_x_1490:
[----:B------:R-:W-:Y:S01]  /*21c0*/  PRMT R24, RZ, 0x7610, R24 ;  /* 0x00007610ff187816 */ /* 0x000fe20000000018 */
[----:B------:R-:W-:Y:S06]  /*21d0*/  BRA `(.L_x_1463) ;  /* 0x0000000000247947 */ /* 0x000fec0003800000 */
.L_x_1487:
[----:B------:R-:W2:Y:S02]  /*21e0*/  LDG.E.64 R4, desc[UR36][R4.64] ;  /* 0x0000002404047981 */ /* 0x000ea4000c1e1b00 */
[----:B--2---:R-:W0:Y:S02]  /*21f0*/  I2F.U64 R0, R4 ;  /* 0x0000000400007312 */ /* 0x004e240000301000 */
[----:B0-----:R-:W-:-:S04]  /*2200*/  F2FP.BF16.F32.PACK_AB R0, RZ, R0 ;  /* 0x00000000ff00723e */ /* 0x001fc800000010ff */
[----:B------:R-:W-:Y:S01]  /*2210*/  PRMT R24, R0, 0x7610, R24 ;  /* 0x0000761000187816 */ /* 0x000fe20000000018 */
[----:B------:R-:W-:Y:S06]  /*2220*/  BRA `(.L_x_1463) ;  /* 0x0000000000107947 */ /* 0x000fec0003800000 */
.L_x_1486:
[----:B------:R-:W2:Y:S02]  /*2230*/  LDG.E R4, desc[UR36][R4.64] ;  /* 0x0000002404047981 */ /* 0x000ea4000c1e1900 */
[----:B--2---:R-:W-:-:S04]  /*2240*/  I2FP.F32.U32 R0, R4 ;  /* 0x0000000400007245 */ /* 0x004fc80000201000 */
[----:B------:R-:W-:-:S04]  /*2250*/  F2FP.BF16.F32.PACK_AB R0, RZ, R0 ;  /* 0x00000000ff00723e */ /* 0x000fc800000010ff */
[----:B------:R-:W-:-:S07]  /*2260*/  PRMT R24, R0, 0x7610, R24 ;  /* 0x0000761000187816 */ /* 0x000fce0000000018 */
.L_x_1463:
[----:B------:R-:W-:-:S07]  /*2270*/  VIADD R23, R23, 0x80 ;  /* 0x0000008017177836 */ /* 0x000fce0000000000 */
.L_x_1424:
[----:B------:R-:W-:Y:S05]  /*2280*/  BSYNC B6 ;  /* 0x0000000000067941 */ /* 0x000fea0003800000 */
.L_x_1423:
[----:B------:R-:W-:Y:S01]  /*2290*/  ISETP.GE.AND P0, PT, R23, R16, PT ;  /* 0x000000101700720c */ /* 0x000fe20003f06270 */
[----:B------:R-:W-:Y:S01]  /*22a0*/  BSSY B6, `(.L_x_1491) ;  /* 0x000021e000067945 */ /* 0x000fe20003800000 */
[----:B------:R-:W-:-:S11]  /*22b0*/  PRMT R26, RZ, 0x7610, R26 ;  /* 0x00007610ff1a7816 */ /* 0x000fd6000000001a */
[----:B------:R-:W-:Y:S05]  /*22c0*/  @P0 BRA `(.L_x_1492) ;  /* 0x00000020006c0947 */ /* 0x000fea0003800000 */
[----:B0-----:R-:W0:Y:S01]  /*22d0*/  LDC.64 R4, c[0x0][0x220] ;  /* 0x00008800ff047b82 */ /* 0x001e220000000a00 */
        /* <DEDUP_REMOVED lines=21> */
.L_x_1496:
[----:B------:R-:W2:Y:S02]  /*2430*/  LDG.E.U8 R4, desc[UR36][R4.64] ;  /* 0x0000002404047981 */ /* 0x000ea4000c1e1100 */
[----:B--2---:R-:W-:-:S04]  /*2440*/  I2FP.F32.U32 R0, R4 ;  /* 0x0000000400007245 */ /* 0x004fc80000201000 */
[----:B------:R-:W-:-:S04]  /*2450*/  F2FP.BF16.F32.PACK_AB R0, RZ, R0 ;  /* 0x00000000ff00723e */ /* 0x000fc800000010ff */
[----:B------:R-:W-:Y:S01]  /*2460*/  PRMT R22, R0, 0x7610, R22 ;  /* 0x0000761000167816 */ /* 0x000fe20000000016 */
[----:B------:R-:W-:Y:S06]  /*2470*/  BRA `(.L_x_1498) ;  /* 0x0000000c00cc7947 */ /* 0x000fec0003800000 */
.L_x_1495:
        /* <DEDUP_REMOVED lines=11> */
.L_x_1500:
[----:B------:R-:W2:Y:S02]  /*2530*/  LDG.E R4, desc[UR36][R4.64] ;  /* 0x0000002404047981 */ /* 0x000ea4000c1e1900 */
[----:B--2---:R-:W-:-:S04]  /*2540*/  I2FP.F32.S32 R0, R4 ;  /* 0x0000000400007245 */ /* 0x004fc80000201400 */
[----:B------:R-:W-:-:S04]  /*2550*/  F2FP.BF16.F32.PACK_AB R0, RZ, R0 ;  /* 0x00000000ff00723e */ /* 0x000fc800000010ff */
[----:B------:R-:W-:Y:S01]  /*2560*/  PRMT R22, R0, 0x7610, R22 ;  /* 0x0000761000167816 */ /* 0x000fe20000000016 */
[----:B------:R-:W-:Y:S06]  /*2570*/  BRA `(.L_x_1498) ;  /* 0x0000000c008c7947 */ /* 0x000fec0003800000 */
.L_x_1499:
[----:B------:R-:W2:Y:S02]  /*2580*/  LDG.E.U16 R4, desc[UR36][R4.64] ;  /* 0x0000002404047981 */ /* 0x000ea4000c1e1500 */
[----:B--2---:R-:W0:Y:S02]  /*2590*/  I2F.S16 R0, R4 ;  /* 0x0000000400007306 */ /* 0x004e240000101400 */
[----:B0-----:R-:W-:-:S04]  /*25a0*/  F2FP.BF16.F32.PACK_AB R0, RZ, R0 ;  /* 0x00000000ff00723e */ /* 0x001fc800000010ff */
[----:B------:R-:W-:Y:S01]  /*25b0*/  PRMT R22, R0, 0x7610, R22 ;  /* 0x0000761000167816 */ /* 0x000fe20000000016 */
[----:B------:R-:W-:Y:S06]  /*25c0*/  BRA `(.L_x_1498) ;  /* 0x0000000c00787947 */ /* 0x000fec0003800000 */
.L_x_1494:
        /* <DEDUP_REMOVED lines=9> */
.L_x_1502:
[----:B------:R-:W2:Y:S02]  /*2660*/  LDG.E.U16 R0, desc[UR36][R4.64] ;  /* 0x0000002404007981 */ /* 0x000ea4000c1e1500 */
[----:B--2---:R-:W-:-:S05]  /*2670*/  HADD2.F32 R0, -RZ, R0.H0_H0 ;  /* 0x20000000ff007230 */ /* 0x004fca0000004100 */
[----:B------:R-:W-:-:S04]  /*2680*/  F2FP.BF16.F32.PACK_AB R0, RZ, R0 ;  /* 0x00000000ff00723e */ /* 0x000fc800000010ff */
[----:B------:R-:W-:Y:S01]  /*2690*/  PRMT R22, R0, 0x7610, R22 ;  /* 0x0000761000167816 */ /* 0x000fe20000000016 */
[----:B------:R-:W-:Y:S06]  /*26a0*/  BRA `(.L_x_1498) ;  /* 0x0000000c00407947 */ /* 0x000fec0003800000 */
.L_x_1501:
        /* <DEDUP_REMOVED lines=9> */
.L_x_1504:
[----:B------:R-:W2:Y:S02]  /*2740*/  LDG.E.U16 R4, desc[UR36][R4.64] ;  /* 0x0000002404047981 */ /* 0x000ea4000c1e1500 */
[----:B--2---:R-:W-:-:S05]  /*2750*/  HADD2.F32 R0, -RZ, R4.H0_H0 ;  /* 0x20000004ff007230 */ /* 0x004fca0000004100 */
[----:B------:R-:W-:-:S04]  /*2760*/  F2FP.BF16.F32.PACK_AB R0, RZ, R0 ;  /* 0x00000000ff00723e */ /* 0x000fc800000010ff */
[----:B------:R-:W-:Y:S01]  /*2770*/  PRMT R22, R0, 0x7610, R22 ;  /* 0x0000761000167816 */ /* 0x000fe20000000016 */
[----:B------:R-:W-:Y:S06]  /*2780*/  BRA `(.L_x_1498) ;  /* 0x0000000c00087947 */ /* 0x000fec0003800000 */
.L_x_1503:
        /* <DEDUP_REMOVED lines=9> */
.L_x_1493:
        /* <DEDUP_REMOVED lines=14> */
.L_x_1507:
        /* <DEDUP_REMOVED lines=9> */
.L_x_1506:
        /* <DEDUP_REMOVED lines=28> */
.L_x_1509:
        /* <DEDUP_REMOVED lines=16> */
.L_x_1508:
[----:B------:R0:W5:Y:S01]  /*2c50*/  LDG.E.U16 R22, desc[UR36][R4.64] ;  /* 0x0000002404167981 */ /* 0x000162000c1e1500 */
[----:B------:R-:W-:Y:S05]  /*2c60*/  BRA `(.L_x_1498) ;  /* 0x0000000400d07947 */ /* 0x000fea0003800000 */
.L_x_1505:
        /* <DEDUP_REMOVED lines=13> */
.L_x_1512:
        /* <DEDUP_REMOVED lines=21> */
.L_x_1516:
[----:B------:R-:W-:Y:S05]  /*2e90*/  BSYNC B1 ;  /* 0x0000000000017941 */ /* 0x000fea0003800000 */
.L_x_1515:
[----:B------:R-:W-:Y:S01]  /*2ea0*/  LEA R5, R0, 0x3b800000, 0x17 ;  /* 0x3b80000000057811 */ /* 0x000fe200078eb8ff */
[----:B------:R-:W-:-:S05]  /*2eb0*/  IMAD.SHL.U32 R0, R3, 0x100000, RZ ;  /* 0x0010000003007824 */ /* 0x000fca00078e00ff */
[----:B------:R-:W-:-:S07]  /*2ec0*/  LOP3.LUT R0, R5, R0, R6, 0xfe, !PT ;  /* 0x0000000005007212 */ /* 0x000fce00078efe06 */
.L_x_1514:
[----:B------:R-:W-:Y:S05]  /*2ed0*/  BSYNC B0 ;  /* 0x0000000000007941 */ /* 0x000fea0003800000 */
.L_x_1513:
[----:B------:R-:W-:-:S04]  /*2ee0*/  F2FP.BF16.F32.PACK_AB R0, RZ, R0 ;  /* 0x00000000ff00723e */ /* 0x000fc800000010ff */
[----:B------:R-:W-:Y:S01]  /*2ef0*/  PRMT R22, R0, 0x7610, R22 ;  /* 0x0000761000167816 */ /* 0x000fe20000000016 */
[----:B------:R-:W-:Y:S06]  /*2f00*/  BRA `(.L_x_1498) ;  /* 0x0000000400287947 */ /* 0x000fec0003800000 */
.L_x_1511:
        /* <DEDUP_REMOVED lines=21> */
.L_x_1520:
[----:B------:R-:W-:Y:S05]  /*3060*/  BSYNC B1 ;  /* 0x0000000000017941 */ /* 0x000fea0003800000 */
.L_x_1519:
[----:B------:R-:W-:Y:S01]  /*3070*/  LEA R5, R0, 0x37800000, 0x17 ;  /* 0x3780000000057811 */ /* 0x000fe200078eb8ff */
[----:B------:R-:W-:-:S05]  /*3080*/  IMAD.SHL.U32 R0, R3, 0x200000, RZ ;  /* 0x0020000003007824 */ /* 0x000fca00078e00ff */
[----:B------:R-:W-:-:S07]  /*3090*/  LOP3.LUT R0, R5, R0, R6, 0xfe, !PT ;  /* 0x0000000005007212 */ /* 0x000fce00078efe06 */
.L_x_1518:
[----:B------:R-:W-:Y:S05]  /*30a0*/  BSYNC B0 ;  /* 0x0000000000007941 */ /* 0x000fea0003800000 */
.L_x_1517:
[----:B------:R-:W-:-:S04]  /*30b0*/  F2FP.BF16.F32.PACK_AB R0, RZ, R0 ;  /* 0x00000000ff00723e */ /* 0x000fc800000010ff */
[----:B------:R-:W-:Y:S01]  /*30c0*/  PRMT R22, R0, 0x7610, R22 ;  /* 0x0000761000167816 */ /* 0x000fe20000000016 */
[----:B------:R-:W-:Y:S06]  /*30d0*/  BRA `(.L_x_1498) ;  /* 0x0000000000b47947 */ /* 0x000fec0003800000 */
.L_x_1510:
        /* <DEDUP_REMOVED lines=14> */
.L_x_1524:
[----:B------:R-:W-:Y:S05]  /*31c0*/  BSYNC B0 ;  /* 0x0000000000007941 */ /* 0x000fea0003800000 */
.L_x_1523:
[----:B------:R-:W-:-:S04]  /*31d0*/  F2FP.BF16.F32.PACK_AB R0, RZ, R0 ;  /* 0x00000000ff00723e */ /* 0x000fc800000010ff */
[----:B------:R-:W-:Y:S01]  /*31e0*/  PRMT R22, R0, 0x7610, R22 ;  /* 0x0000761000167816 */ /* 0x000fe20000000016 */
[----:B------:R-:W-:Y:S06]  /*31f0*/  BRA `(.L_x_1498) ;  /* 0x00000000006c7947 */ /* 0x000fec0003800000 */
.L_x_1497:
        /* <DEDUP_REMOVED lines=16> */
.L_x_1525:
[----:B------:R-:W-:Y:S01]  /*3300*/  PRMT R22, RZ, 0x7610, R22 ;  /* 0x00007610ff167816 */ /* 0x000fe20000000016 */
[----:B------:R-:W-:Y:S06]  /*3310*/  BRA `(.L_x_1498) ;  /* 0x0000000000247947 */ /* 0x000fec0003800000 */
.L_x_1522:
[----:B------:R-:W2:Y:S02]  /*3320*/  LDG.E.64 R4, desc[UR36][R4.64] ;  /* 0x0000002404047981 */ /* 0x000ea4000c1e1b00 */
[----:B--2---:R-:W0:Y:S02]  /*3330*/  I2F.U64 R0, R4 ;  /* 0x0000000400007312 */ /* 0x004e240000301000 */
[----:B0-----:R-:W-:-:S04]  /*3340*/  F2FP.BF16.F32.PACK_AB R0, RZ, R0 ;  /* 0x00000000ff00723e */ /* 0x001fc800000010ff */
[----:B------:R-:W-:Y:S01]  /*3350*/  PRMT R22, R0, 0x7610, R22 ;  /* 0x0000761000167816 */ /* 0x000fe20000000016 */
[----:B------:R-:W-:Y:S06]  /*3360*/  BRA `(.L_x_1498) ;  /* 0x0000000000107947 */ /* 0x000fec0003800000 */
.L_x_1521:
[----:B------:R-:W2:Y:S02]  /*3370*/  LDG.E R4, desc[UR36][R4.64] ;  /* 0x0000002404047981 */ /* 0x000ea4000c1e1900 */
[----:B--2---:R-:W-:-:S04]  /*3380*/  I2FP.F32.U32 R0, R4 ;  /* 0x0000000400007245 */ /* 0x004fc80000201000 */
[----:B------:R-:W-:-:S04]  /*3390*/  F2FP.BF16.F32.PACK_AB R0, RZ, R0 ;  /* 0x00000000ff00723e */ /* 0x000fc800000010ff */
[----:B------:R-:W-:-:S07]  /*33a0*/  PRMT R22, R0, 0x7610, R22 ;  /* 0x0000761000167816 */ /* 0x000fce0000000016 */
.L_x_1498:
        /* <DEDUP_REMOVED lines=21> */
.L_x_1529:
[----:B------:R-:W2:Y:S02]  /*3500*/  LDG.E.U8 R4, desc[UR36][R4.64] ;  /* 0x0000002404047981 */ /* 0x000ea4000c1e1100 */
[----:B--2---:R-:W-:-:S04]  /*3510*/  I2FP.F32.U32 R0, R4 ;  /* 0x0000000400007245 */ /* 0x004fc80000201000 */
[----:B------:R-:W-:-:S04]  /*3520*/  F2FP.BF16.F32.PACK_AB R0, RZ, R0 ;  /* 0x00000000ff00723e */ /* 0x000fc800000010ff */
[----:B------:R-:W-:Y:S01]  /*3530*/  PRMT R26, R0, 0x7610, R26 ;  /* 0x00007610001a7816 */ /* 0x000fe2000000001a */
[----:B------:R-:W-:Y:S06]  /*3540*/  BRA `(.L_x_1531) ;  /* 0x0000000c00c87947 */ /* 0x000fec0003800000 */
.L_x_1528:
        /* <DEDUP_REMOVED lines=11> */
.L_x_1533:
[----:B------:R-:W2:Y:S02]  /*3600*/  LDG.E R4, desc[UR36][R4.64] ;  /* 0x0000002404047981 */ /* 0x000ea4000c1e1900 */
[----:B--2---:R-:W-:-:S04]  /*3610*/  I2FP.F32.S32 R0, R4 ;  /* 0x0000000400007245 */ /* 0x004fc80000201400 */
[----:B------:R-:W-:-:S04]  /*3620*/  F2FP.BF16.F32.PACK_AB R0, RZ, R0 ;  /* 0x00000000ff00723e */ /* 0x000fc800000010ff */
[----:B------:R-:W-:Y:S01]  /*3630*/  PRMT R26, R0, 0x7610, R26 ;  /* 0x00007610001a7816 */ /* 0x000fe2000000001a */
[----:B------:R-:W-:Y:S06]  /*3640*/  BRA `(.L_x_1531) ;  /* 0x0000000c00887947 */ /* 0x000fec0003800000 */
.L_x_1532:
[----:B------:R-:W2:Y:S02]  /*3650*/  LDG.E.U16 R4, desc[UR36][R4.64] ;  /* 0x0000002404047981 */ /* 0x000ea4000c1e1500 */
[----:B--2---:R-:W0:Y:S02]  /*3660*/  I2F.S16 R0, R4 ;  /* 0x0000000400007306 */ /* 0x004e240000101400 */
[----:B0-----:R-:W-:-:S04]  /*3670*/  F2FP.BF16.F32.PACK_AB R0, RZ, R0 ;  /* 0x00000000ff00723e */ /* 0x001fc800000010ff */
[----:B------:R-:W-:Y:S01]  /*3680*/  PRMT R26, R0, 0x7610, R26 ;  /* 0x00007610001a7816 */ /* 0x000fe2000000001a */
[----:B------:R-:W-:Y:S06]  /*3690*/  BRA `(.L_x_1531) ;  /* 0x0000000c00747947 */ /* 0x000fec0003800000 */
.L_x_1527:
        /* <DEDUP_REMOVED lines=9> */
.L_x_1535:
[----:B------:R-:W2:Y:S02]  /*3730*/  LDG.E.U16 R0, desc[UR36][R4.64] ;  /* 0x0000002404007981 */ /* 0x000ea4000c1e1500 */
[----:B--2---:R-:W-:-:S05]  /*3740*/  HADD2.F32 R0, -RZ, R0.H0_H0 ;  /* 0x20000000ff007230 */ /* 0x004fca0000004100 */
[----:B------:R-:W-:-:S04]  /*3750*/  F2FP.BF16.F32.PACK_AB R0, RZ, R0 ;  /* 0x00000000ff00723e */ /* 0x000fc800000010ff */
[----:B------:R-:W-:Y:S01]  /*3760*/  PRMT R26, R0, 0x7610, R26 ;  /* 0x00007610001a7816 */ /* 0x000fe2000000001a */
[----:B------:R-:W-:Y:S06]  /*3770*/  BRA `(.L_x_1531) ;  /* 0x0000000c003c7947 */ /* 0x000fec0003800000 */
.L_x_1534:
        /* <DEDUP_REMOVED lines=9> */
.L_x_1537:
[----:B------:R-:W2:Y:S02]  /*3810*/  LDG.E.U16 R4, desc[UR36][R4.64] ;  /* 0x0000002404047981 */ /* 0x000ea4000c1e1500 */
[----:B--2---:R-:W-:-:S05]  /*3820*/  HADD2.F32 R0, -RZ, R4.H0_H0 ;  /* 0x20000004ff007230 */ /* 0x004fca0000004100 */
[----:B------:R-:W-:-:S04]  /*3830*/  F2FP.BF16.F32.PACK_AB R0, RZ, R0 ;  /* 0x00000000ff00723e */ /* 0x000fc800000010ff */
[----:B------:R-:W-:Y:S01]  /*3840*/  PRMT R26, R0, 0x7610, R26 ;  /* 0x00007610001a7816 */ /* 0x000fe2000000001a */
[----:B------:R-:W-:Y:S06]  /*3850*/  BRA `(.L_x_1531) ;  /* 0x0000000c00047947 */ /* 0x000fec0003800000 */
.L_x_1536:
        /* <DEDUP_REMOVED lines=9> */
.L_x_1526:
        /* <DEDUP_REMOVED lines=14> */
.L_x_1540:
        /* <DEDUP_REMOVED lines=9> */
.L_x_1539:
        /* <DEDUP_REMOVED lines=28> */
.L_x_1542:
        /* <DEDUP_REMOVED lines=15> */
.L_x_1541:
[----:B------:R0:W5:Y:S01]  /*3d10*/  LDG.E.U16 R26, desc[UR36][R4.64] ;  /* 0x00000024041a7981 */ /* 0x000162000c1e1500 */
[----:B------:R-:W-:Y:S05]  /*3d20*/  BRA `(.L_x_1531) ;  /* 0x0000000400d07947 */ /* 0x000fea0003800000 */
.L_x_1538:
        /* <DEDUP_REMOVED lines=13> */
.L_x_1545:
        /* <DEDUP_REMOVED lines=21> */
.L_x_1549:
[----:B------:R-:W-:Y:S05]  /*3f50*/  BSYNC B1 ;  /* 0x0000000000017941 */ /* 0x000fea0003800000 */
.L_x_1548:
[----:B------:R-:W-:Y:S01]  /*3f60*/  LEA R5, R0, 0x3b800000, 0x17 ;  /* 0x3b80000000057811 */ /* 0x000fe200078eb8ff */
[----:B------:R-:W-:-:S05]  /*3f70*/  IMAD.SHL.U32 R0, R3, 0x100000, RZ ;  /* 0x0010000003007824 */ /* 0x000fca00078e00ff */
[----:B------:R-:W-:-:S07]  /*3f80*/  LOP3.LUT R0, R5, R0, R6, 0xfe, !PT ;  /* 0x0000000005007212 */ /* 0x000fce00078efe06 */
.L_x_1547:
[----:B------:R-:W-:Y:S05]  /*3f90*/  BSYNC B0 ;  /* 0x0000000000007941 */ /* 0x000fea0003800000 */
.L_x_1546:
[----:B------:R-:W-:-:S04]  /*3fa0*/  F2FP.BF16.F32.PACK_AB R0, RZ, R0 ;  /* 0x00000000ff00723e */ /* 0x000fc800000010ff */
[----:B------:R-:W-:Y:S01]  /*3fb0*/  PRMT R26, R0, 0x7610, R26 ;  /* 0x00007610001a7816 */ /* 0x000fe2000000001a */
[----:B------:R-:W-:Y:S06]  /*3fc0*/  BRA `(.L_x_1531) ;  /* 0x0000000400287947 */ /* 0x000fec0003800000 */
.L_x_1544:
        /* <DEDUP_REMOVED lines=21> */
.L_x_1553:
[----:B------:R-:W-:Y:S05]  /*4120*/  BSYNC B1 ;  /* 0x0000000000017941 */ /* 0x000fea0003800000 */
.L_x_1552:
[----:B------:R-:W-:Y:S01]  /*4130*/  LEA R5, R0, 0x37800000, 0x17 ;  /* 0x3780000000057811 */ /* 0x000fe200078eb8ff */
[----:B------:R-:W-:-:S05]  /*4140*/  IMAD.SHL.U32 R0, R3, 0x200000, RZ ;  /* 0x0020000003007824 */ /* 0x000fca00078e00ff */
[----:B------:R-:W-:-:S07]  /*4150*/  LOP3.LUT R0, R5, R0, R6, 0xfe, !PT ;  /* 0x0000000005007212 */ /* 0x000fce00078efe06 */
.L_x_1551:
[----:B------:R-:W-:Y:S05]  /*4160*/  BSYNC B0 ;  /* 0x0000000000007941 */ /* 0x000fea0003800000 */
.L_x_1550:
[----:B------:R-:W-:-:S04]  /*4170*/  F2FP.BF16.F32.PACK_AB R0, RZ, R0 ;  /* 0x00000000ff00723e */ /* 0x000fc800000010ff */
[----:B------:R-:W-:Y:S01]  /*4180*/  PRMT R26, R0, 0x7610, R26 ;  /* 0x00007610001a7816 */ /* 0x000fe2000000001a */
[----:B------:R-:W-:Y:S06]  /*4190*/  BRA `(.L_x_1531) ;  /* 0x0000000000b47947 */ /* 0x000fec0003800000 */
.L_x_1543:
        /* <DEDUP_REMOVED lines=14> */
.L_x_1557:
[----:B------:R-:W-:Y:S05]  /*4280*/  BSYNC B0 ;  /* 0x0000000000007941 */ /* 0x000fea0003800000 */
.L_x_1556:
[----:B------:R-:W-:-:S04]  /*4290*/  F2FP.BF16.F32.PACK_AB R0, RZ, R0 ;  /* 0x00000000ff00723e */ /* 0x000fc800000010ff */
[----:B------:R-:W-:Y:S01]  /*42a0*/  PRMT R26, R0, 0x7610, R26 ;  /* 0x00007610001a7816 */ /* 0x000fe2000000001a */
[----:B------:R-:W-:Y:S06]  /*42b0*/  BRA `(.L_x_1531) ;  /* 0x00000000006c7947 */ /* 0x000fec0003800000 */
.L_x_1530:
        /* <DEDUP_REMOVED lines=16> */
.L_x_1558:
[----:B------:R-:W-:Y:S01]  /*43c0*/  PRMT R26, RZ, 0x7610, R26 ;  /* 0x00007610ff1a7816 */ /* 0x000fe2000000001a */
[----:B------:R-:W-:Y:S06]  /*43d0*/  BRA `(.L_x_1531) ;  /* 0x0000000000247947 */ /* 0x000fec0003800000 */
.L_x_1555:
[----:B------:R-:W2:Y:S02]  /*43e0*/  LDG.E.64 R4, desc[UR36][R4.64] ;  /* 0x0000002404047981 */ /* 0x000ea4000c1e1b00 */
[----:B--2---:R-:W0:Y:S02]  /*43f0*/  I2F.U64 R0, R4 ;  /* 0x0000000400007312 */ /* 0x004e240000301000 */
[----:B0-----:R-:W-:-:S04]  /*4400*/  F2FP.BF16.F32.PACK_AB R0, RZ, R0 ;  /* 0x00000000ff00723e */ /* 0x001fc800000010ff */
[----:B------:R-:W-:Y:S01]  /*4410*/  PRMT R26, R0, 0x7610, R26 ;  /* 0x00007610001a7816 */ /* 0x000fe2000000001a */
[----:B------:R-:W-:Y:S06]  /*4420*/  BRA `(.L_x_1531) ;  /* 0x0000000000107947 */ /* 0x000fec0003800000 */
.L_x_1554:
[----:B------:R-:W2:Y:S02]  /*4430*/  LDG.E R4, desc[UR36][R4.64] ;  /* 0x0000002404047981 */ /* 0x000ea4000c1e1900 */
[----:B--2---:R-:W-:-:S04]  /*4440*/  I2FP.F32.U32 R0, R4 ;  /* 0x0000000400007245 */ /* 0x004fc80000201000 */
[----:B------:R-:W-:-:S04]  /*4450*/  F2FP.BF16.F32.PACK_AB R0, RZ, R0 ;  /* 0x00000000ff00723e */ /* 0x000fc800000010ff */
[----:B------:R-:W-:-:S07]  /*4460*/  PRMT R26, R0, 0x7610, R26 ;  /* 0x00007610001a7816 */ /* 0x000fce000000001a */
.L_x_1531:
[----:B------:R-:W-:-:S07]  /*4470*/  VIADD R23, R23, 0x80 ;  /* 0x0000008017177836 */ /* 0x000fce0000000000 */
.L_x_1492:
[----:B------:R-:W-:Y:S05]  /*4480*/  BSYNC B6 ;  /* 0x0000000000067941 */ /* 0x000fea0003800000 */
.L_x_1491:
[----:B------:R-:W-:Y:S01]  /*4490*/  ISETP.GE.AND P0, PT, R23, R16, PT ;  /* 0x000000101700720c */ /* 0x000fe20003f06270 */
[----:B------:R-:W-:Y:S01]  /*44a0*/  BSSY B6, `(.L_x_1559) ;  /* 0x0000220000067945 */ /* 0x000fe20003800000 */
[----:B------:R-:W-:Y:S02]  /*44b0*/  PRMT R17, RZ, 0x7610, R17 ;  /* 0x00007610ff117816 */ /* 0x000fe40000000011 */
[----:B------:R-:W-:Y:S02]  /*44c0*/  PRMT R18, RZ, 0x7610, R18 ;  /* 0x00007610ff127816 */ /* 0x000fe40000000012 */
[----:B------:R-:W-:-:S07]  /*44d0*/  PRMT R27, RZ, 0x7610, R27 ;  /* 0x00007610ff1b7816 */ /* 0x000fce000000001b */
        /* <DEDUP_REMOVED lines=23> */
.L_x_1564:
[----:B------:R-:W2:Y:S02]  /*4650*/  LDG.E.U8 R4, desc[UR36][R4.64] ;  /* 0x0000002404047981 */ /* 0x000ea4000c1e1100 */
[----:B--2---:R-:W-:-:S04]  /*4660*/  I2FP.F32.U32 R0, R4 ;  /* 0x0000000400007245 */ /* 0x004fc80000201000 */
[----:B------:R-:W-:-:S04]  /*4670*/  F2FP.BF16.F32.PACK_AB R0, RZ, R0 ;  /* 0x00000000ff00723e */ /* 0x000fc800000010ff */
[----:B------:R-:W-:Y:S01]  /*4680*/  PRMT R18, R0, 0x7610, R18 ;  /* 0x0000761000127816 */ /* 0x000fe20000000012 */
[----:B------:R-:W-:Y:S06]  /*4690*/  BRA `(.L_x_1566) ;  /* 0x0000000c00c87947 */ /* 0x000fec0003800000 */
.L_x_1563:
        /* <DEDUP_REMOVED lines=11> */
.L_x_1568:
[----:B------:R-:W2:Y:S02]  /*4750*/  LDG.E R4, desc[UR36][R4.64] ;  /* 0x0000002404047981 */ /* 0x000ea4000c1e1900 */
[----:B--2---:R-:W-:-:S04]  /*4760*/  I2FP.F32.S32 R0, R4 ;  /* 0x0000000400007245 */ /* 0x004fc80000201400 */
[----:B------:R-:W-:-:S04]  /*4770*/  F2FP.BF16.F32.PACK_AB R0, RZ, R0 ;  /* 0x00000000ff00723e */ /* 0x000fc800000010ff */
[----:B------:R-:W-:Y:S01]  /*4780*/  PRMT R18, R0, 0x7610, R18 ;  /* 0x0000761000127816 */ /* 0x000fe20000000012 */
[----:B------:R-:W-:Y:S06]  /*4790*/  BRA `(.L_x_1566) ;  /* 0x0000000c00887947 */ /* 0x000fec0003800000 */
.L_x_1567:
[----:B------:R-:W2:Y:S02]  /*47a0*/  LDG.E.U16 R4, desc[UR36][R4.64] ;  /* 0x0000002404047981 */ /* 0x000ea4000c1e1500 */
[----:B--2---:R-:W0:Y:S02]  /*47b0*/  I2F.S16 R0, R4 ;  /* 0x0000000400007306 */ /* 0x004e240000101400 */
[----:B0-----:R-:W-:-:S04]  /*47c0*/  F2FP.BF16.F32.PACK_AB R0, RZ, R0 ;  /* 0x00000000ff00723e */ /* 0x001fc800000010ff */
[----:B------:R-:W-:Y:S01]  /*47d0*/  PRMT R18, R0, 0x7610, R18 ;  /* 0x0000761000127816 */ /* 0x000fe20000000012 */
[----:B------:R-:W-:Y:S06]  /*47e0*/  BRA `(.L_x_1566) ;  /* 0x0000000c00747947 */ /* 0x000fec0003800000 */
.L_x_1562:
        /* <DEDUP_REMOVED lines=9> */
.L_x_1570:
[----:B------:R-:W2:Y:S02]  /*4880*/  LDG.E.U16 R0, desc[UR36][R4.64] ;  /* 0x0000002404007981 */ /* 0x000ea4000c1e1500 */
[----:B--2---:R-:W-:-:S05]  /*4890*/  HADD2.F32 R0, -RZ, R0.H0_H0 ;  /* 0x20000000ff007230 */ /* 0x004fca0000004100 */
[----:B------:R-:W-:-:S04]  /*48a0*/  F2FP.BF16.F32.PACK_AB R0, RZ, R0 ;  /* 0x00000000ff00723e */ /* 0x000fc800000010ff */
[----:B------:R-:W-:Y:S01]  /*48b0*/  PRMT R18, R0, 0x7610, R18 ;  /* 0x0000761000127816 */ /* 0x000fe20000000012 */
[----:B------:R-:W-:Y:S06]  /*48c0*/  BRA `(.L_x_1566) ;  /* 0x0000000c003c7947 */ /* 0x000fec0003800000 */
.L_x_1569:
        /* <DEDUP_REMOVED lines=9> */
.L_x_1572:
[----:B------:R-:W2:Y:S02]  /*4960*/  LDG.E.U16 R4, desc[UR36][R4.64] ;  /* 0x0000002404047981 */ /* 0x000ea4000c1e1500 */
[----:B--2---:R-:W-:-:S05]  /*4970*/  HADD2.F32 R0, -RZ, R4.H0_H0 ;  /* 0x20000004ff007230 */ /* 0x004fca0000004100 */
[----:B------:R-:W-:-:S04]  /*4980*/  F2FP.BF16.F32.PACK_AB R0, RZ, R0 ;  /* 0x00000000ff00723e */ /* 0x000fc800000010ff */
[----:B------:R-:W-:Y:S01]  /*4990*/  PRMT R18, R0, 0x7610, R18 ;  /* 0x0000761000127816 */ /* 0x000fe20000000012 */
[----:B------:R-:W-:Y:S06]  /*49a0*/  BRA `(.L_x_1566) ;  /* 0x0000000c00047947 */ /* 0x000fec0003800000 */
.L_x_1571:
        /* <DEDUP_REMOVED lines=9> */
.L_x_1561:
        /* <DEDUP_REMOVED lines=14> */
.L_x_1575:
        /* <DEDUP_REMOVED lines=9> */
.L_x_1574:
        /* <DEDUP_REMOVED lines=28> */
.L_x_1577:
        /* <DEDUP_REMOVED lines=15> */
.L_x_1576:
[----:B------:R0:W5:Y:S01]  /*4e60*/  LDG.E.U16 R18, desc[UR36][R4.64] ;  /* 0x0000002404127981 */ /* 0x000162000c1e1500 */
[----:B------:R-:W-:Y:S05]  /*4e70*/  BRA `(.L_x_1566) ;  /* 0x0000000400d07947 */ /* 0x000fea0003800000 */
.L_x_1573:
        /* <DEDUP_REMOVED lines=13> */
.L_x_1580:
        /* <DEDUP_REMOVED lines=21> */
.L_x_1584:
[----:B------:R-:W-:Y:S05]  /*50a0*/  BSYNC B1 ;  /* 0x0000000000017941 */ /* 0x000fea0003800000 */
.L_x_1583:
[----:B------:R-:W-:Y:S01]  /*50b0*/  LEA R5, R0, 0x3b800000, 0x17 ;  /* 0x3b80000000057811 */ /* 0x000fe200078eb8ff */
[----:B------:R-:W-:-:S05]  /*50c0*/  IMAD.SHL.U32 R0, R3, 0x100000, RZ ;  /* 0x0010000003007824 */ /* 0x000fca00078e00ff */
[----:B------:R-:W-:-:S07]  /*50d0*/  LOP3.LUT R0, R5, R0, R6, 0xfe, !PT ;  /* 0x0000000005007212 */ /* 0x000fce00078efe06 */
.L_x_1582:
[----:B------:R-:W-:Y:S05]  /*50e0*/  BSYNC B0 ;  /* 0x0000000000007941 */ /* 0x000fea0003800000 */
.L_x_1581:
[----:B------:R-:W-:-:S04]  /*50f0*/  F2FP.BF16.F32.PACK_AB R0, RZ, R0 ;  /* 0x00000000ff00723e */ /* 0x000fc800000010ff */
[----:B------:R-:W-:Y:S01]  /*5100*/  PRMT R18, R0, 0x7610, R18 ;  /* 0x0000761000127816 */ /* 0x000fe20000000012 */
[----:B------:R-:W-:Y:S06]  /*5110*/  BRA `(.L_x_1566) ;  /* 0x0000000400287947 */ /* 0x000fec0003800000 */
.L_x_1579:
        /* <DEDUP_REMOVED lines=21> */
.L_x_1588:
[----:B------:R-:W-:Y:S05]  /*5270*/  BSYNC B1 ;  /* 0x0000000000017941 */ /* 0x000fea0003800000 */
.L_x_1587:
[----:B------:R-:W-:Y:S01]  /*5280*/  LEA R5, R0, 0x37800000, 0x17 ;  /* 0x3780000000057811 */ /* 0x000fe200078eb8ff */
[----:B------:R-:W-:-:S05]  /*5290*/  IMAD.SHL.U32 R0, R3, 0x200000, RZ ;  /* 0x0020000003007824 */ /* 0x000fca00078e00ff */
[----:B------:R-:W-:-:S07]  /*52a0*/  LOP3.LUT R0, R5, R0, R6, 0xfe, !PT ;  /* 0x0000000005007212 */ /* 0x000fce00078efe06 */
.L_x_1586:
[----:B------:R-:W-:Y:S05]  /*52b0*/  BSYNC B0 ;  /* 0x0000000000007941 */ /* 0x000fea0003800000 */
.L_x_1585:
[----:B------:R-:W-:-:S04]  /*52c0*/  F2FP.BF16.F32.PACK_AB R0, RZ, R0 ;  /* 0x00000000ff00723e */ /* 0x000fc800000010ff */
[----:B------:R-:W-:Y:S01]  /*52d0*/  PRMT R18, R0, 0x7610, R18 ;  /* 0x0000761000127816 */ /* 0x000fe20000000012 */
[----:B------:R-:W-:Y:S06]  /*52e0*/  BRA `(.L_x_1566) ;  /* 0x0000000000b47947 */ /* 0x000fec0003800000 */
.L_x_1578:
        /* <DEDUP_REMOVED lines=14> */
.L_x_1592:
[----:B------:R-:W-:Y:S05]  /*53d0*/  BSYNC B0 ;  /* 0x0000000000007941 */ /* 0x000fea0003800000 */
.L_x_1591:
[----:B------:R-:W-:-:S04]  /*53e0*/  F2FP.BF16.F32.PACK_AB R0, RZ, R0 ;  /* 0x00000000ff00723e */ /* 0x000fc800000010ff */
[----:B------:R-:W-:Y:S01]  /*53f0*/  PRMT R18, R0, 0x7610, R18 ;  /* 0x0000761000127816 */ /* 0x000fe20000000012 */
[----:B------:R-:W-:Y:S06]  /*5400*/  BRA `(.L_x_1566) ;  /* 0x00000000006c7947 */ /* 0x000fec0003800000 */
.L_x_1565:
        /* <DEDUP_REMOVED lines=16> */
.L_x_1593:
[----:B------:R-:W-:Y:S01]  /*5510*/  PRMT R18, RZ, 0x7610, R18 ;  /* 0x00007610ff127816 */ /* 0x000fe20000000012 */
[----:B------:R-:W-:Y:S06]  /*5520*/  BRA `(.L_x_1566) ;  /* 0x0000000000247947 */ /* 0x000fec0003800000 */
.L_x_1590:
[----:B------:R-:W2:Y:S02]  /*5530*/  LDG.E.64 R4, desc[UR36][R4.64] ;  /* 0x0000002404047981 */ /* 0x000ea4000c1e1b00 */
[----:B--2---:R-:W0:Y:S02]  /*5540*/  I2F.U64 R0, R4 ;  /* 0x0000000400007312 */ /* 0x004e240000301000 */
[----:B0-----:R-:W-:-:S04]  /*5550*/  F2FP.BF16.F32.PACK_AB R0, RZ, R0 ;  /* 0x00000000ff00723e */ /* 0x001fc800000010ff */
[----:B------:R-:W-:Y:S01]  /*5560*/  PRMT R18, R0, 0x7610, R18 ;  /* 0x0000761000127816 */ /* 0x000fe20000000012 */
[----:B------:R-:W-:Y:S06]  /*5570*/  BRA `(.L_x_1566) ;  /* 0x0000000000107947 */ /* 0x000fec0003800000 */
.L_x_1589:
[----:B------:R-:W2:Y:S02]  /*5580*/  LDG.E R4, desc[UR36][R4.64] ;  /* 0x0000002404047981 */ /* 0x000ea4000c1e1900 */
[----:B--2---:R-:W-:-:S04]  /*5590*/  I2FP.F32.U32 R0, R4 ;  /* 0x0000000400007245 */ /* 0x004fc80000201000 */
[----:B------:R-:W-:-:S04]  /*55a0*/  F2FP.BF16.F32.PACK_AB R0, RZ, R0 ;  /* 0x00000000ff00723e */ /* 0x000fc800000010ff */
[----:B------:R-:W-:-:S07]  /*55b0*/  PRMT R18, R0, 0x7610, R18 ;  /* 0x0000761000127816 */ /* 0x000fce0000000012 */
.L_x_1566:
[----:B------:R-:W1:Y:S01]  /*55c0*/  LDC.U8 R3, c[0x0][0x235] ;  /* 0x00008d40ff037b82 */ /* 0x000e620000000000 */
[----:B------:R-:W-:Y:S02]  /*55d0*/  ULDC UR4, c[0x0][0x23c] ;  /* 0x00008f0000047ab9 */ /* 0x000fe40000000800 */
[----:B------:R-:W-:-:S05]  /*55e0*/  IMAD R25, R25, UR4, RZ ;  /* 0x0000000419197c24 */ /* 0x000fca000f8e02ff */
[----:B0-----:R-:W0:Y:S01]  /*55f0*/  LDC.64 R4, c[0x0][0x228] ;  /* 0x00008a00ff047b82 */ /* 0x001e220000000a00 */
[----:B-1----:R-:W-:-:S04]  /*5600*/  PRMT R0, R3, 0x9910, RZ ;  /* 0x0000991003007816 */ /* 0x002fc800000000ff */
        /* <DEDUP_REMOVED lines=17> */
.L_x_1597:
[----:B------:R-:W2:Y:S02]  /*5720*/  LDG.E.U8 R4, desc[UR36][R4.64] ;  /* 0x0000002404047981 */ /* 0x000ea4000c1e1100 */
[----:B--2---:R-:W-:-:S04]  /*5730*/  I2FP.F32.U32 R0, R4 ;  /* 0x0000000400007245 */ /* 0x004fc80000201000 */
[----:B------:R-:W-:-:S04]  /*5740*/  F2FP.BF16.F32.PACK_AB R0, RZ, R0 ;  /* 0x00000000ff00723e */ /* 0x000fc800000010ff */
[----:B------:R-:W-:Y:S01]  /*5750*/  PRMT R27, R0, 0x7610, R27 ;  /* 0x00007610001b7816 */ /* 0x000fe2000000001b */
[----:B------:R-:W-:Y:S06]  /*5760*/  BRA `(.L_x_1599) ;  /* 0x0000000c00c87947 */ /* 0x000fec0003800000 */
.L_x_1596:
        /* <DEDUP_REMOVED lines=11> */
.L_x_1601:
[----:B------:R-:W2:Y:S02]  /*5820*/  LDG.E R4, desc[UR36][R4.64] ;  /* 0x0000002404047981 */ /* 0x000ea4000c1e1900 */
[----:B--2---:R-:W-:-:S04]  /*5830*/  I2FP.F32.S32 R0, R4 ;  /* 0x0000000400007245 */ /* 0x004fc80000201400 */
[----:B------:R-:W-:-:S04]  /*5840*/  F2FP.BF16.F32.PACK_AB R0, RZ, R0 ;  /* 0x00000000ff00723e */ /* 0x000fc800000010ff */
[----:B------:R-:W-:Y:S01]  /*5850*/  PRMT R27, R0, 0x7610, R27 ;  /* 0x00007610001b7816 */ /* 0x000fe2000000001b */
[----:B------:R-:W-:Y:S06]  /*5860*/  BRA `(.L_x_1599) ;  /* 0x0000000c00887947 */ /* 0x000fec0003800000 */
.L_x_1600:
[----:B------:R-:W2:Y:S02]  /*5870*/  LDG.E.U16 R4, desc[UR36][R4.64] ;  /* 0x0000002404047981 */ /* 0x000ea4000c1e1500 */
[----:B--2---:R-:W0:Y:S02]  /*5880*/  I2F.S16 R0, R4 ;  /* 0x0000000400007306 */ /* 0x004e240000101400 */
[----:B0-----:R-:W-:-:S04]  /*5890*/  F2FP.BF16.F32.PACK_AB R0, RZ, R0 ;  /* 0x00000000ff00723e */ /* 0x001fc800000010ff */
[----:B------:R-:W-:Y:S01]  /*58a0*/  PRMT R27, R0, 0x7610, R27 ;  /* 0x00007610001b7816 */ /* 0x000fe2000000001b */
[----:B------:R-:W-:Y:S06]  /*58b0*/  BRA `(.L_x_1599) ;  /* 0x0000000c00747947 */ /* 0x000fec0003800000 */
.L_x_1595:
        /* <DEDUP_REMOVED lines=9> */
.L_x_1603:
[----:B------:R-:W2:Y:S02]  /*5950*/  LDG.E.U16 R0, desc[UR36][R4.64] ;  /* 0x0000002404007981 */ /* 0x000ea4000c1e1500 */
[----:B--2---:R-:W-:-:S05]  /*5960*/  HADD2.F32 R0, -RZ, R0.H0_H0 ;  /* 0x20000000ff007230 */ /* 0x004fca0000004100 */
[----:B------:R-:W-:-:S04]  /*5970*/  F2FP.BF16.F32.PACK_AB R0, RZ, R0 ;  /* 0x00000000ff00723e */ /* 0x000fc800000010ff */
[----:B------:R-:W-:Y:S01]  /*5980*/  PRMT R27, R0, 0x7610, R27 ;  /* 0x00007610001b7816 */ /* 0x000fe2000000001b */
[----:B------:R-:W-:Y:S06]  /*5990*/  BRA `(.L_x_1599) ;  /* 0x0000000c003c7947 */ /* 0x000fec0003800000 */
.L_x_1602:
        /* <DEDUP_REMOVED lines=9> */
.L_x_1605:
[----:B------:R-:W2:Y:S02]  /*5a30*/  LDG.E.U16 R4, desc[UR36][R4.64] ;  /* 0x0000002404047981 */ /* 0x000ea4000c1e1500 */
[----:B--2---:R-:W-:-:S05]  /*5a40*/  HADD2.F32 R0, -RZ, R4.H0_H0 ;  /* 0x20000004ff007230 */ /* 0x004fca0000004100 */
[----:B------:R-:W-:-:S04]  /*5a50*/  F2FP.BF16.F32.PACK_AB R0, RZ, R0 ;  /* 0x00000000ff00723e */ /* 0x000fc800000010ff */
[----:B------:R-:W-:Y:S01]  /*5a60*/  PRMT R27, R0, 0x7610, R27 ;  /* 0x00007610001b7816 */ /* 0x000fe2000000001b */
[----:B------:R-:W-:Y:S06]  /*5a70*/  BRA `(.L_x_1599) ;  /* 0x0000000c00047947 */ /* 0x000fec0003800000 */
.L_x_1604:
        /* <DEDUP_REMOVED lines=9> */
.L_x_1594:
        /* <DEDUP_REMOVED lines=14> */
.L_x_1608:
        /* <DEDUP_REMOVED lines=9> */
.L_x_1607:
        /* <DEDUP_REMOVED lines=28> */
.L_x_1610:
        /* <DEDUP_REMOVED lines=15> */
.L_x_1609:
[----:B------:R0:W5:Y:S01]  /*5f30*/  LDG.E.U16 R27, desc[UR36][R4.64] ;  /* 0x00000024041b7981 */ /* 0x000162000c1e1500 */
[----:B------:R-:W-:Y:S05]  /*5f40*/  BRA `(.L_x_1599) ;  /* 0x0000000400d07947 */ /* 0x000fea0003800000 */
.L_x_1606:
        /* <DEDUP_REMOVED lines=13> */
.L_x_1613:
        /* <DEDUP_REMOVED lines=21> */
.L_x_1617:
[----:B------:R-:W-:Y:S05]  /*6170*/  BSYNC B1 ;  /* 0x0000000000017941 */ /* 0x000fea0003800000 */
.L_x_1616:
[----:B------:R-:W-:Y:S01]  /*6180*/  LEA R5, R0, 0x3b800000, 0x17 ;  /* 0x3b80000000057811 */ /* 0x000fe200078eb8ff */
[----:B------:R-:W-:-:S05]  /*6190*/  IMAD.SHL.U32 R0, R3, 0x100000, RZ ;  /* 0x0010000003007824 */ /* 0x000fca00078e00ff */
[----:B------:R-:W-:-:S07]  /*61a0*/  LOP3.LUT R0, R5, R0, R6, 0xfe, !PT ;  /* 0x0000000005007212 */ /* 0x000fce00078efe06 */
.L_x_1615:
[----:B------:R-:W-:Y:S05]  /*61b0*/  BSYNC B0 ;  /* 0x0000000000007941 */ /* 0x000fea0003800000 */
.L_x_1614:
[----:B------:R-:W-:-:S04]  /*61c0*/  F2FP.BF16.F32.PACK_AB R0, RZ, R0 ;  /* 0x00000000ff00723e */ /* 0x000fc800000010ff */
[----:B------:R-:W-:Y:S01]  /*61d0*/  PRMT R27, R0, 0x7610, R27 ;  /* 0x00007610001b7816 */ /* 0x000fe2000000001b */
[----:B------:R-:W-:Y:S06]  /*61e0*/  BRA `(.L_x_1599) ;  /* 0x0000000400287947 */ /* 0x000fec0003800000 */
.L_x_1612:
        /* <DEDUP_REMOVED lines=21> */
.L_x_1621:
[----:B------:R-:W-:Y:S05]  /*6340*/  BSYNC B1 ;  /* 0x0000000000017941 */ /* 0x000fea0003800000 */
.L_x_1620:
[----:B------:R-:W-:Y:S01]  /*6350*/  LEA R5, R0, 0x37800000, 0x17 ;  /* 0x3780000000057811 */ /* 0x000fe200078eb8ff */
[----:B------:R-:W-:-:S05]  /*6360*/  IMAD.SHL.U32 R0, R3, 0x200000, RZ ;  /* 0x0020000003007824 */ /* 0x000fca00078e00ff */
[----:B------:R-:W-:-:S07]  /*6370*/  LOP3.LUT R0, R5, R0, R6, 0xfe, !PT ;  /* 0x0000000005007212 */ /* 0x000fce00078efe06 */
.L_x_1619:
[----:B------:R-:W-:Y:S05]  /*6380*/  BSYNC B0 ;  /* 0x0000000000007941 */ /* 0x000fea0003800000 */
.L_x_1618:
[----:B------:R-:W-:-:S04]  /*6390*/  F2FP.BF16.F32.PACK_AB R0, RZ, R0 ;  /* 0x00000000ff00723e */ /* 0x000fc800000010ff */
[----:B------:R-:W-:Y:S01]  /*63a0*/  PRMT R27, R0, 0x7610, R27 ;  /* 0x00007610001b7816 */ /* 0x000fe2000000001b */
[----:B------:R-:W-:Y:S06]  /*63b0*/  BRA `(.L_x_1599) ;  /* 0x0000000000b47947 */ /* 0x000fec0003800000 */
.L_x_1611:
        /* <DEDUP_REMOVED lines=14> */
.L_x_1625:
[----:B------:R-:W-:Y:S05]  /*64a0*/  BSYNC B0 ;  /* 0x0000000000007941 */ /* 0x000fea0003800000 */
.L_x_1624:
[----:B------:R-:W-:-:S04]  /*64b0*/  F2FP.BF16.F32.PACK_AB R0, RZ, R0 ;  /* 0x00000000ff00723e */ /* 0x000fc800000010ff */
[----:B------:R-:W-:Y:S01]  /*64c0*/  PRMT R27, R0, 0x7610, R27 ;  /* 0x00007610001b7816 */ /* 0x000fe2000000001b */
[----:B------:R-:W-:Y:S06]  /*64d0*/  BRA `(.L_x_1599) ;  /* 0x00000000006c7947 */ /* 0x000fec0003800000 */
.L_x_1598:
        /* <DEDUP_REMOVED lines=16> */
.L_x_1626:
[----:B------:R-:W-:Y:S01]  /*65e0*/  PRMT R27, RZ, 0x7610, R27 ;  /* 0x00007610ff1b7816 */ /* 0x000fe2000000001b */
[----:B------:R-:W-:Y:S06]  /*65f0*/  BRA `(.L_x_1599) ;  /* 0x0000000000247947 */ /* 0x000fec0003800000 */
.L_x_1623:
[----:B------:R-:W2:Y:S02]  /*6600*/  LDG.E.64 R4, desc[UR36][R4.64] ;  /* 0x0000002404047981 */ /* 0x000ea4000c1e1b00 */
[----:B--2---:R-:W0:Y:S02]  /*6610*/  I2F.U64 R0, R4 ;  /* 0x0000000400007312 */ /* 0x004e240000301000 */
[----:B0-----:R-:W-:-:S04]  /*6620*/  F2FP.BF16.F32.PACK_AB R0, RZ, R0 ;  /* 0x00000000ff00723e */ /* 0x001fc800000010ff */
[----:B------:R-:W-:Y:S01]  /*6630*/  PRMT R27, R0, 0x7610, R27 ;  /* 0x00007610001b7816 */ /* 0x000fe2000000001b */
[----:B------:R-:W-:Y:S06]  /*6640*/  BRA `(.L_x_1599) ;  /* 0x0000000000107947 */ /* 0x000fec0003800000 */
.L_x_1622:
[----:B------:R-:W2:Y:S02]  /*6650*/  LDG.E R4, desc[UR36][R4.64] ;  /* 0x0000002404047981 */ /* 0x000ea4000c1e1900 */
[----:B--2---:R-:W-:-:S04]  /*6660*/  I2FP.F32.U32 R0, R4 ;  /* 0x0000000400007245 */ /* 0x004fc80000201000 */
[----:B------:R-:W-:-:S04]  /*6670*/  F2FP.BF16.F32.PACK_AB R0, RZ, R0 ;  /* 0x00000000ff00723e */ /* 0x000fc800000010ff */
[----:B------:R-:W-:-:S07]  /*6680*/  PRMT R27, R0, 0x7610, R27 ;  /* 0x00007610001b7816 */ /* 0x000fce000000001b */
.L_x_1599:
[----:B------:R-:W-:-:S07]  /*6690*/  VIADD R23, R23, 0x80 ;  /* 0x0000008017177836 */ /* 0x000fce0000000000 */
.L_x_1560:
[----:B------:R-:W-:Y:S05]  /*66a0*/  BSYNC B6 ;  /* 0x0000000000067941 */ /* 0x000fea0003800000 */
.L_x_1559:
        /* <DEDUP_REMOVED lines=26> */
.L_x_1632:
[----:B------:R-:W2:Y:S02]  /*6850*/  LDG.E.U8 R4, desc[UR36][R4.64] ;  /* 0x0000002404047981 */ /* 0x000ea4000c1e1100 */
[----:B--2---:R-:W-:-:S04]  /*6860*/  I2FP.F32.U32 R0, R4 ;  /* 0x0000000400007245 */ /* 0x004fc80000201000 */
[----:B------:R-:W-:-:S04]  /*6870*/  F2FP.BF16.F32.PACK_AB R0, RZ, R0 ;  /* 0x00000000ff00723e */ /* 0x000fc800000010ff */
[----:B------:R-:W-:Y:S01]  /*6880*/  PRMT R17, R0, 0x7610, R17 ;  /* 0x0000761000117816 */ /* 0x000fe20000000011 */
[----:B------:R-:W-:Y:S06]  /*6890*/  BRA `(.L_x_1634) ;  /* 0x0000000c00c87947 */ /* 0x000fec0003800000 */
.L_x_1631:
        /* <DEDUP_REMOVED lines=11> */
.L_x_1636:
[----:B------:R-:W2:Y:S02]  /*6950*/  LDG.E R4, desc[UR36][R4.64] ;  /* 0x0000002404047981 */ /* 0x000ea4000c1e1900 */
[----:B--2---:R-:W-:-:S04]  /*6960*/  I2FP.F32.S32 R0, R4 ;  /* 0x0000000400007245 */ /* 0x004fc80000201400 */
[----:B------:R-:W-:-:S04]  /*6970*/  F2FP.BF16.F32.PACK_AB R0, RZ, R0 ;  /* 0x00000000ff00723e */ /* 0x000fc800000010ff */
[----:B------:R-:W-:Y:S01]  /*6980*/  PRMT R17, R0, 0x7610, R17 ;  /* 0x0000761000117816 */ /* 0x000fe20000000011 */
[----:B------:R-:W-:Y:S06]  /*6990*/  BRA `(.L_x_1634) ;  /* 0x0000000c00887947 */ /* 0x000fec0003800000 */
.L_x_1635:
[----:B------:R-:W2:Y:S02]  /*69a0*/  LDG.E.U16 R4, desc[UR36][R4.64] ;  /* 0x0000002404047981 */ /* 0x000ea4000c1e1500 */
[----:B--2---:R-:W0:Y:S02]  /*69b0*/  I2F.S16 R0, R4 ;  /* 0x0000000400007306 */ /* 0x004e240000101400 */
[----:B0-----:R-:W-:-:S04]  /*69c0*/  F2FP.BF16.F32.PACK_AB R0, RZ, R0 ;  /* 0x00000000ff00723e */ /* 0x001fc800000010ff */
[----:B------:R-:W-:Y:S01]  /*69d0*/  PRMT R17, R0, 0x7610, R17 ;  /* 0x0000761000117816 */ /* 0x000fe20000000011 */
[----:B------:R-:W-:Y:S06]  /*69e0*/  BRA `(.L_x_1634) ;  /* 0x0000000c00747947 */ /* 0x000fec0003800000 */
.L_x_1630:
        /* <DEDUP_REMOVED lines=9> */
.L_x_1638:
[----:B------:R-:W2:Y:S02]  /*6a80*/  LDG.E.U16 R0, desc[UR36][R4.64] ;  /* 0x0000002404007981 */ /* 0x000ea4000c1e1500 */
[----:B--2---:R-:W-:-:S05]  /*6a90*/  HADD2.F32 R0, -RZ, R0.H0_H0 ;  /* 0x20000000ff007230 */ /* 0x004fca0000004100 */
[----:B------:R-:W-:-:S04]  /*6aa0*/  F2FP.BF16.F32.PACK_AB R0, RZ, R0 ;  /* 0x00000000ff00723e */ /* 0x000fc800000010ff */
[----:B------:R-:W-:Y:S01]  /*6ab0*/  PRMT R17, R0, 0x7610, R17 ;  /* 0x0000761000117816 */ /* 0x000fe20000000011 */
[----:B------:R-:W-:Y:S06]  /*6ac0*/  BRA `(.L_x_1634) ;  /* 0x0000000c003c7947 */ /* 0x000fec0003800000 */
.L_x_1637:
        /* <DEDUP_REMOVED lines=9> */
.L_x_1640:
[----:B------:R-:W2:Y:S02]  /*6b60*/  LDG.E.U16 R4, desc[UR36][R4.64] ;  /* 0x0000002404047981 */ /* 0x000ea4000c1e1500 */
[----:B--2---:R-:W-:-:S05]  /*6b70*/  HADD2.F32 R0, -RZ, R4.H0_H0 ;  /* 0x20000004ff007230 */ /* 0x004fca0000004100 */
[----:B------:R-:W-:-:S04]  /*6b80*/  F2FP.BF16.F32.PACK_AB R0, RZ, R0 ;  /* 0x00000000ff00723e */ /* 0x000fc800000010ff */
[----:B------:R-:W-:Y:S01]  /*6b90*/  PRMT R17, R0, 0x7610, R17 ;  /* 0x0000761000117816 */ /* 0x000fe20000000011 */
[----:B------:R-:W-:Y:S06]  /*6ba0*/  BRA `(.L_x_1634) ;  /* 0x0000000c00047947 */ /* 0x000fec0003800000 */
.L_x_1639:
        /* <DEDUP_REMOVED lines=9> */
.L_x_1629:
        /* <DEDUP_REMOVED lines=14> */
.L_x_1643:
        /* <DEDUP_REMOVED lines=9> */
.L_x_1642:
        /* <DEDUP_REMOVED lines=28> */
.L_x_1645:
        /* <DEDUP_REMOVED lines=15> */
.L_x_1644:
[----:B------:R0:W5:Y:S01]  /*7060*/  LDG.E.U16 R17, desc[UR36][R4.64] ;  /* 0x0000002404117981 */ /* 0x000162000c1e1500 */
[----:B------:R-:W-:Y:S05]  /*7070*/  BRA `(.L_x_1634) ;  /* 0x0000000400d07947 */ /* 0x000fea0003800000 */
.L_x_1641:
        /* <DEDUP_REMOVED lines=13> */
.L_x_1648:
        /* <DEDUP_REMOVED lines=21> */
.L_x_1652:
[----:B------:R-:W-:Y:S05]  /*72a0*/  BSYNC B1 ;  /* 0x0000000000017941 */ /* 0x000fea0003800000 */
.L_x_1651:
[----:B------:R-:W-:Y:S01]  /*72b0*/  LEA R5, R0, 0x3b800000, 0x17 ;  /* 0x3b80000000057811 */ /* 0x000fe200078eb8ff */
[----:B------:R-:W-:-:S05]  /*72c0*/  IMAD.SHL.U32 R0, R3, 0x100000, RZ ;  /* 0x0010000003007824 */ /* 0x000fca00078e00ff */
[----:B------:R-:W-:-:S07]  /*72d0*/  LOP3.LUT R0, R5, R0, R6, 0xfe, !PT ;  /* 0x0000000005007212 */ /* 0x000fce00078efe06 */
.L_x_1650:
[----:B------:R-:W-:Y:S05]  /*72e0*/  BSYNC B0 ;  /* 0x0000000000007941 */ /* 0x000fea0003800000 */
.L_x_1649:
[----:B------:R-:W-:-:S04]  /*72f0*/  F2FP.BF16.F32.PACK_AB R0, RZ, R0 ;  /* 0x00000000ff00723e */ /* 0x000fc800000010ff */
[----:B------:R-:W-:Y:S01]  /*7300*/  PRMT R17, R0, 0x7610, R17 ;  /* 0x0000761000117816 */ /* 0x000fe20000000011 */
[----:B------:R-:W-:Y:S06]  /*7310*/  BRA `(.L_x_1634) ;  /* 0x0000000400287947 */ /* 0x000fec0003800000 */
.L_x_1647:
        /* <DEDUP_REMOVED lines=21> */
.L_x_1656:
[----:B------:R-:W-:Y:S05]  /*7470*/  BSYNC B1 ;  /* 0x0000000000017941 */ /* 0x000fea0003800000 */
.L_x_1655:
[----:B------:R-:W-:Y:S01]  /*7480*/  LEA R5, R0, 0x37800000, 0x17 ;  /* 0x3780000000057811 */ /* 0x000fe200078eb8ff */
[----:B------:R-:W-:-:S05]  /*7490*/  IMAD.SHL.U32 R0, R3, 0x200000, RZ ;  /* 0x0020000003007824 */ /* 0x000fca00078e00ff */
[----:B------:R-:W-:-:S07]  /*74a0*/  LOP3.LUT R0, R5, R0, R6, 0xfe, !PT ;  /* 0x0000000005007212 */ /* 0x000fce00078efe06 */
.L_x_1654:
[----:B------:R-:W-:Y:S05]  /*74b0*/  BSYNC B0 ;  /* 0x0000000000007941 */ /* 0x000fea0003800000 */
.L_x_1653:
[----:B------:R-:W-:-:S04]  /*74c0*/  F2FP.BF16.F32.PACK_AB R0, RZ, R0 ;  /* 0x00000000ff00723e */ /* 0x000fc800000010ff */
[----:B------:R-:W-:Y:S01]  /*74d0*/  PRMT R17, R0, 0x7610, R17 ;  /* 0x0000761000117816 */ /* 0x000fe20000000011 */
[----:B------:R-:W-:Y:S06]  /*74e0*/  BRA `(.L_x_1634) ;  /* 0x0000000000b47947 */ /* 0x000fec0003800000 */
.L_x_1646:
        /* <DEDUP_REMOVED lines=14> */
.L_x_1660:
[----:B------:R-:W-:Y:S05]  /*75d0*/  BSYNC B0 ;  /* 0x0000000000007941 */ /* 0x000fea0003800000 */
.L_x_1659:
[----:B------:R-:W-:-:S04]  /*75e0*/  F2FP.BF16.F32.PACK_AB R0, RZ, R0 ;  /* 0x00000000ff00723e */ /* 0x000fc800000010ff */
[----:B------:R-:W-:Y:S01]  /*75f0*/  PRMT R17, R0, 0x7610, R17 ;  /* 0x0000761000117816 */ /* 0x000fe20000000011 */
[----:B------:R-:W-:Y:S06]  /*7600*/  BRA `(.L_x_1634) ;  /* 0x00000000006c7947 */ /* 0x000fec0003800000 */
.L_x_1633:
        /* <DEDUP_REMOVED lines=16> */
.L_x_1661:
[----:B------:R-:W-:Y:S01]  /*7710*/  PRMT R17, RZ, 0x7610, R17 ;  /* 0x00007610ff117816 */ /* 0x000fe20000000011 */
[----:B------:R-:W-:Y:S06]  /*7720*/  BRA `(.L_x_1634) ;  /* 0x0000000000247947 */ /* 0x000fec0003800000 */
.L_x_1658:
[----:B------:R-:W2:Y:S02]  /*7730*/  LDG.E.64 R4, desc[UR36][R4.64] ;  /* 0x0000002404047981 */ /* 0x000ea4000c1e1b00 */
[----:B--2---:R-:W0:Y:S02]  /*7740*/  I2F.U64 R0, R4 ;  /* 0x0000000400007312 */ /* 0x004e240000301000 */
[----:B0-----:R-:W-:-:S04]  /*7750*/  F2FP.BF16.F32.PACK_AB R0, RZ, R0 ;  /* 0x00000000ff00723e */ /* 0x001fc800000010ff */
[----:B------:R-:W-:Y:S01]  /*7760*/  PRMT R17, R0, 0x7610, R17 ;  /* 0x0000761000117816 */ /* 0x000fe20000000011 */
[----:B------:R-:W-:Y:S06]  /*7770*/  BRA `(.L_x_1634) ;  /* 0x0000000000107947 */ /* 0x000fec0003800000 */
.L_x_1657:
[----:B------:R-:W2:Y:S02]  /*7780*/  LDG.E R4, desc[UR36][R4.64] ;  /* 0x0000002404047981 */ /* 0x000ea4000c1e1900 */
[----:B--2---:R-:W-:-:S04]  /*7790*/  I2FP.F32.U32 R0, R4 ;  /* 0x0000000400007245 */ /* 0x004fc80000201000 */
[----:B------:R-:W-:-:S04]  /*77a0*/  F2FP.BF16.F32.PACK_AB R0, RZ, R0 ;  /* 0x00000000ff00723e */ /* 0x000fc800000010ff */
[----:B------:R-:W-:-:S07]  /*77b0*/  PRMT R17, R0, 0x7610, R17 ;  /* 0x0000761000117816 */ /* 0x000fce0000000011 */
.L_x_1634:
        /* <DEDUP_REMOVED lines=21> */
.L_x_1665:
[----:B------:R-:W2:Y:S02]  /*7910*/  LDG.E.U8 R4, desc[UR36][R4.64] ;  /* 0x0000002404047981 */ /* 0x000ea4000c1e1100 */
[----:B--2---:R-:W-:-:S04]  /*7920*/  I2FP.F32.U32 R0, R4 ;  /* 0x0000000400007245 */ /* 0x004fc80000201000 */
[----:B------:R-:W-:Y:S01]  /*7930*/  F2FP.BF16.F32.PACK_AB R0, RZ, R0 ;  /* 0x00000000ff00723e */ /* 0x000fe200000010ff */
[----:B------:R-:W-:Y:S06]  /*7940*/  BRA `(.L_x_1628) ;  /* 0x0000000c008c7947 */ /* 0x000fec0003800000 */
.L_x_1664:
        /* <DEDUP_REMOVED lines=10> */
.L_x_1668:
[----:B------:R-:W2:Y:S02]  /*79f0*/  LDG.E R4, desc[UR36][R4.64] ;  /* 0x0000002404047981 */ /* 0x000ea4000c1e1900 */
[----:B--2---:R-:W-:-:S04]  /*7a00*/  I2FP.F32.S32 R0, R4 ;  /* 0x0000000400007245 */ /* 0x004fc80000201400 */
[----:B------:R-:W-:Y:S01]  /*7a10*/  F2FP.BF16.F32.PACK_AB R0, RZ, R0 ;  /* 0x00000000ff00723e */ /* 0x000fe200000010ff */
[----:B------:R-:W-:Y:S06]  /*7a20*/  BRA `(.L_x_1628) ;  /* 0x0000000c00547947 */ /* 0x000fec0003800000 */
.L_x_1667:
[----:B------:R-:W2:Y:S02]  /*7a30*/  LDG.E.U16 R4, desc[UR36][R4.64] ;  /* 0x0000002404047981 */ /* 0x000ea4000c1e1500 */
[----:B--2---:R-:W0:Y:S02]  /*7a40*/  I2F.S16 R0, R4 ;  /* 0x0000000400007306 */ /* 0x004e240000101400 */
[----:B0-----:R-:W-:Y:S01]  /*7a50*/  F2FP.BF16.F32.PACK_AB R0, RZ, R0 ;  /* 0x00000000ff00723e */ /* 0x001fe200000010ff */
[----:B------:R-:W-:Y:S06]  /*7a60*/  BRA `(.L_x_1628) ;  /* 0x0000000c00447947 */ /* 0x000fec0003800000 */
.L_x_1663:
        /* <DEDUP_REMOVED lines=9> */
.L_x_1670:
[----:B------:R-:W2:Y:S02]  /*7b00*/  LDG.E.U16 R0, desc[UR36][R4.64] ;  /* 0x0000002404007981 */ /* 0x000ea4000c1e1500 */
[----:B--2---:R-:W-:-:S05]  /*7b10*/  HADD2.F32 R0, -RZ, R0.H0_H0 ;  /* 0x20000000ff007230 */ /* 0x004fca0000004100 */
[----:B------:R-:W-:Y:S01]  /*7b20*/  F2FP.BF16.F32.PACK_AB R0, RZ, R0 ;  /* 0x00000000ff00723e */ /* 0x000fe200000010ff */
[----:B------:R-:W-:Y:S06]  /*7b30*/  BRA `(.L_x_1628) ;  /* 0x0000000c00107947 */ /* 0x000fec0003800000 */
.L_x_1669:
        /* <DEDUP_REMOVED lines=9> */
.L_x_1672:
[----:B------:R-:W2:Y:S02]  /*7bd0*/  LDG.E.U16 R4, desc[UR36][R4.64] ;  /* 0x0000002404047981 */ /* 0x000ea4000c1e1500 */
[----:B--2---:R-:W-:-:S05]  /*7be0*/  HADD2.F32 R0, -RZ, R4.H0_H0 ;  /* 0x20000004ff007230 */ /* 0x004fca0000004100 */
[----:B------:R-:W-:Y:S01]  /*7bf0*/  F2FP.BF16.F32.PACK_AB R0, RZ, R0 ;  /* 0x00000000ff00723e */ /* 0x000fe200000010ff */
[----:B------:R-:W-:Y:S06]  /*7c00*/  BRA `(.L_x_1628) ;  /* 0x0000000800dc7947 */ /* 0x000fec0003800000 */
.L_x_1671:
        /* <DEDUP_REMOVED lines=8> */
.L_x_1662:
        /* <DEDUP_REMOVED lines=13> */
.L_x_1675:
        /* <DEDUP_REMOVED lines=8> */
.L_x_1674:
        /* <DEDUP_REMOVED lines=28> */
.L_x_1677:
        /* <DEDUP_REMOVED lines=12> */
[----:B------:R-:W-:Y:S01]  /*8060*/  F2FP.BF16.F32.PACK_AB R0, RZ, R0 ;  /* 0x00000000ff00723e */ /* 0x000fe200000010ff */
[----:B------:R-:W-:Y:S06]  /*8070*/  BRA `(.L_x_1628) ;  /* 0x0000000400c07947 */ /* 0x000fec0003800000 */
.L_x_1676:
[----:B------:R1:W5:Y:S01]  /*8080*/  LDG.E.U16 R0, desc[UR36][R4.64] ;  /* 0x0000002404007981 */ /* 0x000362000c1e1500 */
[----:B------:R-:W-:Y:S05]  /*8090*/  BRA `(.L_x_1628) ;  /* 0x0000000400b87947 */ /* 0x000fea0003800000 */
.L_x_1673:
        /* <DEDUP_REMOVED lines=12> */
.L_x_1680:
        /* <DEDUP_REMOVED lines=21> */
.L_x_1684:
[----:B------:R-:W-:Y:S05]  /*82b0*/  BSYNC B1 ;  /* 0x0000000000017941 */ /* 0x000fea0003800000 */
.L_x_1683:
[----:B------:R-:W-:Y:S01]  /*82c0*/  LEA R5, R0, 0x3b800000, 0x17 ;  /* 0x3b80000000057811 */ /* 0x000fe200078eb8ff */
[----:B------:R-:W-:-:S05]  /*82d0*/  IMAD.SHL.U32 R0, R3, 0x100000, RZ ;  /* 0x0010000003007824 */ /* 0x000fca00078e00ff */
[----:B------:R-:W-:-:S07]  /*82e0*/  LOP3.LUT R0, R5, R0, R6, 0xfe, !PT ;  /* 0x0000000005007212 */ /* 0x000fce00078efe06 */
.L_x_1682:
[----:B------:R-:W-:Y:S05]  /*82f0*/  BSYNC B0 ;  /* 0x0000000000007941 */ /* 0x000fea0003800000 */
.L_x_1681:
[----:B------:R-:W-:Y:S01]  /*8300*/  F2FP.BF16.F32.PACK_AB R0, RZ, R0 ;  /* 0x00000000ff00723e */ /* 0x000fe200000010ff */
[----:B------:R-:W-:Y:S06]  /*8310*/  BRA `(.L_x_1628) ;  /* 0x0000000400187947 */ /* 0x000fec0003800000 */
.L_x_1679:
        /* <DEDUP_REMOVED lines=21> */
.L_x_1688:
[----:B------:R-:W-:Y:S05]  /*8470*/  BSYNC B1 ;  /* 0x0000000000017941 */ /* 0x000fea0003800000 */
.L_x_1687:
[----:B------:R-:W-:Y:S01]  /*8480*/  LEA R5, R0, 0x37800000, 0x17 ;  /* 0x3780000000057811 */ /* 0x000fe200078eb8ff */
[----:B------:R-:W-:-:S05]  /*8490*/  IMAD.SHL.U32 R0, R3, 0x200000, RZ ;  /* 0x0020000003007824 */ /* 0x000fca00078e00ff */
[----:B------:R-:W-:-:S07]  /*84a0*/  LOP3.LUT R0, R5, R0, R6, 0xfe, !PT ;  /* 0x0000000005007212 */ /* 0x000fce00078efe06 */
.L_x_1686:
[----:B------:R-:W-:Y:S05]  /*84b0*/  BSYNC B0 ;  /* 0x0000000000007941 */ /* 0x000fea0003800000 */
.L_x_1685:
[----:B------:R-:W-:Y:S01]  /*84c0*/  F2FP.BF16.F32.PACK_AB R0, RZ, R0 ;  /* 0x00000000ff00723e */ /* 0x000fe200000010ff */
[----:B------:R-:W-:Y:S06]  /*84d0*/  BRA `(.L_x_1628) ;  /* 0x0000000000a87947 */ /* 0x000fec0003800000 */
.L_x_1678:
        /* <DEDUP_REMOVED lines=14> */
.L_x_1692:
[----:B------:R-:W-:Y:S05]  /*85c0*/  BSYNC B0 ;  /* 0x0000000000007941 */ /* 0x000fea0003800000 */
.L_x_1691:
[----:B------:R-:W-:Y:S01]  /*85d0*/  F2FP.BF16.F32.PACK_AB R0, RZ, R0 ;  /* 0x00000000ff00723e */ /* 0x000fe200000010ff */
[----:B------:R-:W-:Y:S06]  /*85e0*/  BRA `(.L_x_1628) ;  /* 0x0000000000647947 */ /* 0x000fec0003800000 */
.L_x_1666:
        /* <DEDUP_REMOVED lines=16> */
.L_x_1693:
[----:B------:R-:W-:Y:S01]  /*86f0*/  PRMT R0, RZ, 0x7610, R0 ;  /* 0x00007610ff007816 */ /* 0x000fe20000000000 */
[----:B------:R-:W-:Y:S06]  /*8700*/  BRA `(.L_x_1628) ;  /* 0x00000000001c7947 */ /* 0x000fec0003800000 */
.L_x_1690:
[----:B------:R-:W2:Y:S02]  /*8710*/  LDG.E.64 R4, desc[UR36][R4.64] ;  /* 0x0000002404047981 */ /* 0x000ea4000c1e1b00 */
[----:B--2---:R-:W0:Y:S02]  /*8720*/  I2F.U64 R0, R4 ;  /* 0x0000000400007312 */ /* 0x004e240000301000 */
[----:B0-----:R-:W-:Y:S01]  /*8730*/  F2FP.BF16.F32.PACK_AB R0, RZ, R0 ;  /* 0x00000000ff00723e */ /* 0x001fe200000010ff */
[----:B------:R-:W-:Y:S06]  /*8740*/  BRA `(.L_x_1628) ;  /* 0x00000000000c7947 */ /* 0x000fec0003800000 */
.L_x_1689:
[----:B------:R-:W2:Y:S02]  /*8750*/  LDG.E R4, desc[UR36][R4.64] ;  /* 0x0000002404047981 */ /* 0x000ea4000c1e1900 */
[----:B--2---:R-:W-:-:S04]  /*8760*/  I2FP.F32.U32 R0, R4 ;  /* 0x0000000400007245 */ /* 0x004fc80000201000 */
[----:B------:R-:W-:-:S07]  /*8770*/  F2FP.BF16.F32.PACK_AB R0, RZ, R0 ;  /* 0x00000000ff00723e */ /* 0x000fce00000010ff */
.L_x_1628:
[----:B------:R-:W-:Y:S05]  /*8780*/  BSYNC B6 ;  /* 0x0000000000067941 */ /* 0x000fea0003800000 */
.L_x_1627:
[----:B------:R-:W2:Y:S01]  /*8790*/  S2R R23, SR_TID.X ;  /* 0x0000000000177919 */ /* 0x000ea20000002100 */
[----:B-----5:R-:W-:Y:S01]  /*87a0*/  IMAD.U32 R3, R28, 0x10000, RZ ;  /* 0x000100001c037824 */ /* 0x020fe200078e00ff */
[----:B------:R-:W3:Y:S01]  /*87b0*/  LDC.U8 R19, c[0x0][0x240] ;  /* 0x00009000ff137b82 */ /* 0x000ee20000000000 */
[----:B------:R-:W-:Y:S01]  /*87c0*/  IMAD.U32 R6, R18, 0x10000, RZ ;  /* 0x0001000012067824 */ /* 0x000fe200078e00ff */
[----:B------:R-:W-:Y:S01]  /*87d0*/  BSSY B6, `(.L_x_1694) ;  /* 0x0000130000067945 */ /* 0x000fe20003800000 */
[----:B------:R-:W-:Y:S01]  /*87e0*/  IMAD.U32 R8, R17, 0x10000, RZ ;  /* 0x0001000011087824 */ /* 0x000fe200078e00ff */
[----:B------:R-:W-:Y:S01]  /*87f0*/  FSETP.GT.FTZ.AND P2, PT, R3, RZ, PT ;  /* 0x000000ff0300720b */ /* 0x000fe20003f54000 */
[----:B01----:R-:W-:Y:S01]  /*8800*/  IMAD.U32 R4, R22, 0x10000, RZ ;  /* 0x0001000016047824 */ /* 0x003fe200078e00ff */
[----:B------:R-:W-:Y:S02]  /*8810*/  FSETP.GT.FTZ.AND P3, PT, R6, RZ, PT ;  /* 0x000000ff0600720b */ /* 0x000fe40003f74000 */
[----:B------:R-:W-:-:S02]  /*8820*/  FSETP.GT.FTZ.AND P1, PT, R8, RZ, PT ;  /* 0x000000ff0800720b */ /* 0x000fc40003f34000 */
[----:B------:R-:W-:Y:S01]  /*8830*/  FSETP.GT.FTZ.AND P0, PT, R4, RZ, PT ;  /* 0x000000ff0400720b */ /* 0x000fe20003f14000 */
[C---:B--2---:R-:W-:Y:S01]  /*8840*/  VIADD R5, R23.reuse, 0x100 ;  /* 0x0000010017057836 */ /* 0x044fe20000000000 */
[CC--:B------:R-:W-:Y:S01]  /*8850*/  ISETP.GE.OR P2, PT, R23.reuse, R16.reuse, P2 ;  /* 0x000000101700720c */ /* 0x0c0fe20001746670 */
[C---:B------:R-:W-:Y:S01]  /*8860*/  VIADD R7, R23.reuse, 0x180 ;  /* 0x0000018017077836 */ /* 0x040fe20000000000 */
[CC--:B------:R-:W-:Y:S01]  /*8870*/  ISETP.GE.AND P4, PT, R23.reuse, R16.reuse, PT ;  /* 0x000000101700720c */ /* 0x0c0fe20003f86270 */
[----:B------:R-:W-:Y:S01]  /*8880*/  VIADD R25, R23, 0x80 ;  /* 0x0000008017197836 */ /* 0x000fe20000000000 */
[-C--:B------:R-:W-:Y:S02]  /*8890*/  ISETP.GE.OR P3, PT, R5, R16.reuse, P3 ;  /* 0x000000100500720c */ /* 0x080fe40001f66670 */
[-C--:B------:R-:W-:Y:S02]  /*88a0*/  ISETP.GE.OR P1, PT, R7, R16.reuse, P1 ;  /* 0x000000100700720c */ /* 0x080fe40000f26670 */
[----:B------:R-:W-:-:S05]  /*88b0*/  ISETP.GE.OR P0, PT, R25, R16, P0 ;  /* 0x000000101900720c */ /* 0x000fca0000706670 */
[----:B------:R-:W-:-:S04]  /*88c0*/  @!P2 IMAD.U32 R24, R24, 0x10000, RZ ;  /* 0x000100001818a824 */ /* 0x000fc800078e00ff */
[----:B------:R-:W-:Y:S02]  /*88d0*/  @!P3 IMAD.U32 R27, R27, 0x10000, RZ ;  /* 0x000100001b1bb824 */ /* 0x000fe400078e00ff */
[----:B------:R-:W-:Y:S01]  /*88e0*/  @!P2 FMUL.FTZ R24, R3, R24 ;  /* 0x000000180318a220 */ /* 0x000fe20000410000 */
[----:B------:R-:W-:Y:S02]  /*88f0*/  @!P1 IMAD.U32 R7, R0, 0x10000, RZ ;  /* 0x0001000000079824 */ /* 0x000fe400078e00ff */
[----:B------:R-:W-:Y:S02]  /*8900*/  @!P0 IMAD.U32 R5, R26, 0x10000, RZ ;  /* 0x000100001a058824 */ /* 0x000fe400078e00ff */
[----:B------:R-:W-:Y:S01]  /*8910*/  @!P3 FMUL.FTZ R27, R6, R27 ;  /* 0x0000001b061bb220 */ /* 0x000fe20000410000 */
[----:B------:R-:W-:Y:S01]  /*8920*/  @!P1 FMUL.FTZ R7, R8, R7 ;  /* 0x0000000708079220 */ /* 0x000fe20000410000 */
[----:B------:R-:W-:Y:S01]  /*8930*/  @!P2 F2FP.BF16.F32.PACK_AB R24, RZ, R24 ;  /* 0x00000018ff18a23e */ /* 0x000fe200000010ff */
[----:B------:R-:W-:-:S02]  /*8940*/  @!P0 FMUL.FTZ R5, R4, R5 ;  /* 0x0000000504058220 */ /* 0x000fc40000410000 */
[----:B------:R-:W-:Y:S02]  /*8950*/  @!P3 F2FP.BF16.F32.PACK_AB R27, RZ, R27 ;  /* 0x0000001bff1bb23e */ /* 0x000fe400000010ff */
[----:B------:R-:W-:Y:S02]  /*8960*/  @!P1 F2FP.BF16.F32.PACK_AB R7, RZ, R7 ;  /* 0x00000007ff07923e */ /* 0x000fe400000010ff */
[----:B------:R-:W-:Y:S02]  /*8970*/  @!P0 F2FP.BF16.F32.PACK_AB R5, RZ, R5 ;  /* 0x00000005ff05823e */ /* 0x000fe400000010ff */
[----:B------:R-:W-:Y:S02]  /*8980*/  @!P2 PRMT R28, R24, 0x7610, R28 ;  /* 0x00007610181ca816 */ /* 0x000fe4000000001c */
[----:B------:R-:W-:Y:S02]  /*8990*/  @!P3 PRMT R18, R27, 0x7610, R18 ;  /* 0x000076101b12b816 */ /* 0x000fe40000000012 */
[----:B------:R-:W-:-:S02]  /*89a0*/  @!P1 PRMT R17, R7, 0x7610, R17 ;  /* 0x0000761007119816 */ /* 0x000fc40000000011 */
[----:B------:R-:W-:Y:S01]  /*89b0*/  @!P0 PRMT R22, R5, 0x7610, R22 ;  /* 0x0000761005168816 */ /* 0x000fe20000000016 */
[----:B---3--:R-:W-:Y:S06]  /*89c0*/  @P4 BRA `(.L_x_1695) ;  /* 0x0000001000404947 */ /* 0x008fec0003800000 */
        /* <DEDUP_REMOVED lines=17> */
[----:B------:R-:W-:Y:S02]  /*8ae0*/  IMAD.U32 R28, R28, 0x10000, RZ ;  /* 0x000100001c1c7824 */ /* 0x000fe400078e00ff */
[----:B------:R-:W-:Y:S02]  /*8af0*/  IMAD.MOV.U32 R23, RZ, RZ, R25 ;  /* 0x000000ffff177224 */ /* 0x000fe400078e0019 */
[----:B------:R-:W0:Y:S02]  /*8b00*/  F2I.FTZ.TRUNC.NTZ R3, R28 ;  /* 0x0000001c00037305 */ /* 0x000e24000021f100 */
[----:B0-----:R0:W-:Y:S01]  /*8b10*/  STG.E.U8 desc[UR36][R8.64], R3 ;  /* 0x0000000308007986 */ /* 0x0011e2000c101124 */
[----:B------:R-:W-:Y:S05]  /*8b20*/  BRA `(.L_x_1695) ;  /* 0x0000000c00e87947 */ /* 0x000fea0003800000 */
.L_x_1699:
[----:B------:R-:W-:Y:S02]  /*8b30*/  IMAD.U32 R5, R28, 0x10000, RZ ;  /* 0x000100001c057824 */ /* 0x000fe400078e00ff */
[----:B------:R-:W-:-:S04]  /*8b40*/  IMAD.MOV.U32 R23, RZ, RZ, R25 ;  /* 0x000000ffff177224 */ /* 0x000fc800078e0019 */
[----:B------:R-:W0:Y:S02]  /*8b50*/  F2I.S64.TRUNC R4, R5 ;  /* 0x0000000500047311 */ /* 0x000e24000020d900 */
[----:B0-----:R0:W-:Y:S01]  /*8b60*/  STG.E.U8 desc[UR36][R8.64], R4 ;  /* 0x0000000408007986 */ /* 0x0011e2000c101124 */
[----:B------:R-:W-:Y:S05]  /*8b70*/  BRA `(.L_x_1695) ;  /* 0x0000000c00d47947 */ /* 0x000fea0003800000 */
.L_x_1698:
[----:B------:R-:W-:-:S13]  /*8b80*/  ISETP.NE.AND P0, PT, R0, 0x2, PT ;  /* 0x000000020000780c */ /* 0x000fda0003f05270 */
[----:B------:R-:W-:Y:S05]  /*8b90*/  @!P0 BRA `(.L_x_1701) ;  /* 0x0000000000388947 */ /* 0x000fea0003800000 */
[----:B------:R-:W-:-:S13]  /*8ba0*/  ISETP.NE.AND P0, PT, R0, 0x3, PT ;  /* 0x000000030000780c */ /* 0x000fda0003f05270 */
[----:B------:R-:W-:Y:S05]  /*8bb0*/  @!P0 BRA `(.L_x_1702) ;  /* 0x00000000001c8947 */ /* 0x000fea0003800000 */
[----:B------:R-:W-:-:S13]  /*8bc0*/  ISETP.NE.AND P0, PT, R0, 0x4, PT ;  /* 0x000000040000780c */ /* 0x000fda0003f05270 */
[----:B------:R-:W-:Y:S05]  /*8bd0*/  @P0 BRA `(.L_x_1700) ;  /* 0x0000000c00500947 */ /* 0x000fea0003800000 */
[----:B------:R-:W-:Y:S02]  /*8be0*/  IMAD.U32 R4, R28, 0x10000, RZ ;  /* 0x000100001c047824 */ /* 0x000fe400078e00ff */
[----:B------:R-:W-:-:S04]  /*8bf0*/  IMAD.MOV.U32 R23, RZ, RZ, R25 ;  /* 0x000000ffff177224 */ /* 0x000fc800078e0019 */
[----:B------:R-:W0:Y:S02]  /*8c00*/  F2I.S64.TRUNC R4, R4 ;  /* 0x0000000400047311 */ /* 0x000e24000020d900 */
[----:B0-----:R0:W-:Y:S01]  /*8c10*/  STG.E.64 desc[UR36][R8.64], R4 ;  /* 0x0000000408007986 */ /* 0x0011e2000c101b24 */
[----:B------:R-:W-:Y:S05]  /*8c20*/  BRA `(.L_x_1695) ;  /* 0x0000000c00a87947 */ /* 0x000fea0003800000 */
.L_x_1702:
[----:B------:R-:W-:Y:S02]  /*8c30*/  IMAD.U32 R28, R28, 0x10000, RZ ;  /* 0x000100001c1c7824 */ /* 0x000fe400078e00ff */
[----:B------:R-:W-:Y:S02]  /*8c40*/  IMAD.MOV.U32 R23, RZ, RZ, R25 ;  /* 0x000000ffff177224 */ /* 0x000fe400078e0019 */
[----:B------:R-:W0:Y:S02]  /*8c50*/  F2I.FTZ.TRUNC.NTZ R3, R28 ;  /* 0x0000001c00037305 */ /* 0x000e24000021f100 */
[----:B0-----:R0:W-:Y:S01]  /*8c60*/  STG.E desc[UR36][R8.64], R3 ;  /* 0x0000000308007986 */ /* 0x0011e2000c101924 */
[----:B------:R-:W-:Y:S05]  /*8c70*/  BRA `(.L_x_1695) ;  /* 0x0000000c00947947 */ /* 0x000fea0003800000 */
.L_x_1701:
[----:B------:R-:W-:Y:S02]  /*8c80*/  IMAD.U32 R28, R28, 0x10000, RZ ;  /* 0x000100001c1c7824 */ /* 0x000fe400078e00ff */
[----:B------:R-:W-:Y:S02]  /*8c90*/  IMAD.MOV.U32 R23, RZ, RZ, R25 ;  /* 0x000000ffff177224 */ /* 0x000fe400078e0019 */
[----:B------:R-:W0:Y:S02]  /*8ca0*/  F2I.FTZ.TRUNC.NTZ R3, R28 ;  /* 0x0000001c00037305 */ /* 0x000e24000021f100 */
[----:B0-----:R0:W-:Y:S01]  /*8cb0*/  STG.E.U16 desc[UR36][R8.64], R3 ;  /* 0x0000000308007986 */ /* 0x0011e2000c101524 */
[----:B------:R-:W-:Y:S05]  /*8cc0*/  BRA `(.L_x_1695) ;  /* 0x0000000c00807947 */ /* 0x000fea0003800000 */
.L_x_1697:
[----:B------:R-:W-:-:S13]  /*8cd0*/  ISETP.GT.AND P0, PT, R0, 0x6, PT ;  /* 0x000000060000780c */ /* 0x000fda0003f04270 */
[----:B------:R-:W-:Y:S05]  /*8ce0*/  @P0 BRA `(.L_x_1703) ;  /* 0x0000000000340947 */ /* 0x000fea0003800000 */
[----:B------:R-:W-:-:S13]  /*8cf0*/  ISETP.NE.AND P0, PT, R0, 0x5, PT ;  /* 0x000000050000780c */ /* 0x000fda0003f05270 */
[----:B------:R-:W-:Y:S05]  /*8d00*/  @!P0 BRA `(.L_x_1704) ;  /* 0x0000000000188947 */ /* 0x000fea0003800000 */
[----:B------:R-:W-:-:S13]  /*8d10*/  ISETP.NE.AND P0, PT, R0, 0x6, PT ;  /* 0x000000060000780c */ /* 0x000fda0003f05270 */
[----:B------:R-:W-:Y:S05]  /*8d20*/  @P0 BRA `(.L_x_1700) ;  /* 0x0000000800fc0947 */ /* 0x000fea0003800000 */
[----:B------:R-:W-:Y:S02]  /*8d30*/  IMAD.U32 R3, R28, 0x10000, RZ ;  /* 0x000100001c037824 */ /* 0x000fe400078e00ff */
[----:B------:R-:W-:-:S03]  /*8d40*/  IMAD.MOV.U32 R23, RZ, RZ, R25 ;  /* 0x000000ffff177224 */ /* 0x000fc600078e0019 */
[----:B------:R1:W-:Y:S01]  /*8d50*/  STG.E desc[UR36][R8.64], R3 ;  /* 0x0000000308007986 */ /* 0x0003e2000c101924 */
[----:B------:R-:W-:Y:S05]  /*8d60*/  BRA `(.L_x_1695) ;  /* 0x0000000c00587947 */ /* 0x000fea0003800000 */
.L_x_1704:
[----:B------:R-:W-:Y:S02]  /*8d70*/  IMAD.U32 R0, R28, 0x10000, RZ ;  /* 0x000100001c007824 */ /* 0x000fe400078e00ff */
[----:B------:R-:W-:-:S03]  /*8d80*/  IMAD.MOV.U32 R23, RZ, RZ, R25 ;  /* 0x000000ffff177224 */ /* 0x000fc600078e0019 */
[----:B------:R-:W-:-:S05]  /*8d90*/  F2FP.F16.F32.PACK_AB R0, RZ, R0 ;  /* 0x00000000ff00723e */ /* 0x000fca00000000ff */
[----:B------:R0:W-:Y:S01]  /*8da0*/  STG.E.U16 desc[UR36][R8.64], R0 ;  /* 0x0000000008007986 */ /* 0x0001e2000c101524 */
[----:B------:R-:W-:Y:S05]  /*8db0*/  BRA `(.L_x_1695) ;  /* 0x0000000c00447947 */ /* 0x000fea0003800000 */
.L_x_1703:
[----:B------:R-:W-:-:S13]  /*8dc0*/  ISETP.NE.AND P0, PT, R0, 0x7, PT ;  /* 0x000000070000780c */ /* 0x000fda0003f05270 */
[----:B------:R-:W-:Y:S05]  /*8dd0*/  @!P0 BRA `(.L_x_1705) ;  /* 0x00000000003c8947 */ /* 0x000fea0003800000 */
[----:B------:R-:W-:-:S13]  /*8de0*/  ISETP.NE.AND P0, PT, R0, 0x8, PT ;  /* 0x000000080000780c */ /* 0x000fda0003f05270 */
[----:B------:R-:W-:Y:S05]  /*8df0*/  @!P0 BRA `(.L_x_1706) ;  /* 0x00000000001c8947 */ /* 0x000fea0003800000 */
[----:B------:R-:W-:-:S13]  /*8e00*/  ISETP.NE.AND P0, PT, R0, 0x9, PT ;  /* 0x000000090000780c */ /* 0x000fda0003f05270 */
[----:B------:R-:W-:Y:S05]  /*8e10*/  @P0 BRA `(.L_x_1700) ;  /* 0x0000000800c00947 */ /* 0x000fea0003800000 */
[----:B------:R-:W-:Y:S02]  /*8e20*/  IMAD.U32 R28, R28, 0x10000, RZ ;  /* 0x000100001c1c7824 */ /* 0x000fe400078e00ff */
[----:B------:R-:W-:Y:S02]  /*8e30*/  IMAD.MOV.U32 R29, RZ, RZ, RZ ;  /* 0x000000ffff1d7224 */ /* 0x000fe400078e00ff */
[----:B------:R-:W-:-:S03]  /*8e40*/  IMAD.MOV.U32 R23, RZ, RZ, R25 ;  /* 0x000000ffff177224 */ /* 0x000fc600078e0019 */
[----:B------:R2:W-:Y:S01]  /*8e50*/  STG.E.64 desc[UR36][R8.64], R28 ;  /* 0x0000001c08007986 */ /* 0x0005e2000c101b24 */
[----:B------:R-:W-:Y:S05]  /*8e60*/  BRA `(.L_x_1695) ;  /* 0x0000000c00187947 */ /* 0x000fea0003800000 */
.L_x_1706:
[----:B------:R-:W-:Y:S02]  /*8e70*/  IMAD.U32 R28, R28, 0x10000, RZ ;  /* 0x000100001c1c7824 */ /* 0x000fe400078e00ff */
[----:B------:R-:W-:-:S03]  /*8e80*/  IMAD.MOV.U32 R23, RZ, RZ, R25 ;  /* 0x000000ffff177224 */ /* 0x000fc600078e0019 */
[----:B------:R-:W-:-:S04]  /*8e90*/  F2FP.F16.F32.PACK_AB R3, RZ, R28 ;  /* 0x0000001cff03723e */ /* 0x000fc800000000ff */
[----:B------:R-:W-:-:S05]  /*8ea0*/  PRMT R3, R3, 0x5410, RZ ;  /* 0x0000541003037816 */ /* 0x000fca00000000ff */
[----:B------:R3:W-:Y:S01]  /*8eb0*/  STG.E desc[UR36][R8.64], R3 ;  /* 0x0000000308007986 */ /* 0x0007e2000c101924 */
[----:B------:R-:W-:Y:S05]  /*8ec0*/  BRA `(.L_x_1695) ;  /* 0x0000000c00007947 */ /* 0x000fea0003800000 */
.L_x_1705:
[----:B------:R-:W-:Y:S02]  /*8ed0*/  IMAD.U32 R4, R28, 0x10000, RZ ;  /* 0x000100001c047824 */ /* 0x000fe400078e00ff */
[----:B------:R-:W-:Y:S02]  /*8ee0*/  IMAD.MOV.U32 R23, RZ, RZ, R25 ;  /* 0x000000ffff177224 */ /* 0x000fe400078e0019 */
[----:B------:R-:W-:-:S06]  /*8ef0*/  FMUL.FTZ R4, R4, 1 ;  /* 0x3f80000004047820 */ /* 0x000fcc0000410000 */
[----:B------:R-:W0:Y:S02]  /*8f00*/  F2F.F64.F32 R4, R4 ;  /* 0x0000000400047310 */ /* 0x000e240000201800 */
[----:B0-----:R4:W-:Y:S01]  /*8f10*/  STG.E.64 desc[UR36][R8.64], R4 ;  /* 0x0000000408007986 */ /* 0x0019e2000c101b24 */
[----:B------:R-:W-:Y:S05]  /*8f20*/  BRA `(.L_x_1695) ;  /* 0x0000000800e87947 */ /* 0x000fea0003800000 */
.L_x_1696:
        /* <DEDUP_REMOVED lines=10> */
[----:B------:R-:W-:-:S04]  /*8fd0*/  FSETP.NEU.FTZ.AND P0, PT, R28, RZ, PT ;  /* 0x000000ff1c00720b */ /* 0x000fc80003f1d000 */
[----:B------:R-:W-:-:S05]  /*8fe0*/  SEL R3, RZ, 0x1, !P0 ;  /* 0x00000001ff037807 */ /* 0x000fca0004000000 */
[----:B------:R0:W-:Y:S01]  /*8ff0*/  STG.E.U8 desc[UR36][R8.64], R3 ;  /* 0x0000000308007986 */ /* 0x0001e2000c101124 */
[----:B------:R-:W-:Y:S05]  /*9000*/  BRA `(.L_x_1695) ;  /* 0x0000000800b07947 */ /* 0x000fea0003800000 */
.L_x_1709:
[----:B------:R-:W-:Y:S01]  /*9010*/  IMAD.U32 R28, R28, 0x10000, RZ ;  /* 0x000100001c1c7824 */ /* 0x000fe200078e00ff */
[----:B------:R-:W-:Y:S01]  /*9020*/  CS2R R6, SRZ ;  /* 0x0000000000067805 */ /* 0x000fe2000001ff00 */
[----:B------:R-:W-:Y:S02]  /*9030*/  IMAD.MOV.U32 R23, RZ, RZ, R25 ;  /* 0x000000ffff177224 */ /* 0x000fe400078e0019 */
[----:B------:R-:W-:-:S06]  /*9040*/  FMUL.FTZ R4, R28, 1 ;  /* 0x3f8000001c047820 */ /* 0x000fcc0000410000 */
[----:B------:R-:W0:Y:S02]  /*9050*/  F2F.F64.F32 R4, R4 ;  /* 0x0000000400047310 */ /* 0x000e240000201800 */
[----:B0-----:R0:W-:Y:S01]  /*9060*/  STG.E.128 desc[UR36][R8.64], R4 ;  /* 0x0000000408007986 */ /* 0x0011e2000c101d24 */
[----:B------:R-:W-:Y:S05]  /*9070*/  BRA `(.L_x_1695) ;  /* 0x0000000800947947 */ /* 0x000fea0003800000 */
.L_x_1708:
        /* <DEDUP_REMOVED lines=21> */
.L_x_1713:
[----:B------:R-:W-:Y:S05]  /*91d0*/  BSYNC B0 ;  /* 0x0000000000007941 */ /* 0x000fea0003800000 */
.L_x_1712:
[----:B------:R-:W-:Y:S01]  /*91e0*/  LOP3.LUT R5, R0, R5, RZ, 0xfc, !PT ;  /* 0x0000000500057212 */ /* 0x000fe200078efcff */
[----:B------:R-:W-:-:S04]  /*91f0*/  IMAD.MOV.U32 R23, RZ, RZ, R25 ;  /* 0x000000ffff177224 */ /* 0x000fc800078e0019 */
[----:B------:R0:W-:Y:S01]  /*9200*/  STG.E.U8 desc[UR36][R8.64], R5 ;  /* 0x0000000508007986 */ /* 0x0001e2000c101124 */
[----:B------:R-:W-:Y:S05]  /*9210*/  BRA `(.L_x_1695) ;  /* 0x00000008002c7947 */ /* 0x000fea0003800000 */
.L_x_1711:
        /* <DEDUP_REMOVED lines=13> */
.L_x_1715:
[----:B------:R-:W-:Y:S01]  /*92f0*/  IMAD.MOV.U32 R0, RZ, RZ, 0x7f ;  /* 0x0000007fff007424 */ /* 0x000fe200078e00ff */
[----:B------:R-:W-:-:S04]  /*9300*/  ISETP.GT.U32.AND P0, PT, R3, 0x7f800000, PT ;  /* 0x7f8000000300780c */ /* 0x000fc80003f04070 */
[----:B------:R-:W-:-:S09]  /*9310*/  SEL R0, R0, 0x7c, P0 ;  /* 0x0000007c00007807 */ /* 0x000fd20000000000 */
.L_x_1716:
[----:B------:R-:W-:Y:S05]  /*9320*/  BSYNC B0 ;  /* 0x0000000000007941 */ /* 0x000fea0003800000 */
.L_x_1714:
[----:B------:R-:W-:Y:S01]  /*9330*/  LOP3.LUT R3, R5, 0x80000000, RZ, 0xc0, !PT ;  /* 0x8000000005037812 */ /* 0x000fe200078ec0ff */
[----:B------:R-:W-:-:S03]  /*9340*/  IMAD.MOV.U32 R23, RZ, RZ, R25 ;  /* 0x000000ffff177224 */ /* 0x000fc600078e0019 */
[----:B------:R-:W-:-:S04]  /*9350*/  SHF.R.U32.HI R3, RZ, 0x18, R3 ;  /* 0x00000018ff037819 */ /* 0x000fc80000011603 */
[----:B------:R-:W-:-:S05]  /*9360*/  LOP3.LUT R3, R0, R3, RZ, 0xfc, !PT ;  /* 0x0000000300037212 */ /* 0x000fca00078efcff */
[----:B------:R0:W-:Y:S01]  /*9370*/  STG.E.U8 desc[UR36][R8.64], R3 ;  /* 0x0000000308007986 */ /* 0x0001e2000c101124 */
[----:B------:R-:W-:Y:S05]  /*9380*/  BRA `(.L_x_1695) ;  /* 0x0000000400d07947 */ /* 0x000fea0003800000 */
.L_x_1710:
[----:B------:R0:W-:Y:S01]  /*9390*/  STG.E.U16 desc[UR36][R8.64], R28 ;  /* 0x0000001c08007986 */ /* 0x0001e2000c101524 */
[----:B------:R-:W-:Y:S01]  /*93a0*/  IMAD.MOV.U32 R23, RZ, RZ, R25 ;  /* 0x000000ffff177224 */ /* 0x000fe200078e0019 */
[----:B------:R-:W-:Y:S06]  /*93b0*/  BRA `(.L_x_1695) ;  /* 0x0000000400c47947 */ /* 0x000fec0003800000 */
.L_x_1707:
        /* <DEDUP_REMOVED lines=10> */
[----:B------:R-:W0:Y:S02]  /*9460*/  F2I.FTZ.U32.TRUNC.NTZ R3, R3 ;  /* 0x0000000300037305 */ /* 0x000e24000021f000 */
[----:B0-----:R0:W-:Y:S01]  /*9470*/  STG.E.U16 desc[UR36][R8.64], R3 ;  /* 0x0000000308007986 */ /* 0x0011e2000c101524 */
[----:B------:R-:W-:Y:S05]  /*9480*/  BRA `(.L_x_1695) ;  /* 0x0000000400907947 */ /* 0x000fea0003800000 */
.L_x_1719:
        /* <DEDUP_REMOVED lines=17> */
.L_x_1722:
[----:B------:R-:W-:-:S04]  /*95a0*/  LOP3.LUT R3, R5, 0x80000000, RZ, 0xc0, !PT ;  /* 0x8000000005037812 */ /* 0x000fc800078ec0ff */
[----:B------:R-:W-:-:S04]  /*95b0*/  SHF.R.U32.HI R3, RZ, 0x18, R3 ;  /* 0x00000018ff037819 */ /* 0x000fc80000011603 */
[----:B------:R-:W-:-:S04]  /*95c0*/  LOP3.LUT R0, R0, R3, RZ, 0xfc, !PT ;  /* 0x0000000300007212 */ /* 0x000fc800078efcff */
[----:B------:R-:W-:-:S07]  /*95d0*/  PRMT R4, R0, 0x7610, R4 ;  /* 0x0000761000047816 */ /* 0x000fce0000000004 */
.L_x_1721:
[----:B------:R-:W-:Y:S05]  /*95e0*/  BSYNC B0 ;  /* 0x0000000000007941 */ /* 0x000fea0003800000 */
.L_x_1720:
[----:B------:R0:W-:Y:S01]  /*95f0*/  STG.E.U8 desc[UR36][R8.64], R4 ;  /* 0x0000000408007986 */ /* 0x0001e2000c101124 */
[----:B------:R-:W-:Y:S01]  /*9600*/  IMAD.MOV.U32 R23, RZ, RZ, R25 ;  /* 0x000000ffff177224 */ /* 0x000fe200078e0019 */
[----:B------:R-:W-:Y:S06]  /*9610*/  BRA `(.L_x_1695) ;  /* 0x00000004002c7947 */ /* 0x000fec0003800000 */
.L_x_1718:
        /* <DEDUP_REMOVED lines=17> */
.L_x_1725:
[----:B------:R-:W-:-:S04]  /*9730*/  LOP3.LUT R3, R5, 0x80000000, RZ, 0xc0, !PT ;  /* 0x8000000005037812 */ /* 0x000fc800078ec0ff */
[----:B------:R-:W-:-:S04]  /*9740*/  SHF.R.U32.HI R3, RZ, 0x18, R3 ;  /* 0x00000018ff037819 */ /* 0x000fc80000011603 */
[----:B------:R-:W-:-:S04]  /*9750*/  LOP3.LUT R0, R0, R3, RZ, 0xfc, !PT ;  /* 0x0000000300007212 */ /* 0x000fc800078efcff */
[----:B------:R-:W-:-:S07]  /*9760*/  PRMT R4, R0, 0x7610, R4 ;  /* 0x0000761000047816 */ /* 0x000fce0000000004 */
.L_x_1724:
[----:B------:R-:W-:Y:S05]  /*9770*/  BSYNC B0 ;  /* 0x0000000000007941 */ /* 0x000fea0003800000 */
.L_x_1723:
[----:B------:R0:W-:Y:S01]  /*9780*/  STG.E.U8 desc[UR36][R8.64], R4 ;  /* 0x0000000408007986 */ /* 0x0001e2000c101124 */
[----:B------:R-:W-:Y:S01]  /*9790*/  IMAD.MOV.U32 R23, RZ, RZ, R25 ;  /* 0x000000ffff177224 */ /* 0x000fe200078e0019 */
[----:B------:R-:W-:Y:S06]  /*97a0*/  BRA `(.L_x_1695) ;  /* 0x0000000000c87947 */ /* 0x000fec0003800000 */
.L_x_1717:
[----:B------:R-:W-:-:S13]  /*97b0*/  ISETP.NE.AND P0, PT, R0, 0x1c, PT ;  /* 0x0000001c0000780c */ /* 0x000fda0003f05270 */
[----:B------:R-:W-:Y:S05]  /*97c0*/  @!P0 BRA `(.L_x_1726) ;  /* 0x0000000000b08947 */ /* 0x000fea0003800000 */
[----:B------:R-:W-:-:S13]  /*97d0*/  ISETP.NE.AND P0, PT, R0, 0x1d, PT ;  /* 0x0000001d0000780c */ /* 0x000fda0003f05270 */
[----:B------:R-:W-:Y:S05]  /*97e0*/  @!P0 BRA `(.L_x_1727) ;  /* 0x0000000000948947 */ /* 0x000fea0003800000 */
[----:B------:R-:W-:-:S13]  /*97f0*/  ISETP.NE.AND P0, PT, R0, 0x2c, PT ;  /* 0x0000002c0000780c */ /* 0x000fda0003f05270 */
[----:B------:R-:W-:Y:S05]  /*9800*/  @P0 BRA `(.L_x_1700) ;  /* 0x0000000000440947 */ /* 0x000fea0003800000 */
[----:B------:R-:W-:Y:S02]  /*9810*/  IMAD.U32 R28, R28, 0x10000, RZ ;  /* 0x000100001c1c7824 */ /* 0x000fe400078e00ff */
        /* <DEDUP_REMOVED lines=16> */
.L_x_1700:
        /* <DEDUP_REMOVED lines=16> */
.L_x_1728:
[----:B------:R-:W-:Y:S01]  /*9a20*/  IMAD.MOV.U32 R23, RZ, RZ, R25 ;  /* 0x000000ffff177224 */ /* 0x000fe200078e0019 */
[----:B------:R-:W-:Y:S06]  /*9a30*/  BRA `(.L_x_1695) ;  /* 0x0000000000247947 */ /* 0x000fec0003800000 */
.L_x_1727:
[----:B------:R-:W-:Y:S02]  /*9a40*/  IMAD.U32 R4, R28, 0x10000, RZ ;  /* 0x000100001c047824 */ /* 0x000fe400078e00ff */
[----:B------:R-:W-:-:S04]  /*9a50*/  IMAD.MOV.U32 R23, RZ, RZ, R25 ;  /* 0x000000ffff177224 */ /* 0x000fc800078e0019 */
[----:B------:R-:W0:Y:S02]  /*9a60*/  F2I.U64.TRUNC R4, R4 ;  /* 0x0000000400047311 */ /* 0x000e24000020d800 */
[----:B0-----:R0:W-:Y:S01]  /*9a70*/  STG.E.64 desc[UR36][R8.64], R4 ;  /* 0x0000000408007986 */ /* 0x0011e2000c101b24 */
[----:B------:R-:W-:Y:S05]  /*9a80*/  BRA `(.L_x_1695) ;  /* 0x0000000000107947 */ /* 0x000fea0003800000 */
.L_x_1726:
[----:B------:R-:W-:Y:S02]  /*9a90*/  IMAD.U32 R28, R28, 0x10000, RZ ;  /* 0x000100001c1c7824 */ /* 0x000fe400078e00ff */
[----:B------:R-:W-:Y:S02]  /*9aa0*/  IMAD.MOV.U32 R23, RZ, RZ, R25 ;  /* 0x000000ffff177224 */ /* 0x000fe400078e0019 */
[----:B------:R-:W0:Y:S02]  /*9ab0*/  F2I.FTZ.U32.TRUNC.NTZ R3, R28 ;  /* 0x0000001c00037305 */ /* 0x000e24000021f000 */
[----:B0-----:R0:W-:Y:S03]  /*9ac0*/  STG.E desc[UR36][R8.64], R3 ;  /* 0x0000000308007986 */ /* 0x0011e6000c101924 */
.L_x_1695:
[----:B------:R-:W-:Y:S05]  /*9ad0*/  BSYNC B6 ;  /* 0x0000000000067941 */ /* 0x000fea0003800000 */
.L_x_1694:
        /* <DEDUP_REMOVED lines=21> */
[----:B------:R-:W-:-:S04]  /*9c30*/  IMAD.U32 R22, R22, 0x10000, RZ ;  /* 0x0001000016167824 */ /* 0x000fc800078e00ff */
[----:B------:R-:W0:Y:S02]  /*9c40*/  F2I.FTZ.TRUNC.NTZ R3, R22 ;  /* 0x0000001600037305 */ /* 0x000e24000021f100 */
[----:B0-----:R0:W-:Y:S01]  /*9c50*/  STG.E.U8 desc[UR36][R8.64], R3 ;  /* 0x0000000308007986 */ /* 0x0011e2000c101124 */
[----:B------:R-:W-:Y:S05]  /*9c60*/  BRA `(.L_x_1736) ;  /* 0x0000000c00947947 */ /* 0x000fea0003800000 */
.L_x_1734:
[----:B------:R-:W-:-:S06]  /*9c70*/  IMAD.U32 R5, R22, 0x10000, RZ ;  /* 0x0001000016057824 */ /* 0x000fcc00078e00ff */
[----:B------:R-:W0:Y:S02]  /*9c80*/  F2I.S64.TRUNC R4, R5 ;  /* 0x0000000500047311 */ /* 0x000e24000020d900 */
[----:B0-----:R0:W-:Y:S01]  /*9c90*/  STG.E.U8 desc[UR36][R8.64], R4 ;  /* 0x0000000408007986 */ /* 0x0011e2000c101124 */
[----:B------:R-:W-:Y:S05]  /*9ca0*/  BRA `(.L_x_1736) ;  /* 0x0000000c00847947 */ /* 0x000fea0003800000 */
.L_x_1733:
        /* <DEDUP_REMOVED lines=10> */
.L_x_1738:
[----:B------:R-:W-:-:S04]  /*9d50*/  IMAD.U32 R22, R22, 0x10000, RZ ;  /* 0x0001000016167824 */ /* 0x000fc800078e00ff */
[----:B------:R-:W0:Y:S02]  /*9d60*/  F2I.FTZ.TRUNC.NTZ R3, R22 ;  /* 0x0000001600037305 */ /* 0x000e24000021f100 */
[----:B0-----:R0:W-:Y:S01]  /*9d70*/  STG.E desc[UR36][R8.64], R3 ;  /* 0x0000000308007986 */ /* 0x0011e2000c101924 */
[----:B------:R-:W-:Y:S05]  /*9d80*/  BRA `(.L_x_1736) ;  /* 0x0000000c004c7947 */ /* 0x000fea0003800000 */
.L_x_1737:
[----:B------:R-:W-:-:S04]  /*9d90*/  IMAD.U32 R22, R22, 0x10000, RZ ;  /* 0x0001000016167824 */ /* 0x000fc800078e00ff */
[----:B------:R-:W0:Y:S02]  /*9da0*/  F2I.FTZ.TRUNC.NTZ R3, R22 ;  /* 0x0000001600037305 */ /* 0x000e24000021f100 */
[----:B0-----:R0:W-:Y:S01]  /*9db0*/  STG.E.U16 desc[UR36][R8.64], R3 ;  /* 0x0000000308007986 */ /* 0x0011e2000c101524 */
[----:B------:R-:W-:Y:S05]  /*9dc0*/  BRA `(.L_x_1736) ;  /* 0x0000000c003c7947 */ /* 0x000fea0003800000 */
.L_x_1732:
        /* <DEDUP_REMOVED lines=9> */
.L_x_1740:
[----:B------:R-:W-:-:S05]  /*9e60*/  IMAD.U32 R0, R22, 0x10000, RZ ;  /* 0x0001000016007824 */ /* 0x000fca00078e00ff */
[----:B------:R-:W-:-:S05]  /*9e70*/  F2FP.F16.F32.PACK_AB R0, RZ, R0 ;  /* 0x00000000ff00723e */ /* 0x000fca00000000ff */
[----:B------:R0:W-:Y:S01]  /*9e80*/  STG.E.U16 desc[UR36][R8.64], R0 ;  /* 0x0000000008007986 */ /* 0x0001e2000c101524 */
[----:B------:R-:W-:Y:S05]  /*9e90*/  BRA `(.L_x_1736) ;  /* 0x0000000c00087947 */ /* 0x000fea0003800000 */
.L_x_1739:
        /* <DEDUP_REMOVED lines=10> */
.L_x_1742:
[----:B------:R-:W-:-:S05]  /*9f40*/  IMAD.U32 R22, R22, 0x10000, RZ ;  /* 0x0001000016167824 */ /* 0x000fca00078e00ff */
[----:B------:R-:W-:-:S04]  /*9f50*/  F2FP.F16.F32.PACK_AB R3, RZ, R22 ;  /* 0x00000016ff03723e */ /* 0x000fc800000000ff */
[----:B------:R-:W-:-:S05]  /*9f60*/  PRMT R3, R3, 0x5410, RZ ;  /* 0x0000541003037816 */ /* 0x000fca00000000ff */
[----:B------:R3:W-:Y:S01]  /*9f70*/  STG.E desc[UR36][R8.64], R3 ;  /* 0x0000000308007986 */ /* 0x0007e2000c101924 */
[----:B------:R-:W-:Y:S05]  /*9f80*/  BRA `(.L_x_1736) ;  /* 0x0000000800cc7947 */ /* 0x000fea0003800000 */
.L_x_1741:
[----:B------:R-:W-:-:S04]  /*9f90*/  IMAD.U32 R4, R22, 0x10000, RZ ;  /* 0x0001000016047824 */ /* 0x000fc800078e00ff */
[----:B------:R-:W-:-:S06]  /*9fa0*/  FMUL.FTZ R4, R4, 1 ;  /* 0x3f80000004047820 */ /* 0x000fcc0000410000 */
[----:B------:R-:W0:Y:S02]  /*9fb0*/  F2F.F64.F32 R4, R4 ;  /* 0x0000000400047310 */ /* 0x000e240000201800 */
[----:B0-----:R4:W-:Y:S01]  /*9fc0*/  STG.E.64 desc[UR36][R8.64], R4 ;  /* 0x0000000408007986 */ /* 0x0019e2000c101b24 */
[----:B------:R-:W-:Y:S05]  /*9fd0*/  BRA `(.L_x_1736) ;  /* 0x0000000800b87947 */ /* 0x000fea0003800000 */
.L_x_1731:
        /* <DEDUP_REMOVED lines=13> */
.L_x_1745:
[----:B------:R-:W-:Y:S01]  /*a0b0*/  IMAD.U32 R22, R22, 0x10000, RZ ;  /* 0x0001000016167824 */ /* 0x000fe200078e00ff */
[----:B------:R-:W-:-:S03]  /*a0c0*/  CS2R R6, SRZ ;  /* 0x0000000000067805 */ /* 0x000fc6000001ff00 */
[----:B------:R-:W-:-:S06]  /*a0d0*/  FMUL.FTZ R4, R22, 1 ;  /* 0x3f80000016047820 */ /* 0x000fcc0000410000 */
[----:B------:R-:W0:Y:S02]  /*a0e0*/  F2F.F64.F32 R4, R4 ;  /* 0x0000000400047310 */ /* 0x000e240000201800 */
[----:B0-----:R0:W-:Y:S01]  /*a0f0*/  STG.E.128 desc[UR36][R8.64], R4 ;  /* 0x0000000408007986 */ /* 0x0011e2000c101d24 */
[----:B------:R-:W-:Y:S05]  /*a100*/  BRA `(.L_x_1736) ;  /* 0x00000008006c7947 */ /* 0x000fea0003800000 */
.L_x_1744:
        /* <DEDUP_REMOVED lines=21> */
.L_x_1749:
[----:B------:R-:W-:Y:S05]  /*a260*/  BSYNC B0 ;  /* 0x0000000000007941 */ /* 0x000fea0003800000 */
.L_x_1748:
[----:B------:R-:W-:-:S05]  /*a270*/  LOP3.LUT R5, R0, R5, RZ, 0xfc, !PT ;  /* 0x0000000500057212 */ /* 0x000fca00078efcff */
[----:B------:R0:W-:Y:S01]  /*a280*/  STG.E.U8 desc[UR36][R8.64], R5 ;  /* 0x0000000508007986 */ /* 0x0001e2000c101124 */
[----:B------:R-:W-:Y:S05]  /*a290*/  BRA `(.L_x_1736) ;  /* 0x0000000800087947 */ /* 0x000fea0003800000 */
.L_x_1747:
        /* <DEDUP_REMOVED lines=13> */
.L_x_1751:
[----:B------:R-:W-:Y:S01]  /*a370*/  IMAD.MOV.U32 R0, RZ, RZ, 0x7f ;  /* 0x0000007fff007424 */ /* 0x000fe200078e00ff */
[----:B------:R-:W-:-:S04]  /*a380*/  ISETP.GT.U32.AND P0, PT, R3, 0x7f800000, PT ;  /* 0x7f8000000300780c */ /* 0x000fc80003f04070 */
[----:B------:R-:W-:-:S09]  /*a390*/  SEL R0, R0, 0x7c, P0 ;  /* 0x0000007c00007807 */ /* 0x000fd20000000000 */
.L_x_1752:
[----:B------:R-:W-:Y:S05]  /*a3a0*/  BSYNC B0 ;  /* 0x0000000000007941 */ /* 0x000fea0003800000 */
.L_x_1750:
[----:B------:R-:W-:-:S04]  /*a3b0*/  LOP3.LUT R3, R5, 0x80000000, RZ, 0xc0, !PT ;  /* 0x8000000005037812 */ /* 0x000fc800078ec0ff */
[----:B------:R-:W-:-:S04]  /*a3c0*/  SHF.R.U32.HI R3, RZ, 0x18, R3 ;  /* 0x00000018ff037819 */ /* 0x000fc80000011603 */
[----:B------:R-:W-:-:S05]  /*a3d0*/  LOP3.LUT R3, R0, R3, RZ, 0xfc, !PT ;  /* 0x0000000300037212 */ /* 0x000fca00078efcff */
[----:B------:R0:W-:Y:S01]  /*a3e0*/  STG.E.U8 desc[UR36][R8.64], R3 ;  /* 0x0000000308007986 */ /* 0x0001e2000c101124 */
[----:B------:R-:W-:Y:S05]  /*a3f0*/  BRA `(.L_x_1736) ;  /* 0x0000000400b07947 */ /* 0x000fea0003800000 */
.L_x_1746:
[----:B------:R0:W-:Y:S01]  /*a400*/  STG.E.U16 desc[UR36][R8.64], R22 ;  /* 0x0000001608007986 */ /* 0x0001e2000c101524 */
[----:B------:R-:W-:Y:S05]  /*a410*/  BRA `(.L_x_1736) ;  /* 0x0000000400a87947 */ /* 0x000fea0003800000 */
.L_x_1743:
        /* <DEDUP_REMOVED lines=12> */
.L_x_1755:
        /* <DEDUP_REMOVED lines=17> */
.L_x_1758:
[----:B------:R-:W-:-:S04]  /*a5f0*/  LOP3.LUT R3, R5, 0x80000000, RZ, 0xc0, !PT ;  /* 0x8000000005037812 */ /* 0x000fc800078ec0ff */
[----:B------:R-:W-:-:S04]  /*a600*/  SHF.R.U32.HI R3, RZ, 0x18, R3 ;  /* 0x00000018ff037819 */ /* 0x000fc80000011603 */
[----:B------:R-:W-:-:S04]  /*a610*/  LOP3.LUT R0, R0, R3, RZ, 0xfc, !PT ;  /* 0x0000000300007212 */ /* 0x000fc800078efcff */
[----:B------:R-:W-:-:S07]  /*a620*/  PRMT R4, R0, 0x7610, R4 ;  /* 0x0000761000047816 */ /* 0x000fce0000000004 */
.L_x_1757:
[----:B------:R-:W-:Y:S05]  /*a630*/  BSYNC B0 ;  /* 0x0000000000007941 */ /* 0x000fea0003800000 */
.L_x_1756:
[----:B------:R0:W-:Y:S01]  /*a640*/  STG.E.U8 desc[UR36][R8.64], R4 ;  /* 0x0000000408007986 */ /* 0x0001e2000c101124 */
[----:B------:R-:W-:Y:S05]  /*a650*/  BRA `(.L_x_1736) ;  /* 0x0000000400187947 */ /* 0x000fea0003800000 */
.L_x_1754:
        /* <DEDUP_REMOVED lines=17> */
.L_x_1761:
[----:B------:R-:W-:-:S04]  /*a770*/  LOP3.LUT R3, R5, 0x80000000, RZ, 0xc0, !PT ;  /* 0x8000000005037812 */ /* 0x000fc800078ec0ff */
[----:B------:R-:W-:-:S04]  /*a780*/  SHF.R.U32.HI R3, RZ, 0x18, R3 ;  /* 0x00000018ff037819 */ /* 0x000fc80000011603 */
[----:B------:R-:W-:-:S04]  /*a790*/  LOP3.LUT R0, R0, R3, RZ, 0xfc, !PT ;  /* 0x0000000300007212 */ /* 0x000fc800078efcff */
[----:B------:R-:W-:-:S07]  /*a7a0*/  PRMT R4, R0, 0x7610, R4 ;  /* 0x0000761000047816 */ /* 0x000fce0000000004 */
.L_x_1760:
[----:B------:R-:W-:Y:S05]  /*a7b0*/  BSYNC B0 ;  /* 0x0000000000007941 */ /* 0x000fea0003800000 */
.L_x_1759:
[----:B------:R0:W-:Y:S01]  /*a7c0*/  STG.E.U8 desc[UR36][R8.64], R4 ;  /* 0x0000000408007986 */ /* 0x0001e2000c101124 */
[----:B------:R-:W-:Y:S05]  /*a7d0*/  BRA `(.L_x_1736) ;  /* 0x0000000000b87947 */ /* 0x000fea0003800000 */
.L_x_1753:
[----:B------:R-:W-:-:S13]  /*a7e0*/  ISETP.NE.AND P0, PT, R0, 0x1c, PT ;  /* 0x0000001c0000780c */ /* 0x000fda0003f05270 */
[----:B------:R-:W-:Y:S05]  /*a7f0*/  @!P0 BRA `(.L_x_1762) ;  /* 0x0000000000a48947 */ /* 0x000fea0003800000 */
[----:B------:R-:W-:-:S13]  /*a800*/  ISETP.NE.AND P0, PT, R0, 0x1d, PT ;  /* 0x0000001d0000780c */ /* 0x000fda0003f05270 */
[----:B------:R-:W-:Y:S05]  /*a810*/  @!P0 BRA `(.L_x_1763) ;  /* 0x00000000008c8947 */ /* 0x000fea0003800000 */
[----:B------:R-:W-:-:S13]  /*a820*/  ISETP.NE.AND P0, PT, R0, 0x2c, PT ;  /* 0x0000002c0000780c */ /* 0x000fda0003f05270 */
[----:B------:R-:W-:Y:S05]  /*a830*/  @P0 BRA `(.L_x_1735) ;  /* 0x0000000000400947 */ /* 0x000fea0003800000 */
[----:B------:R-:W-:-:S05]  /*a840*/  IMAD.U32 R22, R22, 0x10000, RZ ;  /* 0x0001000016167824 */ /* 0x000fca00078e00ff */
        /* <DEDUP_REMOVED lines=15> */
.L_x_1735:
        /* <DEDUP_REMOVED lines=16> */
.L_x_1764:
[----:B------:R-:W-:Y:S05]  /*aa40*/  BRA `(.L_x_1736) ;  /* 0x00000000001c7947 */ /* 0x000fea0003800000 */
.L_x_1763:
[----:B------:R-:W-:-:S06]  /*aa50*/  IMAD.U32 R4, R22, 0x10000, RZ ;  /* 0x0001000016047824 */ /* 0x000fcc00078e00ff */
[----:B------:R-:W0:Y:S02]  /*aa60*/  F2I.U64.TRUNC R4, R4 ;  /* 0x0000000400047311 */ /* 0x000e24000020d800 */
[----:B0-----:R0:W-:Y:S01]  /*aa70*/  STG.E.64 desc[UR36][R8.64], R4 ;  /* 0x0000000408007986 */ /* 0x0011e2000c101b24 */
[----:B------:R-:W-:Y:S05]  /*aa80*/  BRA `(.L_x_1736) ;  /* 0x00000000000c7947 */ /* 0x000fea0003800000 */
.L_x_1762:
[----:B------:R-:W-:-:S04]  /*aa90*/  IMAD.U32 R22, R22, 0x10000, RZ ;  /* 0x0001000016167824 */ /* 0x000fc800078e00ff */
[----:B------:R-:W0:Y:S02]  /*aaa0*/  F2I.FTZ.U32.TRUNC.NTZ R3, R22 ;  /* 0x0000001600037305 */ /* 0x000e24000021f000 */
[----:B0-----:R0:W-:Y:S02]  /*aab0*/  STG.E desc[UR36][R8.64], R3 ;  /* 0x0000000308007986 */ /* 0x0011e4000c101924 */
.L_x_1736:
        /* <DEDUP_REMOVED lines=25> */
.L_x_1768:
[----:B------:R-:W-:-:S06]  /*ac50*/  IMAD.U32 R5, R18, 0x10000, RZ ;  /* 0x0001000012057824 */ /* 0x000fcc00078e00ff */
[----:B------:R-:W0:Y:S02]  /*ac60*/  F2I.S64.TRUNC R4, R5 ;  /* 0x0000000500047311 */ /* 0x000e24000020d900 */
[----:B0-----:R0:W-:Y:S01]  /*ac70*/  STG.E.U8 desc[UR36][R8.64], R4 ;  /* 0x0000000408007986 */ /* 0x0011e2000c101124 */
[----:B------:R-:W-:Y:S05]  /*ac80*/  BRA `(.L_x_1770) ;  /* 0x0000000c00847947 */ /* 0x000fea0003800000 */
.L_x_1767:
        /* <DEDUP_REMOVED lines=10> */
.L_x_1772:
[----:B------:R-:W-:-:S04]  /*ad30*/  IMAD.U32 R18, R18, 0x10000, RZ ;  /* 0x0001000012127824 */ /* 0x000fc800078e00ff */
[----:B------:R-:W0:Y:S02]  /*ad40*/  F2I.FTZ.TRUNC.NTZ R3, R18 ;  /* 0x0000001200037305 */ /* 0x000e24000021f100 */
[----:B0-----:R0:W-:Y:S01]  /*ad50*/  STG.E desc[UR36][R8.64], R3 ;  /* 0x0000000308007986 */ /* 0x0011e2000c101924 */
[----:B------:R-:W-:Y:S05]  /*ad60*/  BRA `(.L_x_1770) ;  /* 0x0000000c004c7947 */ /* 0x000fea0003800000 */
.L_x_1771:
[----:B------:R-:W-:-:S04]  /*ad70*/  IMAD.U32 R18, R18, 0x10000, RZ ;  /* 0x0001000012127824 */ /* 0x000fc800078e00ff */
[----:B------:R-:W0:Y:S02]  /*ad80*/  F2I.FTZ.TRUNC.NTZ R3, R18 ;  /* 0x0000001200037305 */ /* 0x000e24000021f100 */
[----:B0-----:R0:W-:Y:S01]  /*ad90*/  STG.E.U16 desc[UR36][R8.64], R3 ;  /* 0x0000000308007986 */ /* 0x0011e2000c101524 */
[----:B------:R-:W-:Y:S05]  /*ada0*/  BRA `(.L_x_1770) ;  /* 0x0000000c003c7947 */ /* 0x000fea0003800000 */
.L_x_1766:
        /* <DEDUP_REMOVED lines=9> */
.L_x_1774:
[----:B------:R-:W-:-:S05]  /*ae40*/  IMAD.U32 R0, R18, 0x10000, RZ ;  /* 0x0001000012007824 */ /* 0x000fca00078e00ff */
[----:B------:R-:W-:-:S05]  /*ae50*/  F2FP.F16.F32.PACK_AB R0, RZ, R0 ;  /* 0x00000000ff00723e */ /* 0x000fca00000000ff */
[----:B------:R4:W-:Y:S01]  /*ae60*/  STG.E.U16 desc[UR36][R8.64], R0 ;  /* 0x0000000008007986 */ /* 0x0009e2000c101524 */
[----:B------:R-:W-:Y:S05]  /*ae70*/  BRA `(.L_x_1770) ;  /* 0x0000000c00087947 */ /* 0x000fea0003800000 */
.L_x_1773:
        /* <DEDUP_REMOVED lines=10> */
.L_x_1776:
[----:B------:R-:W-:-:S05]  /*af20*/  IMAD.U32 R18, R18, 0x10000, RZ ;  /* 0x0001000012127824 */ /* 0x000fca00078e00ff */
[----:B------:R-:W-:-:S04]  /*af30*/  F2FP.F16.F32.PACK_AB R3, RZ, R18 ;  /* 0x00000012ff03723e */ /* 0x000fc800000000ff */
[----:B------:R-:W-:-:S05]  /*af40*/  PRMT R3, R3, 0x5410, RZ ;  /* 0x0000541003037816 */ /* 0x000fca00000000ff */
[----:B------:R2:W-:Y:S01]  /*af50*/  STG.E desc[UR36][R8.64], R3 ;  /* 0x0000000308007986 */ /* 0x0005e2000c101924 */
[----:B------:R-:W-:Y:S05]  /*af60*/  BRA `(.L_x_1770) ;  /* 0x0000000800cc7947 */ /* 0x000fea0003800000 */
.L_x_1775:
[----:B------:R-:W-:-:S04]  /*af70*/  IMAD.U32 R4, R18, 0x10000, RZ ;  /* 0x0001000012047824 */ /* 0x000fc800078e00ff */
[----:B------:R-:W-:-:S06]  /*af80*/  FMUL.FTZ R4, R4, 1 ;  /* 0x3f80000004047820 */ /* 0x000fcc0000410000 */
[----:B------:R-:W0:Y:S02]  /*af90*/  F2F.F64.F32 R4, R4 ;  /* 0x0000000400047310 */ /* 0x000e240000201800 */
[----:B0-----:R0:W-:Y:S01]  /*afa0*/  STG.E.64 desc[UR36][R8.64], R4 ;  /* 0x0000000408007986 */ /* 0x0011e2000c101b24 */
[----:B------:R-:W-:Y:S05]  /*afb0*/  BRA `(.L_x_1770) ;  /* 0x0000000800b87947 */ /* 0x000fea0003800000 */
.L_x_1765:
        /* <DEDUP_REMOVED lines=13> */
.L_x_1779:
[----:B------:R-:W-:Y:S01]  /*b090*/  IMAD.U32 R18, R18, 0x10000, RZ ;  /* 0x0001000012127824 */ /* 0x000fe200078e00ff */
[----:B------:R-:W-:-:S03]  /*b0a0*/  CS2R R6, SRZ ;  /* 0x0000000000067805 */ /* 0x000fc6000001ff00 */
[----:B------:R-:W-:-:S06]  /*b0b0*/  FMUL.FTZ R4, R18, 1 ;  /* 0x3f80000012047820 */ /* 0x000fcc0000410000 */
[----:B------:R-:W0:Y:S02]  /*b0c0*/  F2F.F64.F32 R4, R4 ;  /* 0x0000000400047310 */ /* 0x000e240000201800 */
[----:B0-----:R0:W-:Y:S01]  /*b0d0*/  STG.E.128 desc[UR36][R8.64], R4 ;  /* 0x0000000408007986 */ /* 0x0011e2000c101d24 */
[----:B------:R-:W-:Y:S05]  /*b0e0*/  BRA `(.L_x_1770) ;  /* 0x00000008006c7947 */ /* 0x000fea0003800000 */
.L_x_1778:
        /* <DEDUP_REMOVED lines=21> */
.L_x_1783:
[----:B------:R-:W-:Y:S05]  /*b240*/  BSYNC B0 ;  /* 0x0000000000007941 */ /* 0x000fea0003800000 */
.L_x_1782:
[----:B------:R-:W-:-:S05]  /*b250*/  LOP3.LUT R5, R0, R5, RZ, 0xfc, !PT ;  /* 0x0000000500057212 */ /* 0x000fca00078efcff */
[----:B------:R0:W-:Y:S01]  /*b260*/  STG.E.U8 desc[UR36][R8.64], R5 ;  /* 0x0000000508007986 */ /* 0x0001e2000c101124 */
[----:B------:R-:W-:Y:S05]  /*b270*/  BRA `(.L_x_1770) ;  /* 0x0000000800087947 */ /* 0x000fea0003800000 */
.L_x_1781:
        /* <DEDUP_REMOVED lines=13> */
.L_x_1785:
[----:B------:R-:W-:Y:S01]  /*b350*/  IMAD.MOV.U32 R0, RZ, RZ, 0x7f ;  /* 0x0000007fff007424 */ /* 0x000fe200078e00ff */
[----:B------:R-:W-:-:S04]  /*b360*/  ISETP.GT.U32.AND P0, PT, R3, 0x7f800000, PT ;  /* 0x7f8000000300780c */ /* 0x000fc80003f04070 */
[----:B------:R-:W-:-:S09]  /*b370*/  SEL R0, R0, 0x7c, P0 ;  /* 0x0000007c00007807 */ /* 0x000fd20000000000 */
.L_x_1786:
[----:B------:R-:W-:Y:S05]  /*b380*/  BSYNC B0 ;  /* 0x0000000000007941 */ /* 0x000fea0003800000 */
.L_x_1784:
[----:B------:R-:W-:-:S04]  /*b390*/  LOP3.LUT R3, R5, 0x80000000, RZ, 0xc0, !PT ;  /* 0x8000000005037812 */ /* 0x000fc800078ec0ff */
[----:B------:R-:W-:-:S04]  /*b3a0*/  SHF.R.U32.HI R3, RZ, 0x18, R3 ;  /* 0x00000018ff037819 */ /* 0x000fc80000011603 */
[----:B------:R-:W-:-:S05]  /*b3b0*/  LOP3.LUT R3, R0, R3, RZ, 0xfc, !PT ;  /* 0x0000000300037212 */ /* 0x000fca00078efcff */
[----:B------:R0:W-:Y:S01]  /*b3c0*/  STG.E.U8 desc[UR36][R8.64], R3 ;  /* 0x0000000308007986 */ /* 0x0001e2000c101124 */
[----:B------:R-:W-:Y:S05]  /*b3d0*/  BRA `(.L_x_1770) ;  /* 0x0000000400b07947 */ /* 0x000fea0003800000 */
.L_x_1780:
[----:B------:R0:W-:Y:S01]  /*b3e0*/  STG.E.U16 desc[UR36][R8.64], R18 ;  /* 0x0000001208007986 */ /* 0x0001e2000c101524 */
[----:B------:R-:W-:Y:S05]  /*b3f0*/  BRA `(.L_x_1770) ;  /* 0x0000000400a87947 */ /* 0x000fea0003800000 */
.L_x_1777:
        /* <DEDUP_REMOVED lines=12> */
.L_x_1789:
        /* <DEDUP_REMOVED lines=17> */
.L_x_1792:
[----:B------:R-:W-:-:S04]  /*b5d0*/  LOP3.LUT R3, R5, 0x80000000, RZ, 0xc0, !PT ;  /* 0x8000000005037812 */ /* 0x000fc800078ec0ff */
[----:B------:R-:W-:-:S04]  /*b5e0*/  SHF.R.U32.HI R3, RZ, 0x18, R3 ;  /* 0x00000018ff037819 */ /* 0x000fc80000011603 */
[----:B------:R-:W-:-:S04]  /*b5f0*/  LOP3.LUT R0, R0, R3, RZ, 0xfc, !PT ;  /* 0x0000000300007212 */ /* 0x000fc800078efcff */
[----:B------:R-:W-:-:S07]  /*b600*/  PRMT R4, R0, 0x7610, R4 ;  /* 0x0000761000047816 */ /* 0x000fce0000000004 */
.L_x_1791:
[----:B------:R-:W-:Y:S05]  /*b610*/  BSYNC B0 ;  /* 0x0000000000007941 */ /* 0x000fea0003800000 */
.L_x_1790:
[----:B------:R0:W-:Y:S01]  /*b620*/  STG.E.U8 desc[UR36][R8.64], R4 ;  /* 0x0000000408007986 */ /* 0x0001e2000c101124 */
[----:B------:R-:W-:Y:S05]  /*b630*/  BRA `(.L_x_1770) ;  /* 0x0000000400187947 */ /* 0x000fea0003800000 */
.L_x_1788:
        /* <DEDUP_REMOVED lines=17> */
.L_x_1795:
[----:B------:R-:W-:-:S04]  /*b750*/  LOP3.LUT R3, R5, 0x80000000, RZ, 0xc0, !PT ;  /* 0x8000000005037812 */ /* 0x000fc800078ec0ff */
[----:B------:R-:W-:-:S04]  /*b760*/  SHF.R.U32.HI R3, RZ, 0x18, R3 ;  /* 0x00000018ff037819 */ /* 0x000fc80000011603 */
[----:B------:R-:W-:-:S04]  /*b770*/  LOP3.LUT R0, R0, R3, RZ, 0xfc, !PT ;  /* 0x0000000300007212 */ /* 0x000fc800078efcff */
[----:B------:R-:W-:-:S07]  /*b780*/  PRMT R4, R0, 0x7610, R4 ;  /* 0x0000761000047816 */ /* 0x000fce0000000004 */
.L_x_1794:
[----:B------:R-:W-:Y:S05]  /*b790*/  BSYNC B0 ;  /* 0x0000000000007941 */ /* 0x000fea0003800000 */
.L_x_1793:
[----:B------:R0:W-:Y:S01]  /*b7a0*/  STG.E.U8 desc[UR36][R8.64], R4 ;  /* 0x0000000408007986 */ /* 0x0001e2000c101124 */
[----:B------:R-:W-:Y:S05]  /*b7b0*/  BRA `(.L_x_1770) ;  /* 0x0000000000b87947 */ /* 0x000fea0003800000 */
.L_x_1787:
        /* <DEDUP_REMOVED lines=22> */
.L_x_1769:
        /* <DEDUP_REMOVED lines=16> */
.L_x_1798:
[----:B------:R-:W-:Y:S05]  /*ba20*/  BRA `(.L_x_1770) ;  /* 0x00000000001c7947 */ /* 0x000fea0003800000 */
.L_x_1797:
[----:B------:R-:W-:-:S06]  /*ba30*/  IMAD.U32 R4, R18, 0x10000, RZ ;  /* 0x0001000012047824 */ /* 0x000fcc00078e00ff */
[----:B------:R-:W0:Y:S02]  /*ba40*/  F2I.U64.TRUNC R4, R4 ;  /* 0x0000000400047311 */ /* 0x000e24000020d800 */
[----:B0-----:R0:W-:Y:S01]  /*ba50*/  STG.E.64 desc[UR36][R8.64], R4 ;  /* 0x0000000408007986 */ /* 0x0011e2000c101b24 */
[----:B------:R-:W-:Y:S05]  /*ba60*/  BRA `(.L_x_1770) ;  /* 0x00000000000c7947 */ /* 0x000fea0003800000 */
.L_x_1796:
[----:B------:R-:W-:-:S04]  /*ba70*/  IMAD.U32 R18, R18, 0x10000, RZ ;  /* 0x0001000012127824 */ /* 0x000fc800078e00ff */
[----:B------:R-:W0:Y:S02]  /*ba80*/  F2I.FTZ.U32.TRUNC.NTZ R3, R18 ;  /* 0x0000001200037305 */ /* 0x000e24000021f000 */
[----:B0-----:R0:W-:Y:S02]  /*ba90*/  STG.E desc[UR36][R8.64], R3 ;  /* 0x0000000308007986 */ /* 0x0011e4000c101924 */
.L_x_1770:
[----:B------:R-:W-:-:S07]  /*baa0*/  VIADD R23, R23, 0x80 ;  /* 0x0000008017177836 */ /* 0x000fce0000000000 */
.L_x_1730:
[----:B------:R-:W-:Y:S05]  /*bab0*/  BSYNC B6 ;  /* 0x0000000000067941 */ /* 0x000fea0003800000 */
.L_x_1729:
[----:B------:R-:W-:-:S13]  /*bac0*/  ISETP.GE.AND P0, PT, R23, R16, PT ;  /* 0x000000101700720c */ /* 0x000fda0003f06270 */
[----:B------:R-:W-:Y:S05]  /*bad0*/  @P0 EXIT ;  /* 0x000000000000094d */ /* 0x000fea0003800000 */
[----:B012-4-:R-:W0:Y:S01]  /*bae0*/  LDC.64 R4, c[0x0][0x218] ;  /* 0x00008600ff047b82 */ /* 0x017e220000000a00 */
[----:B------:R-:W-:Y:S01]  /*baf0*/  PRMT R0, R19, 0x9910, RZ ;  /* 0x0000991013007816 */ /* 0x000fe200000000ff */
[----:B------:R-:W-:Y:S01]  /*bb00*/  IMAD R2, R2, 0x200, R23 ;  /* 0x0000020002027824 */ /* 0x000fe200078e0217 */
[----:B------:R-:W-:Y:S02]  /*bb10*/  ULDC UR4, c[0x0][0x244] ;  /* 0x0000910000047ab9 */ /* 0x000fe40000000800 */
[----:B------:R-:W-:Y:S01]  /*bb20*/  ISETP.GT.AND P1, PT, R0, 0x9, PT ;  /* 0x000000090000780c */ /* 0x000fe20003f24270 */
[----:B---3--:R-:W-:-:S05]  /*bb30*/  IMAD R3, R2, UR4, RZ ;  /* 0x0000000402037c24 */ /* 0x008fca000f8e02ff */
        /* <DEDUP_REMOVED lines=15> */
.L_x_1802:
[----:B------:R-:W-:-:S06]  /*bc30*/  IMAD.U32 R5, R17, 0x10000, RZ ;  /* 0x0001000011057824 */ /* 0x000fcc00078e00ff */
[----:B------:R-:W0:Y:S02]  /*bc40*/  F2I.S64.TRUNC R4, R5 ;  /* 0x0000000500047311 */ /* 0x000e24000020d900 */
[----:B0-----:R-:W-:Y:S01]  /*bc50*/  STG.E.U8 desc[UR36][R2.64], R4 ;  /* 0x0000000402007986 */ /* 0x001fe2000c101124 */
[----:B------:R-:W-:Y:S05]  /*bc60*/  EXIT ;  /* 0x000000000000794d */ /* 0x000fea0003800000 */
.L_x_1801:
        /* <DEDUP_REMOVED lines=10> */
.L_x_1805:
[----:B------:R-:W-:-:S06]  /*bd10*/  IMAD.U32 R17, R17, 0x10000, RZ ;  /* 0x0001000011117824 */ /* 0x000fcc00078e00ff */
[----:B------:R-:W0:Y:S02]  /*bd20*/  F2I.FTZ.TRUNC.NTZ R17, R17 ;  /* 0x0000001100117305 */ /* 0x000e24000021f100 */
[----:B0-----:R-:W-:Y:S01]  /*bd30*/  STG.E desc[UR36][R2.64], R17 ;  /* 0x0000001102007986 */ /* 0x001fe2000c101924 */
[----:B------:R-:W-:Y:S05]  /*bd40*/  EXIT ;  /* 0x000000000000794d */ /* 0x000fea0003800000 */
.L_x_1804:
[----:B------:R-:W-:-:S06]  /*bd50*/  IMAD.U32 R17, R17, 0x10000, RZ ;  /* 0x0001000011117824 */ /* 0x000fcc00078e00ff */
[----:B------:R-:W0:Y:S02]  /*bd60*/  F2I.FTZ.TRUNC.NTZ R17, R17 ;  /* 0x0000001100117305 */ /* 0x000e24000021f100 */
[----:B0-----:R-:W-:Y:S01]  /*bd70*/  STG.E.U16 desc[UR36][R2.64], R17 ;  /* 0x0000001102007986 */ /* 0x001fe2000c101524 */
[----:B------:R-:W-:Y:S05]  /*bd80*/  EXIT ;  /* 0x000000000000794d */ /* 0x000fea0003800000 */
.L_x_1800:
        /* <DEDUP_REMOVED lines=9> */
.L_x_1807:
[----:B------:R-:W-:-:S05]  /*be20*/  IMAD.U32 R0, R17, 0x10000, RZ ;  /* 0x0001000011007824 */ /* 0x000fca00078e00ff */
[----:B------:R-:W-:-:S05]  /*be30*/  F2FP.F16.F32.PACK_AB R0, RZ, R0 ;  /* 0x00000000ff00723e */ /* 0x000fca00000000ff */
[----:B------:R-:W-:Y:S01]  /*be40*/  STG.E.U16 desc[UR36][R2.64], R0 ;  /* 0x0000000002007986 */ /* 0x000fe2000c101524 */
[----:B------:R-:W-:Y:S05]  /*be50*/  EXIT ;  /* 0x000000000000794d */ /* 0x000fea0003800000 */
.L_x_1806:
        /* <DEDUP_REMOVED lines=10> */
.L_x_1809:
[----:B------:R-:W-:-:S05]  /*bf00*/  IMAD.U32 R17, R17, 0x10000, RZ ;  /* 0x0001000011117824 */ /* 0x000fca00078e00ff */
[----:B------:R-:W-:-:S04]  /*bf10*/  F2FP.F16.F32.PACK_AB R5, RZ, R17 ;  /* 0x00000011ff05723e */ /* 0x000fc800000000ff */
[----:B------:R-:W-:-:S05]  /*bf20*/  PRMT R5, R5, 0x5410, RZ ;  /* 0x0000541005057816 */ /* 0x000fca00000000ff */
[----:B------:R-:W-:Y:S01]  /*bf30*/  STG.E desc[UR36][R2.64], R5 ;  /* 0x0000000502007986 */ /* 0x000fe2000c101924 */
[----:B------:R-:W-:Y:S05]  /*bf40*/  EXIT ;  /* 0x000000000000794d */ /* 0x000fea0003800000 */
.L_x_1808:
[----:B------:R-:W-:-:S04]  /*bf50*/  IMAD.U32 R4, R17, 0x10000, RZ ;  /* 0x0001000011047824 */ /* 0x000fc800078e00ff */
[----:B------:R-:W-:-:S06]  /*bf60*/  FMUL.FTZ R4, R4, 1 ;  /* 0x3f80000004047820 */ /* 0x000fcc0000410000 */
[----:B------:R-:W0:Y:S02]  /*bf70*/  F2F.F64.F32 R4, R4 ;  /* 0x0000000400047310 */ /* 0x000e240000201800 */
[----:B0-----:R-:W-:Y:S01]  /*bf80*/  STG.E.64 desc[UR36][R2.64], R4 ;  /* 0x0000000402007986 */ /* 0x001fe2000c101b24 */
[----:B------:R-:W-:Y:S05]  /*bf90*/  EXIT ;  /* 0x000000000000794d */ /* 0x000fea0003800000 */
.L_x_1799:
        /* <DEDUP_REMOVED lines=13> */
.L_x_1812:
[----:B------:R-:W-:Y:S01]  /*c070*/  IMAD.U32 R17, R17, 0x10000, RZ ;  /* 0x0001000011117824 */ /* 0x000fe200078e00ff */
[----:B------:R-:W-:-:S03]  /*c080*/  CS2R R6, SRZ ;  /* 0x0000000000067805 */ /* 0x000fc6000001ff00 */
[----:B------:R-:W-:-:S06]  /*c090*/  FMUL.FTZ R4, R17, 1 ;  /* 0x3f80000011047820 */ /* 0x000fcc0000410000 */
[----:B------:R-:W0:Y:S02]  /*c0a0*/  F2F.F64.F32 R4, R4 ;  /* 0x0000000400047310 */ /* 0x000e240000201800 */
[----:B0-----:R-:W-:Y:S01]  /*c0b0*/  STG.E.128 desc[UR36][R2.64], R4 ;  /* 0x0000000402007986 */ /* 0x001fe2000c101d24 */
[----:B------:R-:W-:Y:S05]  /*c0c0*/  EXIT ;  /* 0x000000000000794d */ /* 0x000fea0003800000 */
.L_x_1811:
        /* <DEDUP_REMOVED lines=21> */
.L_x_1816:
[----:B------:R-:W-:Y:S05]  /*c220*/  BSYNC B0 ;  /* 0x0000000000007941 */ /* 0x000fea0003800000 */
.L_x_1815:
[----:B------:R-:W-:-:S05]  /*c230*/  LOP3.LUT R5, R0, R5, RZ, 0xfc, !PT ;  /* 0x0000000500057212 */ /* 0x000fca00078efcff */
[----:B------:R-:W-:Y:S01]  /*c240*/  STG.E.U8 desc[UR36][R2.64], R5 ;  /* 0x0000000502007986 */ /* 0x000fe2000c101124 */
[----:B------:R-:W-:Y:S05]  /*c250*/  EXIT ;  /* 0x000000000000794d */ /* 0x000fea0003800000 */
.L_x_1814:
        /* <DEDUP_REMOVED lines=13> */
.L_x_1818:
[----:B------:R-:W-:Y:S01]  /*c330*/  IMAD.MOV.U32 R0, RZ, RZ, 0x7f ;  /* 0x0000007fff007424 */ /* 0x000fe200078e00ff */
[----:B------:R-:W-:-:S04]  /*c340*/  ISETP.GT.U32.AND P0, PT, R4, 0x7f800000, PT ;  /* 0x7f8000000400780c */ /* 0x000fc80003f04070 */
[----:B------:R-:W-:-:S09]  /*c350*/  SEL R0, R0, 0x7c, P0 ;  /* 0x0000007c00007807 */ /* 0x000fd20000000000 */
.L_x_1819:
[----:B------:R-:W-:Y:S05]  /*c360*/  BSYNC B0 ;  /* 0x0000000000007941 */ /* 0x000fea0003800000 */
.L_x_1817:
[----:B------:R-:W-:-:S04]  /*c370*/  LOP3.LUT R4, R17, 0x80000000, RZ, 0xc0, !PT ;  /* 0x8000000011047812 */ /* 0x000fc800078ec0ff */
[----:B------:R-:W-:-:S04]  /*c380*/  SHF.R.U32.HI R5, RZ, 0x18, R4 ;  /* 0x00000018ff057819 */ /* 0x000fc80000011604 */
[----:B------:R-:W-:-:S05]  /*c390*/  LOP3.LUT R5, R0, R5, RZ, 0xfc, !PT ;  /* 0x0000000500057212 */ /* 0x000fca00078efcff */
[----:B------:R-:W-:Y:S01]  /*c3a0*/  STG.E.U8 desc[UR36][R2.64], R5 ;  /* 0x0000000502007986 */ /* 0x000fe2000c101124 */
[----:B------:R-:W-:Y:S05]  /*c3b0*/  EXIT ;  /* 0x000000000000794d */ /* 0x000fea0003800000 */
.L_x_1813:
[----:B------:R-:W-:Y:S01]  /*c3c0*/  STG.E.U16 desc[UR36][R2.64], R17 ;  /* 0x0000001102007986 */ /* 0x000fe2000c101524 */
[----:B------:R-:W-:Y:S05]  /*c3d0*/  EXIT ;  /* 0x000000000000794d */ /* 0x000fea0003800000 */
.L_x_1810:
        /* <DEDUP_REMOVED lines=12> */
.L_x_1822:
        /* <DEDUP_REMOVED lines=17> */
.L_x_1825:
[----:B------:R-:W-:-:S04]  /*c5b0*/  LOP3.LUT R0, R17, 0x80000000, RZ, 0xc0, !PT ;  /* 0x8000000011007812 */ /* 0x000fc800078ec0ff */
[----:B------:R-:W-:-:S04]  /*c5c0*/  SHF.R.U32.HI R5, RZ, 0x18, R0 ;  /* 0x00000018ff057819 */ /* 0x000fc80000011600 */
[----:B------:R-:W-:-:S04]  /*c5d0*/  LOP3.LUT R4, R4, R5, RZ, 0xfc, !PT ;  /* 0x0000000504047212 */ /* 0x000fc800078efcff */
[----:B------:R-:W-:-:S07]  /*c5e0*/  PRMT R0, R4, 0x7610, R0 ;  /* 0x0000761004007816 */ /* 0x000fce0000000000 */
.L_x_1824:
[----:B------:R-:W-:Y:S05]  /*c5f0*/  BSYNC B0 ;  /* 0x0000000000007941 */ /* 0x000fea0003800000 */
.L_x_1823:
[----:B------:R-:W-:Y:S01]  /*c600*/  STG.E.U8 desc[UR36][R2.64], R0 ;  /* 0x0000000002007986 */ /* 0x000fe2000c101124 */
[----:B------:R-:W-:Y:S05]  /*c610*/  EXIT ;  /* 0x000000000000794d */ /* 0x000fea0003800000 */
.L_x_1821:
        /* <DEDUP_REMOVED lines=17> */
.L_x_1828:
[----:B------:R-:W-:-:S04]  /*c730*/  LOP3.LUT R0, R17, 0x80000000, RZ, 0xc0, !PT ;  /* 0x8000000011007812 */ /* 0x000fc800078ec0ff */
[----:B------:R-:W-:-:S04]  /*c740*/  SHF.R.U32.HI R5, RZ, 0x18, R0 ;  /* 0x00000018ff057819 */ /* 0x000fc80000011600 */
[----:B------:R-:W-:-:S04]  /*c750*/  LOP3.LUT R4, R4, R5, RZ, 0xfc, !PT ;  /* 0x0000000504047212 */ /* 0x000fc800078efcff */
[----:B------:R-:W-:-:S07]  /*c760*/  PRMT R0, R4, 0x7610, R0 ;  /* 0x0000761004007816 */ /* 0x000fce0000000000 */
.L_x_1827:
[----:B------:R-:W-:Y:S05]  /*c770*/  BSYNC B0 ;  /* 0x0000000000007941 */ /* 0x000fea0003800000 */
.L_x_1826:
[----:B------:R-:W-:Y:S01]  /*c780*/  STG.E.U8 desc[UR36][R2.64], R0 ;  /* 0x0000000002007986 */ /* 0x000fe2000c101124 */
[----:B------:R-:W-:Y:S05]  /*c790*/  EXIT ;  /* 0x000000000000794d */ /* 0x000fea0003800000 */
.L_x_1820:
        /* <DEDUP_REMOVED lines=22> */
.L_x_1803:
        /* <DEDUP_REMOVED lines=16> */
.L_x_1831:
[----:B------:R-:W-:Y:S05]  /*ca00*/  EXIT ;  /* 0x000000000000794d */ /* 0x000fea0003800000 */
.L_x_1830:
[----:B------:R-:W-:-:S06]  /*ca10*/  IMAD.U32 R4, R17, 0x10000, RZ ;  /* 0x0001000011047824 */ /* 0x000fcc00078e00ff */
[----:B------:R-:W0:Y:S02]  /*ca20*/  F2I.U64.TRUNC R4, R4 ;  /* 0x0000000400047311 */ /* 0x000e24000020d800 */
[----:B0-----:R-:W-:Y:S01]  /*ca30*/  STG.E.64 desc[UR36][R2.64], R4 ;  /* 0x0000000402007986 */ /* 0x001fe2000c101b24 */
[----:B------:R-:W-:Y:S05]  /*ca40*/  EXIT ;  /* 0x000000000000794d */ /* 0x000fea0003800000 */
.L_x_1829:
[----:B------:R-:W-:-:S06]  /*ca50*/  IMAD.U32 R17, R17, 0x10000, RZ ;  /* 0x0001000011117824 */ /* 0x000fcc00078e00ff */
[----:B------:R-:W0:Y:S02]  /*ca60*/  F2I.FTZ.U32.TRUNC.NTZ R17, R17 ;  /* 0x0000001100117305 */ /* 0x000e24000021f000 */
[----:B0-----:R-:W-:Y:S01]  /*ca70*/  STG.E desc[UR36][R2.64], R17 ;  /* 0x0000001102007986 */ /* 0x001fe2000c101924 */
[----:B------:R-:W-:Y:S05]  /*ca80*/  EXIT ;  /* 0x000000000000794d */ /* 0x000fea0003800000 */
.L_x_1832:
        /* <DEDUP_REMOVED lines=15> */
.L_x_3517:


//--------------------- .text._ZN2at6native18elementwise_kernelILi128ELi4EZNS0_22gpu_kernel_impl_nocastIZZZNS0_12prelu_kernelERNS_14TensorIteratorEENKUlvE_clEvENKUlvE1_clEvEUlN3c108BFloat16ES8_E_EEvRNS_18TensorIteratorBaseERKT_EUliE_EEviT1_ --------------------------
	.section	.text._ZN2at6native18elementwise_kernelILi128ELi4EZNS0_22gpu_kernel_impl_nocastIZZZNS0_12prelu_kernelERNS_14TensorIteratorEENKUlvE_clEvENKUlvE1_clEvEUlN3c108BFloat16ES8_E_EEvRNS_18TensorIteratorBaseERKT_EUliE_EEviT1_,"ax",@progbits
	.align	128
        .global         _ZN2at6native18elementwise_kernelILi128ELi4EZNS0_22gpu_kernel_impl_nocastIZZZNS0_12prelu_kernelERNS_14TensorIteratorEENKUlvE_clEvENKUlvE1_clEvEUlN3c108BFloat16ES8_E_EEvRNS_18TensorIteratorBaseERKT_EUliE_EEviT1_
        .type           _ZN2at6native18elementwise_kernelILi128ELi4EZNS0_22gpu_kernel_impl_nocastIZZZNS0_12prelu_kernelERNS_14TensorIteratorEENKUlvE_clEvENKUlvE1_clEvEUlN3c108BFloat16ES8_E_EEvRNS_18TensorIteratorBaseERKT_EUliE_EEviT1_,@function
        .size           _ZN2at6native18elementwise_kernelILi128ELi4EZNS0_22gpu_kernel_impl_nocastIZZZNS0_12prelu_kernelERNS_14TensorIteratorEENKUlvE_clEvENKUlvE1_clEvEUlN3c108BFloat16ES8_E_EEvRNS_18TensorIteratorBaseERKT_EUliE_EEviT1_,(.L_x_3518 - _ZN2at6native18elementwise_kernelILi128ELi4EZNS0_22gpu_kernel_impl_nocastIZZZNS0_12prelu_kernelERNS_14TensorIteratorEENKUlvE_clEvENKUlvE1_clEvEUlN3c108BFloat16ES8_E_EEvRNS_18TensorIteratorBaseERKT_EUliE_EEviT1_)
        .other          _ZN2at6native18elementwise_kernelILi128ELi4EZNS0_22gpu_kernel_impl_nocastIZZZNS0_12prelu_kernelERNS_14TensorIteratorEENKUlvE_clEvENKUlvE1_clEvEUlN3c108BFloat16ES8_E_EEvRNS_18TensorIteratorBaseERKT_EUliE_EEviT1_,@"STO_CUDA_ENTRY STV_DEFAULT"
_ZN2at6native18elementwise_kernelILi128ELi4EZNS0_22gpu_kernel_impl_nocastIZZZNS0_12prelu_kernelERNS_14TensorIteratorEENKUlvE_clEvENKUlvE1_clEvEUlN3c108BFloat16ES8_E_EEvRNS_18TensorIteratorBaseERKT_EUliE_EEviT1_:
.text._ZN2at6native18elementwise_kernelILi128ELi4EZNS0_22gpu_kernel_impl_nocastIZZZNS0_12prelu_kernelERNS_14TensorIteratorEENKUlvE_clEvENKUlvE1_clEvEUlN3c108BFloat16ES8_E_EEvRNS_18TensorIteratorBaseERKT_EUliE_EEviT1_:
        /* <DEDUP_REMOVED lines=363> */
.L_x_1835:
        /* <DEDUP_REMOVED lines=11> */
[----:B------:R-:W-:Y:S02]  /*1760*/  IADD3.X R5, RZ, UR9, RZ, P1, !PT ;  /* 0x00000009ff057c10 */ /* 0x000fe40008ffe4ff */
[----:B--2---:R-:W-:-:S04]  /*1770*/  SHF.L.U32 R0, R7, 0x10, RZ ;  /* 0x0000001007007819 */ /* 0x004fc800000006ff */
[----:B------:R-:W-:-:S13]  /*1780*/  FSETP.GT.FTZ.AND P0, PT, R0, RZ, PT ;  /* 0x000000ff0000720b */ /* 0x000fda0003f14000 */
[----:B------:R-:W-:Y:S02]  /*1790*/  @!P0 SHF.L.U32 R11, R7, 0x10, RZ ;  /* 0x00000010070b8819 */ /* 0x000fe400000006ff */
[----:B---3--:R-:W-:-:S05]  /*17a0*/  @!P0 SHF.L.U32 R0, R8, 0x10, RZ ;  /* 0x0000001008008819 */ /* 0x008fca00000006ff */
[----:B------:R-:W-:-:S05]  /*17b0*/  @!P0 FMUL.FTZ R0, R0, R11 ;  /* 0x0000000b00008220 */ /* 0x000fca0000410000 */
[----:B------:R-:W-:-:S04]  /*17c0*/  @!P0 F2FP.BF16.F32.PACK_AB R0, RZ, R0 ;  /* 0x00000000ff00823e */ /* 0x000fc800000010ff */
[----:B------:R-:W-:-:S05]  /*17d0*/  @!P0 PRMT R7, R0, 0x7610, R7 ;  /* 0x0000761000078816 */ /* 0x000fca0000000007 */
[----:B------:R0:W-:Y:S02]  /*17e0*/  STG.E.U16 desc[UR4][R4.64], R7 ;  /* 0x0000000704007986 */ /* 0x0001e4000c101504 */
.L_x_1834:
[----:B------:R-:W-:Y:S05]  /*17f0*/  BSYNC B0 ;  /* 0x0000000000007941 */ /* 0x000fea0003800000 */
.L_x_1833:
        /* <DEDUP_REMOVED lines=356> */
.L_x_1838:
        /* <DEDUP_REMOVED lines=375> */
.L_x_1839:
        /* <DEDUP_REMOVED lines=20> */
.L_x_1837:
[----:B------:R-:W-:Y:S05]  /*46f0*/  BSYNC B0 ;  /* 0x0000000000007941 */ /* 0x000fea0003800000 */
.L_x_1836:
        /* <DEDUP_REMOVED lines=355> */
.L_x_1840:
        /* <DEDUP_REMOVED lines=18> */
[----:B------:R-:W-:Y:S01]  /*5e50*/  STG.E.U16 desc[UR4][R2.64], R9 ;  /* 0x0000000902007986 */ /* 0x000fe2000c101504 */
[----:B------:R-:W-:Y:S05]  /*5e60*/  EXIT ;  /* 0x000000000000794d */ /* 0x000fea0003800000 */
.L_x_1841:
        /* <DEDUP_REMOVED lines=9> */
.L_x_3518:


//--------------------- .text._ZN2at6native27unrolled_elementwise_kernelIZZZNS0_12prelu_kernelERNS_14TensorIteratorEENKUlvE_clEvENKUlvE1_clEvEUlN3c108BFloat16ES7_E_St5arrayIPcLm3EELi4E23TrivialOffsetCalculatorILi2EjESC_ILi1EjENS0_6memory15LoadWithoutCastENSF_16StoreWithoutCastEEEviT_T0_T2_T3_T4_T5_ --------------------------
	.section	.text._ZN2at6native27unrolled_elementwise_kernelIZZZNS0_12prelu_kernelERNS_14TensorIteratorEENKUlvE_clEvENKUlvE1_clEvEUlN3c108BFloat16ES7_E_St5arrayIPcLm3EELi4E23TrivialOffsetCalculatorILi2EjESC_ILi1EjENS0_6memory15LoadWithoutCastENSF_16StoreWithoutCastEEEviT_T0_T2_T3_T4_T5_,"ax",@progbits
	.align	128
        .global         _ZN2at6native27unrolled_elementwise_kernelIZZZNS0_12prelu_kernelERNS_14TensorIteratorEENKUlvE_clEvENKUlvE1_clEvEUlN3c108BFloat16ES7_E_St5arrayIPcLm3EELi4E23TrivialOffsetCalculatorILi2EjESC_ILi1EjENS0_6memory15LoadWithoutCastENSF_16StoreWithoutCastEEEviT_T0_T2_T3_T4_T5_
        .type           _ZN2at6native27unrolled_elementwise_kernelIZZZNS0_12prelu_kernelERNS_14TensorIteratorEENKUlvE_clEvENKUlvE1_clEvEUlN3c108BFloat16ES7_E_St5arrayIPcLm3EELi4E23TrivialOffsetCalculatorILi2EjESC_ILi1EjENS0_6memory15LoadWithoutCastENSF_16StoreWithoutCastEEEviT_T0_T2_T3_T4_T5_,@function
        .size           _ZN2at6native27unrolled_elementwise_kernelIZZZNS0_12prelu_kernelERNS_14TensorIteratorEENKUlvE_clEvENKUlvE1_clEvEUlN3c108BFloat16ES7_E_St5arrayIPcLm3EELi4E23TrivialOffsetCalculatorILi2EjESC_ILi1EjENS0_6memory15LoadWithoutCastENSF_16StoreWithoutCastEEEviT_T0_T2_T3_T4_T5_,(.L_x_3519 - _ZN2at6native27unrolled_elementwise_kernelIZZZNS0_12prelu_kernelERNS_14TensorIteratorEENKUlvE_clEvENKUlvE1_clEvEUlN3c108BFloat16ES7_E_St5arrayIPcLm3EELi4E23TrivialOffsetCalculatorILi2EjESC_ILi1EjENS0_6memory15LoadWithoutCastENSF_16StoreWithoutCastEEEviT_T0_T2_T3_T4_T5_)
        .other          _ZN2at6native27unrolled_elementwise_kernelIZZZNS0_12prelu_kernelERNS_14TensorIteratorEENKUlvE_clEvENKUlvE1_clEvEUlN3c108BFloat16ES7_E_St5arrayIPcLm3EELi4E23TrivialOffsetCalculatorILi2EjESC_ILi1EjENS0_6memory15LoadWithoutCastENSF_16StoreWithoutCastEEEviT_T0_T2_T3_T4_T5_,@"STO_CUDA_ENTRY STV_DEFAULT"
_ZN2at6native27unrolled_elementwise_kernelIZZZNS0_12prelu_kernelERNS_14TensorIteratorEENKUlvE_clEvENKUlvE1_clEvEUlN3c108BFloat16ES7_E_St5arrayIPcLm3EELi4E23TrivialOffsetCalculatorILi2EjESC_ILi1EjENS0_6memory15LoadWithoutCastENSF_16StoreWithoutCastEEEviT_T0_T2_T3_T4_T5_:
.text._ZN2at6native27unrolled_elementwise_kernelIZZZNS0_12prelu_kernelERNS_14TensorIteratorEENKUlvE_clEvENKUlvE1_clEvEUlN3c108BFloat16ES7_E_St5arrayIPcLm3EELi4E23TrivialOffsetCalculatorILi2EjESC_ILi1EjENS0_6memory15LoadWithoutCastENSF_16StoreWithoutCastEEEviT_T0_T2_T3_T4_T5_:
        /* <DEDUP_REMOVED lines=10> */
[----:B------:R-:W0:Y:S01]  /*00a0*/  @!P3 LDC.64 R24, c[0x0][0x220] ;  /* 0x00008800ff18bb82 */ /* 0x000e220000000a00 */
[----:B------:R-:W-:-:S05]  /*00b0*/  @!P3 VIADD R17, R17, 0x80 ;  /* 0x000000801111b836 */ /* 0x000fca0000000000 */
[C---:B------:R-:W-:Y:S02]  /*00c0*/  ISETP.GE.AND P0, PT, R17.reuse, R13, PT ;  /* 0x0000000d1100720c */ /* 0x040fe40003f06270 */
[----:B------:R-:W1:Y:S11]  /*00d0*/  @!P3 LDC.64 R8, c[0x0][0x228] ;  /* 0x00008a00ff08bb82 */ /* 0x000e760000000a00 */
[----:B------:R-:W-:Y:S01]  /*00e0*/  @!P0 LEA R21, R12, R17, 0x9 ;  /* 0x000000110c158211 */ /* 0x000fe200078e48ff */
[----:B------:R-:W-:Y:S01]  /*00f0*/  @!P0 VIADD R17, R17, 0x80 ;  /* 0x0000008011118836 */ /* 0x000fe20000000000 */
[----:B------:R-:W-:Y:S01]  /*0100*/  PRMT R15, RZ, 0x7610, R15 ;  /* 0x00007610ff0f7816 */ /* 0x000fe2000000000f */
[----:B------:R-:W2:Y:S01]  /*0110*/  @!P0 LDC.64 R10, c[0x0][0x220] ;  /* 0x00008800ff0a8b82 */ /* 0x000ea20000000a00 */
[----:B0-----:R-:W-:-:S02]  /*0120*/  @!P3 IMAD.WIDE.U32 R24, R27, 0x2, R24 ;  /* 0x000000021b18b825 */ /* 0x001fc400078e0018 */
[----:B------:R-:W-:-:S03]  /*0130*/  ISETP.GE.AND P2, PT, R17, R13, PT ;  /* 0x0000000d1100720c */ /* 0x000fc60003f46270 */
[----:B------:R1:W3:Y:S02]  /*0140*/  @!P3 LDG.E.U16 R0, desc[UR4][R24.64] ;  /* 0x000000041800b981 */ /* 0x0002e4000c1e1500 */
[----:B------:R-:W0:Y:S08]  /*0150*/  @!P0 LDC.64 R2, c[0x0][0x228] ;  /* 0x00008a00ff028b82 */ /* 0x000e300000000a00 */
[----:B------:R-:W4:Y:S01]  /*0160*/  @!P2 LDC.64 R6, c[0x0][0x220] ;  /* 0x00008800ff06ab82 */ /* 0x000f220000000a00 */
[----:B------:R-:W-:-:S07]  /*0170*/  @!P2 IMAD R19, R12, 0x200, R17 ;  /* 0x000002000c13a824 */ /* 0x000fce00078e0211 */
[----:B------:R-:W0:Y:S01]  /*0180*/  @!P2 LDC.64 R4, c[0x0][0x228] ;  /* 0x00008a00ff04ab82 */ /* 0x000e220000000a00 */
[----:B----4-:R-:W-:-:S05]  /*0190*/  @!P2 IMAD.WIDE.U32 R22, R19, 0x2, R6 ;  /* 0x000000021316a825 */ /* 0x010fca00078e0006 */
[----:B------:R-:W4:Y:S01]  /*01a0*/  @!P2 LDG.E.U16 R15, desc[UR4][R22.64] ;  /* 0x00000004160fa981 */ /* 0x000f22000c1e1500 */
[----:B------:R-:W-:Y:S02]  /*01b0*/  @!P2 VIADD R17, R17, 0x80 ;  /* 0x000000801111a836 */ /* 0x000fe40000000000 */
[----:B-1----:R-:W-:Y:S01]  /*01c0*/  @!P3 IMAD.WIDE.U32 R24, R27, 0x2, R8 ;  /* 0x000000021b18b825 */ /* 0x002fe200078e0008 */
[----:B------:R-:W-:Y:S02]  /*01d0*/  PRMT R8, RZ, 0x7610, R8 ;  /* 0x00007610ff087816 */ /* 0x000fe40000000008 */
[----:B------:R-:W-:Y:S01]  /*01e0*/  ISETP.GE.AND P1, PT, R17, R13, PT ;  /* 0x0000000d1100720c */ /* 0x000fe20003f26270 */
[C---:B--2---:R-:W-:Y:S01]  /*01f0*/  @!P0 IMAD.WIDE.U32 R10, R21.reuse, 0x2, R10 ;  /* 0x00000002150a8825 */ /* 0x044fe200078e000a */
[----:B------:R-:W-:Y:S02]  /*0200*/  PRMT R14, RZ, 0x7610, R14 ;  /* 0x00007610ff0e7816 */ /* 0x000fe4000000000e */
[----:B------:R-:W2:Y:S01]  /*0210*/  @!P3 LDG.E.U16 R8, desc[UR4][R24.64] ;  /* 0x000000041808b981 */ /* 0x000ea2000c1e1500 */
[----:B0-----:R-:W-:-:S03]  /*0220*/  @!P0 IMAD.WIDE.U32 R2, R21, 0x2, R2 ;  /* 0x0000000215028825 */ /* 0x001fc600078e0002 */
[----:B------:R0:W2:Y:S01]  /*0230*/  @!P0 LDG.E.U16 R14, desc[UR4][R10.64] ;  /* 0x000000040a0e8981 */ /* 0x0000a2000c1e1500 */
[----:B------:R-:W-:Y:S01]  /*0240*/  @!P2 IMAD.WIDE.U32 R20, R19, 0x2, R4 ;  /* 0x000000021314a825 */ /* 0x000fe200078e0004 */
[----:B------:R-:W-:-:S03]  /*0250*/  PRMT R5, RZ, 0x7610, R5 ;  /* 0x00007610ff057816 */ /* 0x000fc60000000005 */
[----:B------:R-:W0:Y:S03]  /*0260*/  @!P1 LDC.64 R6, c[0x0][0x220] ;  /* 0x00008800ff069b82 */ /* 0x000e260000000a00 */
[----:B------:R-:W2:Y:S01]  /*0270*/  @!P2 LDG.E.U16 R5, desc[UR4][R20.64] ;  /* 0x000000041405a981 */ /* 0x000ea2000c1e1500 */
[----:B------:R-:W-:Y:S02]  /*0280*/  PRMT R9, RZ, 0x7610, R9 ;  /* 0x00007610ff097816 */ /* 0x000fe40000000009 */
[----:B------:R-:W-:Y:S02]  /*0290*/  @!P1 LEA R17, R12, R17, 0x9 ;  /* 0x000000110c119211 */ /* 0x000fe400078e48ff */
[----:B------:R-:W1:Y:S02]  /*02a0*/  @!P1 LDC.64 R18, c[0x0][0x228] ;  /* 0x00008a00ff129b82 */ /* 0x000e640000000a00 */
[----:B------:R1:W2:Y:S01]  /*02b0*/  @!P0 LDG.E.U16 R9, desc[UR4][R2.64] ;  /* 0x0000000402098981 */ /* 0x0002a2000c1e1500 */
[----:B------:R-:W-:Y:S01]  /*02c0*/  PRMT R4, RZ, 0x7610, R4 ;  /* 0x00007610ff047816 */ /* 0x000fe20000000004 */
[----:B0-----:R-:W-:-:S05]  /*02d0*/  @!P1 IMAD.WIDE.U32 R10, R17, 0x2, R6 ;  /* 0x00000002110a9825 */ /* 0x001fca00078e0006 */
[----:B------:R0:W2:Y:S01]  /*02e0*/  @!P1 LDG.E.U16 R4, desc[UR4][R10.64] ;  /* 0x000000040a049981 */ /* 0x0000a2000c1e1500 */
[----:B------:R-:W-:Y:S01]  /*02f0*/  PRMT R6, RZ, 0x7610, R6 ;  /* 0x00007610ff067816 */ /* 0x000fe20000000006 */
[----:B------:R-:W-:Y:S02]  /*0300*/  IMAD.MOV.U32 R7, RZ, RZ, R16 ;  /* 0x000000ffff077224 */ /* 0x000fe400078e0010 */
[----:B-1----:R-:W-:-:S03]  /*0310*/  @!P1 IMAD.WIDE.U32 R18, R17, 0x2, R18 ;  /* 0x0000000211129825 */ /* 0x002fc600078e0012 */
[C---:B------:R-:W-:Y:S02]  /*0320*/  IADD3 R2, R7.reuse, 0x100, RZ ;  /* 0x0000010007027810 */ /* 0x040fe40007ffe0ff */
[----:B------:R1:W5:Y:S01]  /*0330*/  @!P1 LDG.E.U16 R6, desc[UR4][R18.64] ;  /* 0x0000000412069981 */ /* 0x000362000c1e1500 */
[----:B------:R-:W-:Y:S01]  /*0340*/  IADD3 R22, R7, 0x80, RZ ;  /* 0x0000008007167810 */ /* 0x000fe20007ffe0ff */
[----:B------:R-:W-:Y:S01]  /*0350*/  BSSY B0, `(.L_x_1842) ;  /* 0x0000029000007945 */ /* 0x000fe20003800000 */
[----:B---3--:R-:W-:-:S05]  /*0360*/  IMAD.U32 R17, R0, 0x10000, RZ ;  /* 0x0001000000117824 */ /* 0x008fca00078e00ff */
[----:B------:R-:W-:-:S04]  /*0370*/  FSETP.GT.FTZ.AND P1, PT, R17, RZ, PT ;  /* 0x000000ff1100720b */ /* 0x000fc80003f34000 */
[----:B------:R-:W-:Y:S01]  /*0380*/  ISETP.GE.OR P1, PT, R16, R13, P1 ;  /* 0x0000000d1000720c */ /* 0x000fe20000f26670 */
[----:B----4-:R-:W-:-:S05]  /*0390*/  IMAD.U32 R21, R15, 0x10000, RZ ;  /* 0x000100000f157824 */ /* 0x010fca00078e00ff */
[----:B------:R-:W-:-:S04]  /*03a0*/  FSETP.GT.FTZ.AND P0, PT, R21, RZ, PT ;  /* 0x000000ff1500720b */ /* 0x000fc80003f14000 */
[----:B------:R-:W-:Y:S02]  /*03b0*/  ISETP.GE.OR P0, PT, R2, R13, P0 ;  /* 0x0000000d0200720c */ /* 0x000fe40000706670 */
[----:B------:R-:W3:Y:S01]  /*03c0*/  @!P3 LDC.64 R2, c[0x0][0x218] ;  /* 0x00008600ff02bb82 */ /* 0x000ee20000000a00 */
[----:B--2---:R-:W-:Y:S02]  /*03d0*/  @!P1 IMAD.U32 R8, R8, 0x10000, RZ ;  /* 0x0001000008089824 */ /* 0x004fe400078e00ff */
[----:B------:R-:W-:Y:S02]  /*03e0*/  IMAD.U32 R20, R14, 0x10000, RZ ;  /* 0x000100000e147824 */ /* 0x000fe400078e00ff */
[----:B------:R-:W-:-:S03]  /*03f0*/  @!P1 FMUL.FTZ R17, R17, R8 ;  /* 0x0000000811119220 */ /* 0x000fc60000410000 */
[----:B------:R-:W-:-:S03]  /*0400*/  FSETP.GT.FTZ.AND P2, PT, R20, RZ, PT ;  /* 0x000000ff1400720b */ /* 0x000fc60003f54000 */
[----:B0-----:R-:W-:Y:S02]  /*0410*/  @!P0 SHF.L.U32 R10, R5, 0x10, RZ ;  /* 0x00000010050a8819 */ /* 0x001fe400000006ff */
[----:B------:R-:W-:Y:S02]  /*0420*/  @!P3 LEA R5, R12, R16, 0x9 ;  /* 0x000000100c05b211 */ /* 0x000fe400078e48ff */
[----:B------:R-:W-:Y:S02]  /*0430*/  @!P1 F2FP.BF16.F32.PACK_AB R17, RZ, R17 ;  /* 0x00000011ff11923e */ /* 0x000fe400000010ff */
[----:B------:R-:W-:Y:S02]  /*0440*/  ISETP.GE.OR P2, PT, R22, R13, P2 ;  /* 0x0000000d1600720c */ /* 0x000fe40001746670 */
[----:B------:R-:W-:Y:S01]  /*0450*/  @!P1 PRMT R0, R17, 0x7610, R0 ;  /* 0x0000761011009816 */ /* 0x000fe20000000000 */
[----:B------:R-:W-:Y:S02]  /*0460*/  VIADD R8, R7, 0x180 ;  /* 0x0000018007087836 */ /* 0x000fe40000000000 */
[----:B---3--:R-:W-:-:S04]  /*0470*/  @!P3 IMAD.WIDE.U32 R2, R5, 0x2, R2 ;  /* 0x000000020502b825 */ /* 0x008fc800078e0002 */
[----:B------:R-:W-:Y:S01]  /*0480*/  @!P3 IMAD.MOV.U32 R7, RZ, RZ, R22 ;  /* 0x000000ffff07b224 */ /* 0x000fe200078e0016 */
[----:B------:R1:W-:Y:S03]  /*0490*/  @!P3 STG.E.U16 desc[UR4][R2.64], R0 ;  /* 0x000000000200b986 */ /* 0x0003e6000c101504 */
[----:B------:R-:W-:Y:S01]  /*04a0*/  @!P2 IMAD.U32 R9, R9, 0x10000, RZ ;  /* 0x000100000909a824 */ /* 0x000fe200078e00ff */
[----:B------:R-:W-:-:S03]  /*04b0*/  ISETP.GE.AND P1, PT, R7, R13, PT ;  /* 0x0000000d0700720c */ /* 0x000fc60003f26270 */
[----:B------:R-:W-:Y:S01]  /*04c0*/  @!P2 FMUL.FTZ R9, R20, R9 ;  /* 0x000000091409a220 */ /* 0x000fe20000410000 */
[----:B------:R-:W-:-:S04]  /*04d0*/  @!P0 FMUL.FTZ R10, R21, R10 ;  /* 0x0000000a150a8220 */ /* 0x000fc80000410000 */
[----:B------:R-:W-:Y:S02]  /*04e0*/  @!P2 F2FP.BF16.F32.PACK_AB R9, RZ, R9 ;  /* 0x00000009ff09a23e */ /* 0x000fe400000010ff */
[----:B------:R-:W-:Y:S01]  /*04f0*/  @!P0 F2FP.BF16.F32.PACK_AB R10, RZ, R10 ;  /* 0x0000000aff0a823e */ /* 0x000fe200000010ff */
[----:B------:R-:W-:Y:S01]  /*0500*/  IMAD.U32 R5, R4, 0x10000, RZ ;  /* 0x0001000004057824 */ /* 0x000fe200078e00ff */
[----:B------:R-:W-:Y:S02]  /*0510*/  @!P2 PRMT R14, R9, 0x7610, R14 ;  /* 0x00007610090ea816 */ /* 0x000fe4000000000e */
[----:B------:R-:W-:Y:S01]  /*0520*/  @!P0 PRMT R15, R10, 0x7610, R15 ;  /* 0x000076100a0f8816 */ /* 0x000fe2000000000f */
[----:B-1----:R-:W-:Y:S06]  /*0530*/  @P1 BRA `(.L_x_1843) ;  /* 0x0000000000281947 */ /* 0x002fec0003800000 */
[----:B------:R-:W0:Y:S01]  /*0540*/  LDC.64 R10, c[0x0][0x218] ;  /* 0x00008600ff0a7b82 */ /* 0x000e220000000a00 */
[----:B------:R-:W-:Y:S01]  /*0550*/  IMAD R3, R12, 0x200, R7 ;  /* 0x000002000c037824 */ /* 0x000fe200078e0207 */
[----:B------:R-:W-:-:S04]  /*0560*/  IADD3 R7, R7, 0x80, RZ ;  /* 0x0000008007077810 */ /* 0x000fc80007ffe0ff */
[----:B------:R-:W-:-:S13]  /*0570*/  ISETP.GE.AND P0, PT, R7, R13, PT ;  /* 0x0000000d0700720c */ /* 0x000fda0003f06270 */
[----:B------:R-:W-:Y:S02]  /*0580*/  @!P0 IMAD R9, R12, 0x200, R7 ;  /* 0x000002000c098824 */ /* 0x000fe400078e0207 */
[----:B------:R-:W-:Y:S02]  /*0590*/  @!P0 VIADD R7, R7, 0x80 ;  /* 0x0000008007078836 */ /* 0x000fe40000000000 */
[----:B0-----:R-:W-:-:S04]  /*05a0*/  IMAD.WIDE.U32 R2, R3, 0x2, R10 ;  /* 0x0000000203027825 */ /* 0x001fc800078e000a */
[----:B------:R-:W-:Y:S01]  /*05b0*/  @!P0 IMAD.WIDE.U32 R10, R9, 0x2, R10 ;  /* 0x00000002090a8825 */ /* 0x000fe200078e000a */
[----:B------:R0:W-:Y:S04]  /*05c0*/  STG.E.U16 desc[UR4][R2.64], R14 ;  /* 0x0000000e02007986 */ /* 0x0001e8000c101504 */
[----:B------:R0:W-:Y:S02]  /*05d0*/  @!P0 STG.E.U16 desc[UR4][R10.64], R15 ;  /* 0x0000000f0a008986 */ /* 0x0001e4000c101504 */
.L_x_1843:
[----:B------:R-:W-:Y:S05]  /*05e0*/  BSYNC B0 ;  /* 0x0000000000007941 */ /* 0x000fea0003800000 */
.L_x_1842:
[----:B------:R-:W-:Y:S02]  /*05f0*/  ISETP.GE.AND P1, PT, R7, R13, PT ;  /* 0x0000000d0700720c */ /* 0x000fe40003f26270 */
[----:B------:R-:W-:-:S04]  /*0600*/  FSETP.GT.FTZ.AND P0, PT, R5, RZ, PT ;  /* 0x000000ff0500720b */ /* 0x000fc80003f14000 */
[----:B------:R-:W-:-:S07]  /*0610*/  ISETP.GE.OR P0, PT, R8, R13, P0 ;  /* 0x0000000d0800720c */ /* 0x000fce0000706670 */
[----:B------:R-:W-:Y:S06]  /*0620*/  @P1 EXIT ;  /* 0x000000000000194d */ /* 0x000fec0003800000 */
[----:B0-----:R-:W0:Y:S01]  /*0630*/  LDC.64 R2, c[0x0][0x218] ;  /* 0x00008600ff027b82 */ /* 0x001e220000000a00 */
[----:B-----5:R-:W-:Y:S01]  /*0640*/  @!P0 SHF.L.U32 R6, R6, 0x10, RZ ;  /* 0x0000001006068819 */ /* 0x020fe200000006ff */
[----:B------:R-:W-:-:S04]  /*0650*/  IMAD R7, R12, 0x200, R7 ;  /* 0x000002000c077824 */ /* 0x000fc800078e0207 */
[----:B------:R-:W-:-:S05]  /*0660*/  @!P0 FMUL.FTZ R6, R5, R6 ;  /* 0x0000000605068220 */ /* 0x000fca0000410000 */
[----:B------:R-:W-:-:S04]  /*0670*/  @!P0 F2FP.BF16.F32.PACK_AB R6, RZ, R6 ;  /* 0x00000006ff06823e */ /* 0x000fc800000010ff */
[----:B------:R-:W-:Y:S01]  /*0680*/  @!P0 PRMT R4, R6, 0x7610, R4 ;  /* 0x0000761006048816 */ /* 0x000fe20000000004 */
[----:B0-----:R-:W-:-:S05]  /*0690*/  IMAD.WIDE.U32 R2, R7, 0x2, R2 ;  /* 0x0000000207027825 */ /* 0x001fca00078e0002 */
[----:B------:R-:W-:Y:S01]  /*06a0*/  STG.E.U16 desc[UR4][R2.64], R4 ;  /* 0x0000000402007986 */ /* 0x000fe2000c101504 */
[----:B------:R-:W-:Y:S05]  /*06b0*/  EXIT ;  /* 0x000000000000794d */ /* 0x000fea0003800000 */
.L_x_1844:
        /* <DEDUP_REMOVED lines=12> */
.L_x_3519:


//--------------------- .text._ZN2at6native29vectorized_elementwise_kernelILi2EZZZNS0_12prelu_kernelERNS_14TensorIteratorEENKUlvE_clEvENKUlvE1_clEvEUlN3c108BFloat16ES7_E_St5arrayIPcLm3EEEEviT0_T1_ --------------------------
	.section	.text._ZN2at6native29vectorized_elementwise_kernelILi2EZZZNS0_12prelu_kernelERNS_14TensorIteratorEENKUlvE_clEvENKUlvE1_clEvEUlN3c108BFloat16ES7_E_St5arrayIPcLm3EEEEviT0_T1_,"ax",@progbits
	.align	128
        .global         _ZN2at6native29vectorized_elementwise_kernelILi2EZZZNS0_12prelu_kernelERNS_14TensorIteratorEENKUlvE_clEvENKUlvE1_clEvEUlN3c108BFloat16ES7_E_St5arrayIPcLm3EEEEviT0_T1_
        .type           _ZN2at6native29vectorized_elementwise_kernelILi2EZZZNS0_12prelu_kernelERNS_14TensorIteratorEENKUlvE_clEvENKUlvE1_clEvEUlN3c108BFloat16ES7_E_St5arrayIPcLm3EEEEviT0_T1_,@function
        .size           _ZN2at6native29vectorized_elementwise_kernelILi2EZZZNS0_12prelu_kernelERNS_14TensorIteratorEENKUlvE_clEvENKUlvE1_clEvEUlN3c108BFloat16ES7_E_St5arrayIPcLm3EEEEviT0_T1_,(.L_x_3520 - _ZN2at6native29vectorized_elementwise_kernelILi2EZZZNS0_12prelu_kernelERNS_14TensorIteratorEENKUlvE_clEvENKUlvE1_clEvEUlN3c108BFloat16ES7_E_St5arrayIPcLm3EEEEviT0_T1_)
        .other          _ZN2at6native29vectorized_elementwise_kernelILi2EZZZNS0_12prelu_kernelERNS_14TensorIteratorEENKUlvE_clEvENKUlvE1_clEvEUlN3c108BFloat16ES7_E_St5arrayIPcLm3EEEEviT0_T1_,@"STO_CUDA_ENTRY STV_DEFAULT"
_ZN2at6native29vectorized_elementwise_kernelILi2EZZZNS0_12prelu_kernelERNS_14TensorIteratorEENKUlvE_clEvENKUlvE1_clEvEUlN3c108BFloat16ES7_E_St5arrayIPcLm3EEEEviT0_T1_:
.text._ZN2at6native29vectorized_elementwise_kernelILi2EZZZNS0_12prelu_kernelERNS_14TensorIteratorEENKUlvE_clEvENKUlvE1_clEvEUlN3c108BFloat16ES7_E_St5arrayIPcLm3EEEEviT0_T1_:
        /* <DEDUP_REMOVED lines=17> */
[----:B------:R-:W4:Y:S04]  /*0110*/  LDG.E R12, desc[UR4][R2.64+0x400] ;  /* 0x00040004020c7981 */ /* 0x000f28000c1e1900 */
[----:B------:R-:W5:Y:S04]  /*0120*/  LDG.E R16, desc[UR4][R14.64] ;  /* 0x000000040e107981 */ /* 0x000f68000c1e1900 */
[----:B------:R-:W4:Y:S04]  /*0130*/  LDG.E R11, desc[UR4][R14.64+0x200] ;  /* 0x000200040e0b7981 */ /* 0x000f28000c1e1900 */
[----:B------:R0:W4:Y:S04]  /*0140*/  LDG.E R13, desc[UR4][R2.64+0x600] ;  /* 0x00060004020d7981 */ /* 0x000128000c1e1900 */
[----:B------:R-:W4:Y:S04]  /*0150*/  LDG.E R7, desc[UR4][R14.64+0x400] ;  /* 0x000400040e077981 */ /* 0x000f28000c1e1900 */
[----:B------:R5:W4:Y:S01]  /*0160*/  LDG.E R10, desc[UR4][R14.64+0x600] ;  /* 0x000600040e0a7981 */ /* 0x000b22000c1e1900 */
[----:B---3--:R-:W-:-:S05]  /*0170*/  IMAD.U32 R5, R8, 0x10000, RZ ;  /* 0x0001000008057824 */ /* 0x008fca00078e00ff */
[----:B------:R-:W-:Y:S02]  /*0180*/  FSETP.GT.FTZ.AND P2, PT, R5, RZ, PT ;  /* 0x000000ff0500720b */ /* 0x000fe40003f54000 */
[----:B------:R-:W-:Y:S02]  /*0190*/  PRMT R5, R8, 0x7632, R5 ;  /* 0x0000763208057816 */ /* 0x000fe40000000005 */
[----:B--2---:R-:W-:-:S03]  /*01a0*/  PRMT R6, R9, 0x7610, R6 ;  /* 0x0000761009067816 */ /* 0x004fc60000000006 */
[----:B------:R-:W-:Y:S02]  /*01b0*/  IMAD.U32 R17, R5, 0x10000, RZ ;  /* 0x0001000005117824 */ /* 0x000fe400078e00ff */
[----:B------:R-:W-:-:S03]  /*01c0*/  IMAD.U32 R18, R6, 0x10000, RZ ;  /* 0x0001000006127824 */ /* 0x000fc600078e00ff */
[----:B------:R-:W-:Y:S02]  /*01d0*/  FSETP.GT.FTZ.AND P1, PT, R17, RZ, PT ;  /* 0x000000ff1100720b */ /* 0x000fe40003f34000 */
[----:B------:R-:W-:Y:S01]  /*01e0*/  FSETP.GT.FTZ.AND P0, PT, R18, RZ, PT ;  /* 0x000000ff1200720b */ /* 0x000fe20003f14000 */
[----:B0-----:R-:W-:Y:S01]  /*01f0*/  @!P2 IMAD.U32 R3, R8, 0x10000, RZ ;  /* 0x000100000803a824 */ /* 0x001fe200078e00ff */
[C---:B-----5:R-:W-:Y:S01]  /*0200*/  PRMT R14, R16.reuse, 0x7632, R14 ;  /* 0x00007632100e7816 */ /* 0x060fe2000000000e */
[----:B------:R-:W-:Y:S01]  /*0210*/  @!P2 IMAD.U32 R2, R16, 0x10000, RZ ;  /* 0x000100001002a824 */ /* 0x000fe200078e00ff */
[----:B------:R-:W-:-:S03]  /*0220*/  PRMT R9, R9, 0x7632, R9 ;  /* 0x0000763209097816 */ /* 0x000fc60000000009 */
[----:B------:R-:W-:-:S04]  /*0230*/  @!P2 FMUL.FTZ R2, R2, R3 ;  /* 0x000000030202a220 */ /* 0x000fc80000410000 */
[----:B------:R-:W-:Y:S01]  /*0240*/  @!P1 IMAD.U32 R14, R14, 0x10000, RZ ;  /* 0x000100000e0e9824 */ /* 0x000fe200078e00ff */
[----:B------:R-:W-:Y:S01]  /*0250*/  @!P2 F2FP.BF16.F32.PACK_AB R2, RZ, R2 ;  /* 0x00000002ff02a23e */ /* 0x000fe200000010ff */
[C---:B----4-:R-:W-:Y:S01]  /*0260*/  @!P0 IMAD.U32 R3, R11.reuse, 0x10000, RZ ;  /* 0x000100000b038824 */ /* 0x050fe200078e00ff */
[----:B------:R-:W-:Y:S01]  /*0270*/  PRMT R23, R11, 0x7632, R23 ;  /* 0x000076320b177816 */ /* 0x000fe20000000017 */
[----:B------:R-:W-:Y:S01]  /*0280*/  @!P1 FMUL.FTZ R20, R17, R14 ;  /* 0x0000000e11149220 */ /* 0x000fe20000410000 */
[----:B------:R-:W-:Y:S02]  /*0290*/  SHF.L.U32 R16, R9, 0x10, RZ ;  /* 0x0000001009107819 */ /* 0x000fe400000006ff */
[----:B------:R-:W-:Y:S02]  /*02a0*/  PRMT R11, R12, 0x7632, R11 ;  /* 0x000076320c0b7816 */ /* 0x000fe4000000000b */
[C---:B------:R-:W-:Y:S02]  /*02b0*/  PRMT R14, R13.reuse, 0x7610, R14 ;  /* 0x000076100d0e7816 */ /* 0x040fe4000000000e */
[----:B------:R-:W-:Y:S01]  /*02c0*/  PRMT R13, R13, 0x7632, R13 ;  /* 0x000076320d0d7816 */ /* 0x000fe2000000000d */
[----:B------:R-:W-:Y:S01]  /*02d0*/  @!P0 FMUL.FTZ R21, R18, R3 ;  /* 0x0000000312158220 */ /* 0x000fe20000410000 */
[----:B------:R-:W-:Y:S01]  /*02e0*/  @!P2 PRMT R8, R2, 0x7610, R8 ;  /* 0x000076100208a816 */ /* 0x000fe20000000008 */
[----:B------:R-:W-:Y:S01]  /*02f0*/  IMAD.U32 R19, R12, 0x10000, RZ ;  /* 0x000100000c137824 */ /* 0x000fe200078e00ff */
[----:B------:R-:W-:Y:S01]  /*0300*/  FSETP.GT.FTZ.AND P2, PT, R16, RZ, PT ;  /* 0x000000ff1000720b */ /* 0x000fe20003f54000 */
[----:B------:R-:W-:Y:S01]  /*0310*/  IMAD.U32 R18, R11, 0x10000, RZ ;  /* 0x000100000b127824 */ /* 0x000fe200078e00ff */
[----:B------:R-:W0:Y:S01]  /*0320*/  LDC.64 R2, c[0x0][0x218] ;  /* 0x00008600ff027b82 */ /* 0x000e220000000a00 */
[----:B------:R-:W-:-:S02]  /*0330*/  IMAD.U32 R17, R14, 0x10000, RZ ;  /* 0x000100000e117824 */ /* 0x000fc400078e00ff */
[----:B------:R-:W-:Y:S01]  /*0340*/  IMAD.U32 R15, R13, 0x10000, RZ ;  /* 0x000100000d0f7824 */ /* 0x000fe200078e00ff */
[----:B------:R-:W-:Y:S02]  /*0350*/  FSETP.GT.FTZ.AND P3, PT, R19, RZ, PT ;  /* 0x000000ff1300720b */ /* 0x000fe40003f74000 */
[----:B------:R-:W-:Y:S02]  /*0360*/  FSETP.GT.FTZ.AND P4, PT, R18, RZ, PT ;  /* 0x000000ff1200720b */ /* 0x000fe40003f94000 */
[----:B------:R-:W-:Y:S02]  /*0370*/  FSETP.GT.FTZ.AND P5, PT, R17, RZ, PT ;  /* 0x000000ff1100720b */ /* 0x000fe40003fb4000 */
[----:B------:R-:W-:Y:S02]  /*0380*/  FSETP.GT.FTZ.AND P6, PT, R15, RZ, PT ;  /* 0x000000ff0f00720b */ /* 0x000fe40003fd4000 */
[----:B------:R-:W-:Y:S02]  /*0390*/  @!P1 F2FP.BF16.F32.PACK_AB R20, RZ, R20 ;  /* 0x00000014ff14923e */ /* 0x000fe400000010ff */
[----:B------:R-:W-:Y:S01]  /*03a0*/  @!P0 F2FP.BF16.F32.PACK_AB R21, RZ, R21 ;  /* 0x00000015ff15823e */ /* 0x000fe200000010ff */
[----:B------:R-:W-:Y:S01]  /*03b0*/  @!P2 IMAD.U32 R23, R23, 0x10000, RZ ;  /* 0x000100001717a824 */ /* 0x000fe200078e00ff */
[----:B------:R-:W-:-:S02]  /*03c0*/  @!P1 PRMT R5, R20, 0x7610, R5 ;  /* 0x0000761014059816 */ /* 0x000fc40000000005 */
[----:B------:R-:W-:Y:S02]  /*03d0*/  @!P0 PRMT R6, R21, 0x7610, R6 ;  /* 0x0000761015068816 */ /* 0x000fe40000000006 */
[C---:B------:R-:W-:Y:S02]  /*03e0*/  PRMT R20, R7.reuse, 0x7632, R20 ;  /* 0x0000763207147816 */ /* 0x040fe40000000014 */
[----:B------:R-:W-:Y:S01]  /*03f0*/  PRMT R21, R10, 0x7632, R21 ;  /* 0x000076320a157816 */ /* 0x000fe20000000015 */
[----:B------:R-:W-:Y:S01]  /*0400*/  @!P2 FMUL.FTZ R23, R16, R23 ;  /* 0x000000171017a220 */ /* 0x000fe20000410000 */
[----:B------:R-:W-:Y:S01]  /*0410*/  @!P3 IMAD.U32 R16, R7, 0x10000, RZ ;  /* 0x000100000710b824 */ /* 0x000fe200078e00ff */
[----:B------:R-:W-:Y:S01]  /*0420*/  @!P5 SHF.L.U32 R10, R10, 0x10, RZ ;  /* 0x000000100a0ad819 */ /* 0x000fe200000006ff */
[----:B------:R-:W-:Y:S02]  /*0430*/  @!P4 IMAD.U32 R7, R20, 0x10000, RZ ;  /* 0x000100001407c824 */ /* 0x000fe400078e00ff */
[----:B------:R-:W-:-:S02]  /*0440*/  @!P6 IMAD.U32 R20, R21, 0x10000, RZ ;  /* 0x000100001514e824 */ /* 0x000fc400078e00ff */
[----:B------:R-:W-:Y:S01]  /*0450*/  @!P3 FMUL.FTZ R16, R19, R16 ;  /* 0x000000101310b220 */ /* 0x000fe20000410000 */
[----:B------:R-:W-:Y:S01]  /*0460*/  @!P4 FMUL.FTZ R7, R18, R7 ;  /* 0x000000071207c220 */ /* 0x000fe20000410000 */
[----:B------:R-:W-:Y:S01]  /*0470*/  @!P5 FMUL.FTZ R10, R17, R10 ;  /* 0x0000000a110ad220 */ /* 0x000fe20000410000 */
[----:B------:R-:W-:Y:S01]  /*0480*/  @!P6 FMUL.FTZ R20, R15, R20 ;  /* 0x000000140f14e220 */ /* 0x000fe20000410000 */
[----:B------:R-:W-:Y:S02]  /*0490*/  @!P2 F2FP.BF16.F32.PACK_AB R23, RZ, R23 ;  /* 0x00000017ff17a23e */ /* 0x000fe400000010ff */
[----:B------:R-:W-:Y:S02]  /*04a0*/  @!P3 F2FP.BF16.F32.PACK_AB R16, RZ, R16 ;  /* 0x00000010ff10b23e */ /* 0x000fe400000010ff */
[----:B------:R-:W-:Y:S02]  /*04b0*/  @!P4 F2FP.BF16.F32.PACK_AB R7, RZ, R7 ;  /* 0x00000007ff07c23e */ /* 0x000fe400000010ff */
[----:B------:R-:W-:-:S02]  /*04c0*/  @!P5 F2FP.BF16.F32.PACK_AB R10, RZ, R10 ;  /* 0x0000000aff0ad23e */ /* 0x000fc400000010ff */
[----:B------:R-:W-:Y:S01]  /*04d0*/  @!P6 F2FP.BF16.F32.PACK_AB R20, RZ, R20 ;  /* 0x00000014ff14e23e */ /* 0x000fe200000010ff */
[----:B0-----:R-:W-:Y:S01]  /*04e0*/  IMAD.WIDE.U32 R2, R0, 0x2, R2 ;  /* 0x0000000200027825 */ /* 0x001fe200078e0002 */
[----:B------:R-:W-:Y:S02]  /*04f0*/  @!P2 PRMT R9, R23, 0x7610, R9 ;  /* 0x000076101709a816 */ /* 0x000fe40000000009 */
[----:B------:R-:W-:Y:S02]  /*0500*/  @!P3 PRMT R12, R16, 0x7610, R12 ;  /* 0x00007610100cb816 */ /* 0x000fe4000000000c */
[----:B------:R-:W-:Y:S02]  /*0510*/  @!P4 PRMT R11, R7, 0x7610, R11 ;  /* 0x00007610070bc816 */ /* 0x000fe4000000000b */
[----:B------:R-:W-:Y:S02]  /*0520*/  @!P5 PRMT R14, R10, 0x7610, R14 ;  /* 0x000076100a0ed816 */ /* 0x000fe4000000000e */
[----:B------:R-:W-:Y:S01]  /*0530*/  @!P6 PRMT R13, R20, 0x7610, R13 ;  /* 0x00007610140de816 */ /* 0x000fe2000000000d */
[----:B------:R-:W-:Y:S01]  /*0540*/  IMAD.WIDE R2, R4, 0x4, R2 ;  /* 0x0000000404027825 */ /* 0x000fe200078e0202 */
        /* <DEDUP_REMOVED lines=9> */
.L_x_1845:
[----:B------:R-:W0:Y:S01]  /*05e0*/  S2R R23, SR_TID.X ;  /* 0x0000000000177919 */ /* 0x000e220000002100 */
[----:B------:R-:W-:Y:S02]  /*05f0*/  PRMT R24, RZ, 0x7610, R24 ;  /* 0x00007610ff187816 */ /* 0x000fe40000000018 */
[----:B0-----:R-:W-:Y:S01]  /*0600*/  ISETP.GE.AND P6, PT, R23, R2, PT ;  /* 0x000000021700720c */ /* 0x001fe20003fc6270 */
[----:B------:R-:W-:-:S12]  /*0610*/  IMAD.MOV.U32 R9, RZ, RZ, R23 ;  /* 0x000000ffff097224 */ /* 0x000fd800078e0017 */
[----:B------:R-:W-:Y:S01]  /*0620*/  @!P6 IMAD.IADD R19, R0, 0x1, R9 ;  /* 0x000000010013e824 */ /* 0x000fe200078e0209 */
[----:B------:R-:W0:Y:S01]  /*0630*/  @!P6 LDC.64 R12, c[0x0][0x220] ;  /* 0x00008800ff0ceb82 */ /* 0x000e220000000a00 */
[----:B------:R-:W-:-:S05]  /*0640*/  @!P6 VIADD R9, R9, 0x80 ;  /* 0x000000800909e836 */ /* 0x000fca0000000000 */
[C---:B------:R-:W-:Y:S02]  /*0650*/  ISETP.GE.AND P5, PT, R9.reuse, R2, PT ;  /* 0x000000020900720c */ /* 0x040fe40003fa6270 */
[----:B------:R-:W1:Y:S11]  /*0660*/  @!P6 LDC.64 R14, c[0x0][0x228] ;  /* 0x00008a00ff0eeb82 */ /* 0x000e760000000a00 */
[----:B------:R-:W-:Y:S01]  /*0670*/  @!P5 IMAD.IADD R3, R0, 0x1, R9 ;  /* 0x000000010003d824 */ /* 0x000fe200078e0209 */
[----:B------:R-:W2:Y:S01]  /*0680*/  @!P5 LDC.64 R20, c[0x0][0x228] ;  /* 0x00008a00ff14db82 */ /* 0x000ea20000000a00 */
[----:B------:R-:W-:Y:S01]  /*0690*/  @!P5 VIADD R9, R9, 0x80 ;  /* 0x000000800909d836 */ /* 0x000fe20000000000 */
[----:B------:R-:W-:Y:S01]  /*06a0*/  PRMT R22, RZ, 0x7610, R22 ;  /* 0x00007610ff167816 */ /* 0x000fe20000000016 */
[----:B0-----:R-:W-:-:S03]  /*06b0*/  @!P6 IMAD.WIDE.U32 R12, R19, 0x2, R12 ;  /* 0x00000002130ce825 */ /* 0x001fc600078e000c */
[CC--:B------:R-:W-:Y:S02]  /*06c0*/  ISETP.GE.AND P4, PT, R9.reuse, R2.reuse, PT ;  /* 0x000000020900720c */ /* 0x0c0fe40003f86270 */
[----:B------:R-:W0:Y:S01]  /*06d0*/  @!P5 LDC.64 R28, c[0x0][0x220] ;  /* 0x00008800ff1cdb82 */ /* 0x000e220000000a00 */
[----:B------:R3:W4:Y:S10]  /*06e0*/  @!P6 LDG.E.U16 R24, desc[UR4][R12.64] ;  /* 0x000000040c18e981 */ /* 0x000734000c1e1500 */
[----:B------:R-:W-:Y:S01]  /*06f0*/  @!P4 IMAD.IADD R5, R0, 0x1, R9 ;  /* 0x000000010005c824 */ /* 0x000fe200078e0209 */
[----:B------:R-:W-:Y:S01]  /*0700*/  @!P4 IADD3 R9, R9, 0x80, RZ ;  /* 0x000000800909c810 */ /* 0x000fe20007ffe0ff */
[----:B------:R-:W5:Y:S03]  /*0710*/  @!P4 LDC.64 R10, c[0x0][0x220] ;  /* 0x00008800ff0acb82 */ /* 0x000f660000000a00 */
[----:B------:R-:W-:Y:S01]  /*0720*/  ISETP.GE.AND P3, PT, R9, R2, PT ;  /* 0x000000020900720c */ /* 0x000fe20003f66270 */
[----:B--2---:R-:W-:-:S04]  /*0730*/  @!P5 IMAD.WIDE.U32 R20, R3, 0x2, R20 ;  /* 0x000000020314d825 */ /* 0x004fc800078e0014 */
[----:B------:R-:W2:Y:S01]  /*0740*/  @!P4 LDC.64 R6, c[0x0][0x228] ;  /* 0x00008a00ff06cb82 */ /* 0x000ea20000000a00 */
[----:B------:R1:W4:Y:S07]  /*0750*/  @!P5 LDG.E.U16 R22, desc[UR4][R20.64] ;  /* 0x000000041416d981 */ /* 0x00032e000c1e1500 */
[----:B------:R-:W-:Y:S01]  /*0760*/  @!P3 IMAD.IADD R25, R0, 0x1, R9 ;  /* 0x000000010019b824 */ /* 0x000fe200078e0209 */
[----:B---3--:R-:W3:Y:S01]  /*0770*/  @!P3 LDC.64 R12, c[0x0][0x220] ;  /* 0x00008800ff0cbb82 */ /* 0x008ee20000000a00 */
[----:B------:R-:W-:-:S05]  /*0780*/  @!P3 VIADD R9, R9, 0x80 ;  /* 0x000000800909b836 */ /* 0x000fca0000000000 */
[----:B------:R-:W-:-:S13]  /*0790*/  ISETP.GE.AND P2, PT, R9, R2, PT ;  /* 0x000000020900720c */ /* 0x000fda0003f46270 */
[----:B------:R-:W-:Y:S02]  /*07a0*/  @!P2 IMAD.IADD R17, R0, 0x1, R9 ;  /* 0x000000010011a824 */ /* 0x000fe400078e0209 */
[----:B------:R-:W-:-:S05]  /*07b0*/  @!P2 VIADD R9, R9, 0x80 ;  /* 0x000000800909a836 */ /* 0x000fca0000000000 */
[----:B------:R-:W-:Y:S01]  /*07c0*/  ISETP.GE.AND P1, PT, R9, R2, PT ;  /* 0x000000020900720c */ /* 0x000fe20003f26270 */
[----:B0-----:R-:W-:Y:S01]  /*07d0*/  @!P5 IMAD.WIDE.U32 R28, R3, 0x2, R28 ;  /* 0x00000002031cd825 */ /* 0x001fe200078e001c */
[----:B------:R-:W-:Y:S02]  /*07e0*/  PRMT R3, RZ, 0x7610, R3 ;  /* 0x00007610ff037816 */ /* 0x000fe40000000003 */
[----:B------:R-:W-:Y:S01]  /*07f0*/  PRMT R4, RZ, 0x7610, R4 ;  /* 0x00007610ff047816 */ /* 0x000fe20000000004 */
[----:B-----5:R-:W-:Y:S01]  /*0800*/  @!P4 IMAD.WIDE.U32 R10, R5, 0x2, R10 ;  /* 0x00000002050ac825 */ /* 0x020fe200078e000a */
[----:B------:R-:W-:Y:S02]  /*0810*/  PRMT R18, RZ, 0x7610, R18 ;  /* 0x00007610ff127816 */ /* 0x000fe40000000012 */
[----:B------:R0:W5:Y:S01]  /*0820*/  @!P5 LDG.E.U16 R3, desc[UR4][R28.64] ;  /* 0x000000041c03d981 */ /* 0x000162000c1e1500 */
[----:B-1----:R-:W-:-:S03]  /*0830*/  @!P6 IMAD.WIDE.U32 R14, R19, 0x2, R14 ;  /* 0x00000002130ee825 */ /* 0x002fc600078e000e */
[----:B------:R1:W5:Y:S01]  /*0840*/  @!P4 LDG.E.U16 R4, desc[UR4][R10.64] ;  /* 0x000000040a04c981 */ /* 0x000362000c1e1500 */
[----:B------:R-:W-:Y:S01]  /*0850*/  @!P1 IMAD.IADD R27, R0, 0x1, R9 ;  /* 0x00000001001b9824 */ /* 0x000fe200078e0209 */
[----:B------:R-:W3:Y:S01]  /*0860*/  @!P1 LDC.64 R20, c[0x0][0x220] ;  /* 0x00008800ff149b82 */ /* 0x000ee20000000a00 */
[----:B------:R-:W-:Y:S01]  /*0870*/  @!P1 VIADD R9, R9, 0x80 ;  /* 0x0000008009099836 */ /* 0x000fe20000000000 */
[----:B------:R2:W5:Y:S04]  /*0880*/  @!P6 LDG.E.U16 R18, desc[UR4][R14.64] ;  /* 0x000000040e12e981 */ /* 0x000568000c1e1500 */
[----:B------:R-:W-:Y:S02]  /*0890*/  ISETP.GE.AND P0, PT, R9, R2, PT ;  /* 0x000000020900720c */ /* 0x000fe40003f06270 */
[----:B0-----:R-:W0:Y:S01]  /*08a0*/  @!P2 LDC.64 R28, c[0x0][0x220] ;  /* 0x00008800ff1cab82 */ /* 0x001e220000000a00 */
[----:B-1----:R-:W-:Y:S01]  /*08b0*/  PRMT R10, RZ, 0x7610, R10 ;  /* 0x00007610ff0a7816 */ /* 0x002fe2000000000a */
[----:B--2---:R-:W-:-:S09]  /*08c0*/  @!P4 IMAD.WIDE.U32 R6, R5, 0x2, R6 ;  /* 0x000000020506c825 */ /* 0x004fd200078e0006 */
[----:B------:R-:W-:Y:S01]  /*08d0*/  @!P0 IADD3 R19, R0, R9, RZ ;  /* 0x0000000900138210 */ /* 0x000fe20007ffe0ff */
[----:B------:R-:W-:Y:S01]  /*08e0*/  @!P0 VIADD R9, R9, 0x80 ;  /* 0x0000008009098836 */ /* 0x000fe20000000000 */
[----:B------:R-:W1:Y:S01]  /*08f0*/  @!P0 LDC.64 R14, c[0x0][0x220] ;  /* 0x00008800ff0e8b82 */ /* 0x000e620000000a00 */
[----:B------:R-:W-:Y:S01]  /*0900*/  PRMT R5, RZ, 0x7610, R5 ;  /* 0x00007610ff057816 */ /* 0x000fe20000000005 */
[----:B---3--:R-:W-:Y:S01]  /*0910*/  @!P3 IMAD.WIDE.U32 R12, R25, 0x2, R12 ;  /* 0x00000002190cb825 */ /* 0x008fe200078e000c */
[----:B------:R2:W3:Y:S01]  /*0920*/  @!P4 LDG.E.U16 R10, desc[UR4][R6.64] ;  /* 0x00000004060ac981 */ /* 0x0004e2000c1e1500 */
[----:B------:R-:W-:Y:S02]  /*0930*/  ISETP.GE.AND P5, PT, R9, R2, PT ;  /* 0x000000020900720c */ /* 0x000fe40003fa6270 */
[----:B------:R-:W-:Y:S01]  /*0940*/  @!P1 IMAD.WIDE.U32 R20, R27, 0x2, R20 ;  /* 0x000000021b149825 */ /* 0x000fe200078e0014 */
[----:B------:R0:W3:Y:S01]  /*0950*/  @!P3 LDG.E.U16 R5, desc[UR4][R12.64] ;  /* 0x000000040c05b981 */ /* 0x0000e2000c1e1500 */
[----:B--2---:R-:W-:-:S09]  /*0960*/  PRMT R7, RZ, 0x7610, R7 ;  /* 0x00007610ff077816 */ /* 0x004fd20000000007 */
[----:B0-----:R-:W0:Y:S01]  /*0970*/  @!P5 LDC.64 R12, c[0x0][0x220] ;  /* 0x00008800ff0cdb82 */ /* 0x001e220000000a00 */
[----:B------:R2:W3:Y:S01]  /*0980*/  @!P1 LDG.E.U16 R7, desc[UR4][R20.64] ;  /* 0x0000000414079981 */ /* 0x0004e2000c1e1500 */
[----:B------:R-:W-:Y:S01]  /*0990*/  PRMT R6, RZ, 0x7610, R6 ;  /* 0x00007610ff067816 */ /* 0x000fe20000000006 */
[----:B------:R-:W-:Y:S01]  /*09a0*/  @!P2 IMAD.WIDE.U32 R28, R17, 0x2, R28 ;  /* 0x00000002111ca825 */ /* 0x000fe200078e001c */
[----:B------:R-:W-:-:S03]  /*09b0*/  PRMT R8, RZ, 0x7610, R8 ;  /* 0x00007610ff087816 */ /* 0x000fc60000000008 */
[----:B-1----:R-:W-:Y:S01]  /*09c0*/  @!P0 IMAD.WIDE.U32 R14, R19, 0x2, R14 ;  /* 0x00000002130e8825 */ /* 0x002fe200078e000e */
[----:B------:R1:W3:Y:S01]  /*09d0*/  @!P2 LDG.E.U16 R6, desc[UR4][R28.64] ;  /* 0x000000041c06a981 */ /* 0x0002e2000c1e1500 */
[----:B--2---:R-:W2:Y:S03]  /*09e0*/  @!P2 LDC.64 R20, c[0x0][0x228] ;  /* 0x00008a00ff14ab82 */ /* 0x004ea60000000a00 */
[----:B------:R0:W3:Y:S05]  /*09f0*/  @!P0 LDG.E.U16 R8, desc[UR4][R14.64] ;  /* 0x000000040e088981 */ /* 0x0000ea000c1e1500 */
[----:B-1----:R-:W1:Y:S01]  /*0a00*/  @!P3 LDC.64 R28, c[0x0][0x228] ;  /* 0x00008a00ff1cbb82 */ /* 0x002e620000000a00 */
[--C-:B------:R-:W-:Y:S01]  /*0a10*/  @!P5 IMAD.IADD R11, R0, 0x1, R9.reuse ;  /* 0x00000001000bd824 */ /* 0x100fe200078e0209 */
[----:B------:R-:W-:-:S03]  /*0a20*/  PRMT R9, RZ, 0x7610, R9 ;  /* 0x00007610ff097816 */ /* 0x000fc60000000009 */
[----:B0-----:R-:W-:-:S03]  /*0a30*/  @!P5 IMAD.WIDE.U32 R12, R11, 0x2, R12 ;  /* 0x000000020b0cd825 */ /* 0x001fc600078e000c */
[----:B------:R-:W0:Y:S02]  /*0a40*/  @!P0 LDC.64 R14, c[0x0][0x228] ;  /* 0x00008a00ff0e8b82 */ /* 0x000e240000000a00 */
[----:B------:R1:W3:Y:S01]  /*0a50*/  @!P5 LDG.E.U16 R9, desc[UR4][R12.64] ;  /* 0x000000040c09d981 */ /* 0x0002e2000c1e1500 */
[----:B--2---:R-:W-:-:S05]  /*0a60*/  @!P2 IMAD.WIDE.U32 R20, R17, 0x2, R20 ;  /* 0x000000021114a825 */ /* 0x004fca00078e0014 */
[----:B------:R-:W2:Y:S08]  /*0a70*/  @!P1 LDC.64 R16, c[0x0][0x228] ;  /* 0x00008a00ff109b82 */ /* 0x000eb00000000a00 */
[----:B-1----:R-:W1:Y:S01]  /*0a80*/  @!P5 LDC.64 R12, c[0x0][0x228] ;  /* 0x00008a00ff0cdb82 */ /* 0x002e620000000a00 */
[----:B------:R-:W-:Y:S01]  /*0a90*/  @!P3 IMAD.WIDE.U32 R28, R25, 0x2, R28 ;  /* 0x00000002191cb825 */ /* 0x000fe200078e001c */
[----:B------:R-:W-:-:S02]  /*0aa0*/  PRMT R25, RZ, 0x7610, R25 ;  /* 0x00007610ff197816 */ /* 0x000fc40000000019 */
[----:B------:R-:W-:-:S04]  /*0ab0*/  PRMT R26, RZ, 0x7610, R26 ;  /* 0x00007610ff1a7816 */ /* 0x000fc8000000001a */
[----:B------:R-:W3:Y:S01]  /*0ac0*/  @!P3 LDG.E.U16 R25, desc[UR4][R28.64] ;  /* 0x000000041c19b981 */ /* 0x000ee2000c1e1500 */
[----:B0-----:R-:W-:Y:S01]  /*0ad0*/  @!P0 IMAD.WIDE.U32 R14, R19, 0x2, R14 ;  /* 0x00000002130e8825 */ /* 0x001fe200078e000e */
[----:B------:R-:W-:Y:S02]  /*0ae0*/  PRMT R19, RZ, 0x7610, R19 ;  /* 0x00007610ff137816 */ /* 0x000fe40000000013 */
[----:B------:R0:W3:Y:S01]  /*0af0*/  @!P2 LDG.E.U16 R26, desc[UR4][R20.64] ;  /* 0x00000004141aa981 */ /* 0x0000e2000c1e1500 */
[----:B--2---:R-:W-:Y:S01]  /*0b00*/  @!P1 IMAD.WIDE.U32 R16, R27, 0x2, R16 ;  /* 0x000000021b109825 */ /* 0x004fe200078e0010 */
[----:B------:R-:W-:-:S04]  /*0b10*/  PRMT R27, RZ, 0x7610, R27 ;  /* 0x00007610ff1b7816 */ /* 0x000fc8000000001b */
[----:B------:R-:W2:Y:S01]  /*0b20*/  @!P1 LDG.E.U16 R19, desc[UR4][R16.64] ;  /* 0x0000000410139981 */ /* 0x000ea2000c1e1500 */
[----:B0-----:R-:W-:Y:S01]  /*0b30*/  PRMT R20, RZ, 0x7610, R20 ;  /* 0x00007610ff147816 */ /* 0x001fe20000000014 */
[----:B-1----:R-:W-:Y:S02]  /*0b40*/  @!P5 IMAD.WIDE.U32 R12, R11, 0x2, R12 ;  /* 0x000000020b0cd825 */ /* 0x002fe400078e000c */
[----:B------:R0:W2:Y:S04]  /*0b50*/  @!P0 LDG.E.U16 R27, desc[UR4][R14.64] ;  /* 0x000000040e1b8981 */ /* 0x0000a8000c1e1500 */
[----:B------:R1:W2:Y:S01]  /*0b60*/  @!P5 LDG.E.U16 R20, desc[UR4][R12.64] ;  /* 0x000000040c14d981 */ /* 0x0002a2000c1e1500 */
[C---:B------:R-:W-:Y:S01]  /*0b70*/  VIADD R29, R23.reuse, 0x100 ;  /* 0x00000100171d7836 */ /* 0x040fe20000000000 */
[----:B0-----:R-:W-:-:S02]  /*0b80*/  IADD3 R15, R23, 0x80, RZ ;  /* 0x00000080170f7810 */ /* 0x001fc40007ffe0ff */
[----:B------:R-:W-:Y:S01]  /*0b90*/  IADD3 R17, R23, 0x200, RZ ;  /* 0x0000020017117810 */ /* 0x000fe20007ffe0ff */
[----:B------:R-:W-:Y:S04]  /*0ba0*/  BSSY B0, `(.L_x_1846) ;  /* 0x000006e000007945 */ /* 0x000fe80003800000 */
[----:B------:R-:W-:Y:S01]  /*0bb0*/  BSSY B1, `(.L_x_1847) ;  /* 0x0000066000017945 */ /* 0x000fe20003800000 */
[----:B----4-:R-:W-:-:S05]  /*0bc0*/  IMAD.U32 R28, R24, 0x10000, RZ ;  /* 0x00010000181c7824 */ /* 0x010fca00078e00ff */
[----:B------:R-:W-:-:S04]  /*0bd0*/  FSETP.GT.FTZ.AND P0, PT, R28, RZ, PT ;  /* 0x000000ff1c00720b */ /* 0x000fc80003f14000 */
[----:B------:R-:W-:Y:S01]  /*0be0*/  ISETP.GE.OR P2, PT, R23, R2, P0 ;  /* 0x000000021700720c */ /* 0x000fe20000746670 */
[----:B-----5:R-:W-:Y:S02]  /*0bf0*/  IMAD.U32 R11, R3, 0x10000, RZ ;  /* 0x00010000030b7824 */ /* 0x020fe400078e00ff */
[----:B------:R-:W-:-:S03]  /*0c00*/  IMAD.U32 R21, R4, 0x10000, RZ ;  /* 0x0001000004157824 */ /* 0x000fc600078e00ff */
[----:B------:R-:W-:Y:S02]  /*0c10*/  FSETP.GT.FTZ.AND P4, PT, R11, RZ, PT ;  /* 0x000000ff0b00720b */ /* 0x000fe40003f94000 */
[----:B------:R-:W-:Y:S02]  /*0c20*/  FSETP.GT.FTZ.AND P0, PT, R21, RZ, PT ;  /* 0x000000ff1500720b */ /* 0x000fe40003f14000 */
[-C--:B------:R-:W-:Y:S02]  /*0c30*/  ISETP.GE.OR P4, PT, R15, R2.reuse, P4 ;  /* 0x000000020f00720c */ /* 0x080fe40002786670 */
[----:B------:R-:W-:Y:S01]  /*0c40*/  ISETP.GE.OR P1, PT, R29, R2, P0 ;  /* 0x000000021d00720c */ /* 0x000fe20000726670 */
[----:B-1----:R-:W-:-:S04]  /*0c50*/  @!P2 IMAD.U32 R13, R18, 0x10000, RZ ;  /* 0x00010000120da824 */ /* 0x002fc800078e00ff */
[----:B------:R-:W-:-:S06]  /*0c60*/  @!P2 FMUL.FTZ R13, R28, R13 ;  /* 0x0000000d1c0da220 */ /* 0x000fcc0000410000 */
[----:B------:R-:W-:Y:S01]  /*0c70*/  @!P4 IMAD.U32 R12, R22, 0x10000, RZ ;  /* 0x00010000160cc824 */ /* 0x000fe200078e00ff */
[----:B------:R-:W-:-:S03]  /*0c80*/  @!P2 F2FP.BF16.F32.PACK_AB R13, RZ, R13 ;  /* 0x0000000dff0da23e */ /* 0x000fc600000010ff */
[----:B------:R-:W-:Y:S01]  /*0c90*/  @!P4 FMUL.FTZ R12, R11, R12 ;  /* 0x0000000c0b0cc220 */ /* 0x000fe20000410000 */
[----:B------:R-:W-:Y:S02]  /*0ca0*/  VIADD R11, R23, 0x180 ;  /* 0x00000180170b7836 */ /* 0x000fe40000000000 */
[----:B---3--:R-:W-:Y:S02]  /*0cb0*/  @!P1 IMAD.U32 R10, R10, 0x10000, RZ ;  /* 0x000100000a0a9824 */ /* 0x008fe400078e00ff */
[----:B------:R-:W-:Y:S01]  /*0cc0*/  IMAD.U32 R16, R5, 0x10000, RZ ;  /* 0x0001000005107824 */ /* 0x000fe200078e00ff */
[----:B------:R-:W-:Y:S01]  /*0cd0*/  @!P2 PRMT R24, R13, 0x7610, R24 ;  /* 0x000076100d18a816 */ /* 0x000fe20000000018 */
[----:B------:R-:W-:-:S03]  /*0ce0*/  @!P1 FMUL.FTZ R10, R21, R10 ;  /* 0x0000000a150a9220 */ /* 0x000fc60000410000 */
[----:B------:R-:W-:-:S04]  /*0cf0*/  FSETP.GT.FTZ.AND P3, PT, R16, RZ, PT ;  /* 0x000000ff1000720b */ /* 0x000fc80003f74000 */
[----:B------:R-:W-:Y:S01]  /*0d00*/  ISETP.GE.OR P3, PT, R11, R2, P3 ;  /* 0x000000020b00720c */ /* 0x000fe20001f66670 */
[----:B------:R-:W-:Y:S02]  /*0d10*/  IMAD.U32 R13, R7, 0x10000, RZ ;  /* 0x00010000070d7824 */ /* 0x000fe400078e00ff */
[----:B------:R-:W-:Y:S01]  /*0d20*/  VIADD R11, R23, 0x280 ;  /* 0x00000280170b7836 */ /* 0x000fe20000000000 */
[----:B------:R-:W-:Y:S02]  /*0d30*/  @!P1 F2FP.BF16.F32.PACK_AB R10, RZ, R10 ;  /* 0x0000000aff0a923e */ /* 0x000fe400000010ff */
[----:B------:R-:W-:Y:S02]  /*0d40*/  FSETP.GT.FTZ.AND P2, PT, R13, RZ, PT ;  /* 0x000000ff0d00720b */ /* 0x000fe40003f54000 */
[----:B------:R-:W-:Y:S01]  /*0d50*/  @!P1 PRMT R4, R10, 0x7610, R4 ;  /* 0x000076100a049816 */ /* 0x000fe20000000004 */
[----:B------:R-:W-:Y:S01]  /*0d60*/  IMAD.U32 R18, R8, 0x10000, RZ ;  /* 0x0001000008127824 */ /* 0x000fe200078e00ff */
[----:B------:R-:W-:Y:S01]  /*0d70*/  ISETP.GE.OR P2, PT, R11, R2, P2 ;  /* 0x000000020b00720c */ /* 0x000fe20001746670 */
[----:B------:R-:W-:-:S03]  /*0d80*/  VIADD R11, R23, 0x300 ;  /* 0x00000300170b7836 */ /* 0x000fc60000000000 */
[----:B------:R-:W-:Y:S01]  /*0d90*/  FSETP.GT.FTZ.AND P1, PT, R18, RZ, PT ;  /* 0x000000ff1200720b */ /* 0x000fe20003f34000 */
[----:B------:R-:W-:-:S03]  /*0da0*/  IMAD.U32 R14, R6, 0x10000, RZ ;  /* 0x00010000060e7824 */ /* 0x000fc600078e00ff */
[----:B------:R-:W-:Y:S02]  /*0db0*/  ISETP.GE.OR P1, PT, R11, R2, P1 ;  /* 0x000000020b00720c */ /* 0x000fe40000f26670 */
[----:B------:R-:W0:Y:S01]  /*0dc0*/  @!P6 LDC.64 R10, c[0x0][0x218] ;  /* 0x00008600ff0aeb82 */ /* 0x000e220000000a00 */
[----:B------:R-:W-:-:S04]  /*0dd0*/  FSETP.GT.FTZ.AND P0, PT, R14, RZ, PT ;  /* 0x000000ff0e00720b */ /* 0x000fc80003f14000 */
[----:B------:R-:W-:Y:S01]  /*0de0*/  ISETP.GE.OR P0, PT, R17, R2, P0 ;  /* 0x000000021100720c */ /* 0x000fe20000706670 */
[----:B------:R-:W-:Y:S02]  /*0df0*/  IMAD.U32 R17, R9, 0x10000, RZ ;  /* 0x0001000009117824 */ /* 0x000fe400078e00ff */
[----:B------:R-:W-:-:S03]  /*0e00*/  VIADD R21, R23, 0x380 ;  /* 0x0000038017157836 */ /* 0x000fc60000000000 */
[----:B------:R-:W-:-:S04]  /*0e10*/  FSETP.GT.FTZ.AND P5, PT, R17, RZ, PT ;  /* 0x000000ff1100720b */ /* 0x000fc80003fb4000 */
[----:B------:R-:W-:Y:S02]  /*0e20*/  ISETP.GE.OR P5, PT, R21, R2, P5 ;  /* 0x000000021500720c */ /* 0x000fe40002fa6670 */
[----:B------:R-:W-:Y:S01]  /*0e30*/  @!P6 IADD3 R21, R0, R23, RZ ;  /* 0x000000170015e210 */ /* 0x000fe20007ffe0ff */
[----:B------:R-:W-:-:S04]  /*0e40*/  @!P6 IMAD.MOV.U32 R23, RZ, RZ, R15 ;  /* 0x000000ffff17e224 */ /* 0x000fc800078e000f */
[----:B0-----:R-:W-:-:S04]  /*0e50*/  @!P6 IMAD.WIDE.U32 R10, R21, 0x2, R10 ;  /* 0x00000002150ae825 */ /* 0x001fc800078e000a */
[----:B------:R-:W-:-:S04]  /*0e60*/  @!P3 IMAD.U32 R25, R25, 0x10000, RZ ;  /* 0x000100001919b824 */ /* 0x000fc800078e00ff */
[----:B------:R-:W-:Y:S01]  /*0e70*/  @!P3 FMUL.FTZ R25, R16, R25 ;  /* 0x000000191019b220 */ /* 0x000fe20000410000 */
[----:B------:R0:W-:Y:S01]  /*0e80*/  @!P6 STG.E.U16 desc[UR4][R10.64], R24 ;  /* 0x000000180a00e986 */ /* 0x0001e2000c101504 */
[----:B------:R-:W-:-:S03]  /*0e90*/  @!P4 F2FP.BF16.F32.PACK_AB R12, RZ, R12 ;  /* 0x0000000cff0cc23e */ /* 0x000fc600000010ff */
[----:B------:R-:W-:Y:S01]  /*0ea0*/  @!P3 F2FP.BF16.F32.PACK_AB R25, RZ, R25 ;  /* 0x00000019ff19b23e */ /* 0x000fe200000010ff */
[----:B------:R-:W-:Y:S01]  /*0eb0*/  @!P0 IMAD.U32 R15, R26, 0x10000, RZ ;  /* 0x000100001a0f8824 */ /* 0x000fe200078e00ff */
[----:B------:R-:W-:Y:S02]  /*0ec0*/  @!P4 PRMT R3, R12, 0x7610, R3 ;  /* 0x000076100c03c816 */ /* 0x000fe40000000003 */
[----:B------:R-:W-:Y:S02]  /*0ed0*/  @!P3 PRMT R5, R25, 0x7610, R5 ;  /* 0x000076101905b816 */ /* 0x000fe40000000005 */
[----:B------:R-:W-:Y:S01]  /*0ee0*/  ISETP.GE.AND P3, PT, R23, R2, PT ;  /* 0x000000021700720c */ /* 0x000fe20003f66270 */
[----:B--2---:R-:W-:Y:S02]  /*0ef0*/  @!P2 IMAD.U32 R12, R19, 0x10000, RZ ;  /* 0x00010000130ca824 */ /* 0x004fe400078e00ff */
[----:B------:R-:W-:Y:S02]  /*0f00*/  @!P1 IMAD.U32 R27, R27, 0x10000, RZ ;  /* 0x000100001b1b9824 */ /* 0x000fe400078e00ff */
[----:B------:R-:W-:-:S02]  /*0f10*/  @!P5 IMAD.U32 R20, R20, 0x10000, RZ ;  /* 0x000100001414d824 */ /* 0x000fc400078e00ff */
[----:B------:R-:W-:Y:S01]  /*0f20*/  @!P0 FMUL.FTZ R15, R14, R15 ;  /* 0x0000000f0e0f8220 */ /* 0x000fe20000410000 */
[----:B------:R-:W-:Y:S01]  /*0f30*/  @!P2 FMUL.FTZ R12, R13, R12 ;  /* 0x0000000c0d0ca220 */ /* 0x000fe20000410000 */
[----:B------:R-:W-:Y:S01]  /*0f40*/  @!P1 FMUL.FTZ R27, R18, R27 ;  /* 0x0000001b121b9220 */ /* 0x000fe20000410000 */
[----:B------:R-:W-:Y:S02]  /*0f50*/  @!P5 FMUL.FTZ R20, R17, R20 ;  /* 0x000000141114d220 */ /* 0x000fe40000410000 */
[----:B------:R-:W-:Y:S02]  /*0f60*/  @!P0 F2FP.BF16.F32.PACK_AB R15, RZ, R15 ;  /* 0x0000000fff0f823e */ /* 0x000fe400000010ff */
[----:B------:R-:W-:Y:S02]  /*0f70*/  @!P2 F2FP.BF16.F32.PACK_AB R12, RZ, R12 ;  /* 0x0000000cff0ca23e */ /* 0x000fe400000010ff */
[----:B------:R-:W-:Y:S02]  /*0f80*/  @!P1 F2FP.BF16.F32.PACK_AB R27, RZ, R27 ;  /* 0x0000001bff1b923e */ /* 0x000fe400000010ff */
[----:B------:R-:W-:-:S02]  /*0f90*/  @!P5 F2FP.BF16.F32.PACK_AB R20, RZ, R20 ;  /* 0x00000014ff14d23e */ /* 0x000fc400000010ff */
[----:B------:R-:W-:Y:S02]  /*0fa0*/  @!P0 PRMT R6, R15, 0x7610, R6 ;  /* 0x000076100f068816 */ /* 0x000fe40000000006 */
        /* <DEDUP_REMOVED lines=12> */
[----:B------:R-:W-:Y:S02]  /*1070*/  IMAD.IADD R3, R0, 0x1, R23 ;  /* 0x0000000100037824 */ /* 0x000fe400078e0217 */
[----:B------:R-:W-:Y:S02]  /*1080*/  VIADD R23, R23, 0x80 ;  /* 0x0000008017177836 */ /* 0x000fe40000000000 */
[----:B0-----:R-:W-:-:S05]  /*1090*/  IMAD.WIDE.U32 R10, R3, 0x2, R10 ;  /* 0x00000002030a7825 */ /* 0x001fca00078e000a */
[----:B------:R0:W-:Y:S02]  /*10a0*/  STG.E.U16 desc[UR4][R10.64], R4 ;  /* 0x000000040a007986 */ /* 0x0001e4000c101504 */
.L_x_1848:
[----:B------:R-:W-:-:S13]  /*10b0*/  ISETP.GE.AND P0, PT, R23, R2, PT ;  /* 0x000000021700720c */ /* 0x000fda0003f06270 */
[----:B------:R-:W-:Y:S05]  /*10c0*/  @P0 BRA `(.L_x_1850) ;  /* 0x0000000000300947 */ /* 0x000fea0003800000 */
[----:B0-----:R-:W0:Y:S01]  /*10d0*/  LDC.64 R10, c[0x0][0x218] ;  /* 0x00008600ff0a7b82 */ /* 0x001e220000000a00 */
[----:B------:R-:W-:Y:S02]  /*10e0*/  IMAD.IADD R3, R0, 0x1, R23 ;  /* 0x0000000100037824 */ /* 0x000fe400078e0217 */
[----:B------:R-:W-:Y:S02]  /*10f0*/  VIADD R23, R23, 0x80 ;  /* 0x0000008017177836 */ /* 0x000fe40000000000 */
[----:B0-----:R-:W-:-:S05]  /*1100*/  IMAD.WIDE.U32 R10, R3, 0x2, R10 ;  /* 0x00000002030a7825 */ /* 0x001fca00078e000a */
[----:B------:R1:W-:Y:S02]  /*1110*/  STG.E.U16 desc[UR4][R10.64], R5 ;  /* 0x000000050a007986 */ /* 0x0003e4000c101504 */
.L_x_1849:
[----:B------:R-:W-:-:S13]  /*1120*/  ISETP.GE.AND P0, PT, R23, R2, PT ;  /* 0x000000021700720c */ /* 0x000fda0003f06270 */
[----:B------:R-:W-:Y:S05]  /*1130*/  @P0 BRA `(.L_x_1851) ;  /* 0x0000000000340947 */ /* 0x000fea0003800000 */
[----:B-1----:R-:W1:Y:S01]  /*1140*/  LDC.64 R4, c[0x0][0x218] ;  /* 0x00008600ff047b82 */ /* 0x002e620000000a00 */
[----:B0-----:R-:W-:Y:S01]  /*1150*/  IMAD.IADD R3, R0, 0x1, R23 ;  /* 0x0000000100037824 */ /* 0x001fe200078e0217 */
[----:B------:R-:W-:-:S03]  /*1160*/  IADD3 R23, R23, 0x80, RZ ;  /* 0x0000008017177810 */ /* 0x000fc60007ffe0ff */
[----:B-1----:R-:W-:-:S05]  /*1170*/  IMAD.WIDE.U32 R4, R3, 0x2, R4 ;  /* 0x0000000203047825 */ /* 0x002fca00078e0004 */
[----:B------:R1:W-:Y:S02]  /*1180*/  STG.E.U16 desc[UR4][R4.64], R6 ;  /* 0x0000000604007986 */ /* 0x0003e4000c101504 */
.L_x_1850:
[----:B------:R-:W-:-:S13]  /*1190*/  ISETP.GE.AND P0, PT, R23, R2, PT ;  /* 0x000000021700720c */ /* 0x000fda0003f06270 */
[----:B------:R-:W-:Y:S05]  /*11a0*/  @P0 BREAK B1 ;  /* 0x0000000000010942 */ /* 0x000fea0003800000 */
[----:B------:R-:W-:Y:S05]  /*11b0*/  @P0 BRA `(.L_x_1852) ;  /* 0x0000000000300947 */ /* 0x000fea0003800000 */
[----:B01----:R-:W0:Y:S01]  /*11c0*/  LDC.64 R4, c[0x0][0x218] ;  /* 0x00008600ff047b82 */ /* 0x003e220000000a00 */
[----:B------:R-:W-:Y:S02]  /*11d0*/  IMAD.IADD R3, R0, 0x1, R23 ;  /* 0x0000000100037824 */ /* 0x000fe400078e0217 */
[----:B------:R-:W-:Y:S02]  /*11e0*/  VIADD R23, R23, 0x80 ;  /* 0x0000008017177836 */ /* 0x000fe40000000000 */
[----:B0-----:R-:W-:-:S05]  /*11f0*/  IMAD.WIDE.U32 R4, R3, 0x2, R4 ;  /* 0x0000000203047825 */ /* 0x001fca00078e0004 */
[----:B------:R2:W-:Y:S02]  /*1200*/  STG.E.U16 desc[UR4][R4.64], R7 ;  /* 0x0000000704007986 */ /* 0x0005e4000c101504 */
.L_x_1851:
[----:B------:R-:W-:Y:S05]  /*1210*/  BSYNC B1 ;  /* 0x0000000000017941 */ /* 0x000fea0003800000 */
.L_x_1847:
[----:B------:R-:W-:-:S13]  /*1220*/  ISETP.GE.AND P0, PT, R23, R2, PT ;  /* 0x000000021700720c */ /* 0x000fda0003f06270 */
[----:B-12---:R-:W1:Y:S01]  /*1230*/  @!P0 LDC.64 R4, c[0x0][0x218] ;  /* 0x00008600ff048b82 */ /* 0x006e620000000a00 */
[----:B0-----:R-:W-:Y:S02]  /*1240*/  @!P0 IMAD.IADD R3, R0, 0x1, R23 ;  /* 0x0000000100038824 */ /* 0x001fe400078e0217 */
[----:B------:R-:W-:Y:S02]  /*1250*/  @!P0 VIADD R23, R23, 0x80 ;  /* 0x0000008017178836 */ /* 0x000fe40000000000 */
[----:B-1----:R-:W-:-:S05]  /*1260*/  @!P0 IMAD.WIDE.U32 R4, R3, 0x2, R4 ;  /* 0x0000000203048825 */ /* 0x002fca00078e0004 */
[----:B------:R2:W-:Y:S02]  /*1270*/  @!P0 STG.E.U16 desc[UR4][R4.64], R8 ;  /* 0x0000000804008986 */ /* 0x0005e4000c101504 */
.L_x_1852:
[----:B------:R-:W-:Y:S05]  /*1280*/  BSYNC B0 ;  /* 0x0000000000007941 */ /* 0x000fea0003800000 */
.L_x_1846:
[----:B------:R-:W-:Y:S05]  /*1290*/  WARPSYNC.ALL ;  /* 0x0000000000007948 */ /* 0x000fea0003800000 */
[----:B------:R-:W-:-:S13]  /*12a0*/  ISETP.GE.AND P0, PT, R23, R2, PT ;  /* 0x000000021700720c */ /* 0x000fda0003f06270 */
[----:B------:R-:W-:Y:S05]  /*12b0*/  @P0 EXIT ;  /* 0x000000000000094d */ /* 0x000fea0003800000 */
[----:B------:R-:W3:Y:S01]  /*12c0*/  LDC.64 R2, c[0x0][0x218] ;  /* 0x00008600ff027b82 */ /* 0x000ee20000000a00 */
[----:B------:R-:W-:-:S04]  /*12d0*/  IMAD.IADD R23, R0, 0x1, R23 ;  /* 0x0000000100177824 */ /* 0x000fc800078e0217 */
[----:B---3--:R-:W-:-:S05]  /*12e0*/  IMAD.WIDE.U32 R2, R23, 0x2, R2 ;  /* 0x0000000217027825 */ /* 0x008fca00078e0002 */
[----:B------:R-:W-:Y:S01]  /*12f0*/  STG.E.U16 desc[UR4][R2.64], R9 ;  /* 0x0000000902007986 */ /* 0x000fe2000c101504 */
[----:B------:R-:W-:Y:S05]  /*1300*/  EXIT ;  /* 0x000000000000794d */ /* 0x000fea0003800000 */
.L_x_1853:
        /* <DEDUP_REMOVED lines=15> */
.L_x_3520:


//--------------------- .text._ZN2at6native29vectorized_elementwise_kernelILi4EZZZNS0_12prelu_kernelERNS_14TensorIteratorEENKUlvE_clEvENKUlvE1_clEvEUlN3c108BFloat16ES7_E_St5arrayIPcLm3EEEEviT0_T1_ --------------------------
	.section	.text._ZN2at6native29vectorized_elementwise_kernelILi4EZZZNS0_12prelu_kernelERNS_14TensorIteratorEENKUlvE_clEvENKUlvE1_clEvEUlN3c108BFloat16ES7_E_St5arrayIPcLm3EEEEviT0_T1_,"ax",@progbits
	.align	128
        .global         _ZN2at6native29vectorized_elementwise_kernelILi4EZZZNS0_12prelu_kernelERNS_14TensorIteratorEENKUlvE_clEvENKUlvE1_clEvEUlN3c108BFloat16ES7_E_St5arrayIPcLm3EEEEviT0_T1_
        .type           _ZN2at6native29vectorized_elementwise_kernelILi4EZZZNS0_12prelu_kernelERNS_14TensorIteratorEENKUlvE_clEvENKUlvE1_clEvEUlN3c108BFloat16ES7_E_St5arrayIPcLm3EEEEviT0_T1_,@function
        .size           _ZN2at6native29vectorized_elementwise_kernelILi4EZZZNS0_12prelu_kernelERNS_14TensorIteratorEENKUlvE_clEvENKUlvE1_clEvEUlN3c108BFloat16ES7_E_St5arrayIPcLm3EEEEviT0_T1_,(.L_x_3521 - _ZN2at6native29vectorized_elementwise_kernelILi4EZZZNS0_12prelu_kernelERNS_14TensorIteratorEENKUlvE_clEvENKUlvE1_clEvEUlN3c108BFloat16ES7_E_St5arrayIPcLm3EEEEviT0_T1_)
        .other          _ZN2at6native29vectorized_elementwise_kernelILi4EZZZNS0_12prelu_kernelERNS_14TensorIteratorEENKUlvE_clEvENKUlvE1_clEvEUlN3c108BFloat16ES7_E_St5arrayIPcLm3EEEEviT0_T1_,@"STO_CUDA_ENTRY STV_DEFAULT"
_ZN2at6native29vectorized_elementwise_kernelILi4EZZZNS0_12prelu_kernelERNS_14TensorIteratorEENKUlvE_clEvENKUlvE1_clEvEUlN3c108BFloat16ES7_E_St5arrayIPcLm3EEEEviT0_T1_:
.text._ZN2at6native29vectorized_elementwise_kernelILi4EZZZNS0_12prelu_kernelERNS_14TensorIteratorEENKUlvE_clEvENKUlvE1_clEvEUlN3c108BFloat16ES7_E_St5arrayIPcLm3EEEEviT0_T1_:
        /* <DEDUP_REMOVED lines=17> */
[----:B------:R-:W4:Y:S04]  /*0110*/  LDG.E.64 R8, desc[UR4][R16.64] ;  /* 0x0000000410087981 */ /* 0x000f28000c1e1b00 */
[----:B------:R1:W5:Y:S01]  /*0120*/  LDG.E.64 R2, desc[UR4][R16.64+0x400] ;  /* 0x0004000410027981 */ /* 0x000362000c1e1b00 */
[----:B---3--:R-:W-:Y:S01]  /*0130*/  IMAD.U32 R7, R12, 0x10000, RZ ;  /* 0x000100000c077824 */ /* 0x008fe200078e00ff */
[----:B------:R-:W-:-:S04]  /*0140*/  PRMT R10, R13, 0x7610, R10 ;  /* 0x000076100d0a7816 */ /* 0x000fc8000000000a */
[----:B------:R-:W-:Y:S01]  /*0150*/  FSETP.GT.FTZ.AND P2, PT, R7, RZ, PT ;  /* 0x000000ff0700720b */ /* 0x000fe20003f54000 */
[----:B------:R-:W-:Y:S01]  /*0160*/  IMAD.U32 R19, R10, 0x10000, RZ ;  /* 0x000100000a137824 */ /* 0x000fe200078e00ff */
[----:B------:R-:W-:-:S04]  /*0170*/  PRMT R7, R12, 0x7632, R7 ;  /* 0x000076320c077816 */ /* 0x000fc80000000007 */
[----:B------:R-:W-:Y:S01]  /*0180*/  FSETP.GT.FTZ.AND P0, PT, R19, RZ, PT ;  /* 0x000000ff1300720b */ /* 0x000fe20003f14000 */
[----:B------:R-:W-:-:S05]  /*0190*/  IMAD.U32 R18, R7, 0x10000, RZ ;  /* 0x0001000007127824 */ /* 0x000fca00078e00ff */
[----:B------:R-:W-:Y:S01]  /*01a0*/  FSETP.GT.FTZ.AND P1, PT, R18, RZ, PT ;  /* 0x000000ff1200720b */ /* 0x000fe20003f34000 */
[----:B0-----:R-:W-:Y:S02]  /*01b0*/  @!P2 IMAD.U32 R14, R12, 0x10000, RZ ;  /* 0x000100000c0ea824 */ /* 0x001fe400078e00ff */
[----:B----4-:R-:W-:-:S04]  /*01c0*/  @!P2 IMAD.U32 R11, R8, 0x10000, RZ ;  /* 0x00010000080ba824 */ /* 0x010fc800078e00ff */
[----:B------:R-:W-:Y:S01]  /*01d0*/  @!P2 FMUL.FTZ R11, R11, R14 ;  /* 0x0000000e0b0ba220 */ /* 0x000fe20000410000 */
[----:B------:R-:W-:Y:S01]  /*01e0*/  PRMT R15, R8, 0x7632, R15 ;  /* 0x00007632080f7816 */ /* 0x000fe2000000000f */
[----:B------:R-:W-:Y:S01]  /*01f0*/  @!P0 IMAD.U32 R8, R9, 0x10000, RZ ;  /* 0x0001000009088824 */ /* 0x000fe200078e00ff */
[----:B------:R-:W-:Y:S02]  /*0200*/  PRMT R13, R13, 0x7632, R13 ;  /* 0x000076320d0d7816 */ /* 0x000fe4000000000d */
[----:B------:R-:W-:Y:S01]  /*0210*/  @!P2 F2FP.BF16.F32.PACK_AB R11, RZ, R11 ;  /* 0x0000000bff0ba23e */ /* 0x000fe200000010ff */
[----:B------:R-:W-:Y:S01]  /*0220*/  @!P0 FMUL.FTZ R21, R19, R8 ;  /* 0x0000000813158220 */ /* 0x000fe20000410000 */
[----:B------:R-:W-:Y:S01]  /*0230*/  @!P1 IMAD.U32 R15, R15, 0x10000, RZ ;  /* 0x000100000f0f9824 */ /* 0x000fe200078e00ff */
[----:B--2---:R-:W-:Y:S02]  /*0240*/  PRMT R8, R4, 0x7632, R8 ;  /* 0x0000763204087816 */ /* 0x004fe40000000008 */
[----:B------:R-:W-:Y:S01]  /*0250*/  @!P2 PRMT R12, R11, 0x7610, R12 ;  /* 0x000076100b0ca816 */ /* 0x000fe2000000000c */
[----:B-1----:R-:W-:Y:S01]  /*0260*/  IMAD.U32 R16, R13, 0x10000, RZ ;  /* 0x000100000d107824 */ /* 0x002fe200078e00ff */
[----:B------:R-:W-:-:S02]  /*0270*/  PRMT R11, R5, 0x7632, R11 ;  /* 0x00007632050b7816 */ /* 0x000fc4000000000b */
[----:B------:R-:W-:Y:S02]  /*0280*/  PRMT R14, R5, 0x7610, R14 ;  /* 0x00007610050e7816 */ /* 0x000fe4000000000e */
[----:B------:R-:W-:Y:S01]  /*0290*/  PRMT R9, R4, 0x7610, R9 ;  /* 0x0000761004097816 */ /* 0x000fe20000000009 */
[----:B------:R-:W-:Y:S01]  /*02a0*/  @!P1 FMUL.FTZ R20, R18, R15 ;  /* 0x0000000f12149220 */ /* 0x000fe20000410000 */
[----:B------:R-:W-:Y:S01]  /*02b0*/  IMAD.U32 R18, R8, 0x10000, RZ ;  /* 0x0001000008127824 */ /* 0x000fe200078e00ff */
[----:B------:R-:W-:Y:S01]  /*02c0*/  FSETP.GT.FTZ.AND P2, PT, R16, RZ, PT ;  /* 0x000000ff1000720b */ /* 0x000fe20003f54000 */
[----:B------:R-:W-:Y:S01]  /*02d0*/  IMAD.U32 R15, R11, 0x10000, RZ ;  /* 0x000100000b0f7824 */ /* 0x000fe200078e00ff */
[----:B------:R-:W-:Y:S01]  /*02e0*/  SHF.L.U32 R19, R9, 0x10, RZ ;  /* 0x0000001009137819 */ /* 0x000fe200000006ff */
[----:B------:R-:W-:Y:S01]  /*02f0*/  IMAD.U32 R17, R14, 0x10000, RZ ;  /* 0x000100000e117824 */ /* 0x000fe200078e00ff */
[----:B------:R-:W-:Y:S01]  /*0300*/  FSETP.GT.FTZ.AND P4, PT, R18, RZ, PT ;  /* 0x000000ff1200720b */ /* 0x000fe20003f94000 */
[----:B------:R-:W0:Y:S01]  /*0310*/  LDC.64 R4, c[0x0][0x218] ;  /* 0x00008600ff047b82 */ /* 0x000e220000000a00 */
[----:B------:R-:W-:-:S02]  /*0320*/  FSETP.GT.FTZ.AND P3, PT, R19, RZ, PT ;  /* 0x000000ff1300720b */ /* 0x000fc40003f74000 */
[----:B------:R-:W-:Y:S02]  /*0330*/  FSETP.GT.FTZ.AND P6, PT, R15, RZ, PT ;  /* 0x000000ff0f00720b */ /* 0x000fe40003fd4000 */
[----:B------:R-:W-:Y:S02]  /*0340*/  FSETP.GT.FTZ.AND P5, PT, R17, RZ, PT ;  /* 0x000000ff1100720b */ /* 0x000fe40003fb4000 */
[----:B------:R-:W-:Y:S02]  /*0350*/  @!P0 F2FP.BF16.F32.PACK_AB R21, RZ, R21 ;  /* 0x00000015ff15823e */ /* 0x000fe400000010ff */
[----:B------:R-:W-:Y:S02]  /*0360*/  PRMT R23, R9, 0x7632, R23 ;  /* 0x0000763209177816 */ /* 0x000fe40000000017 */
[----:B------:R-:W-:Y:S02]  /*0370*/  @!P1 F2FP.BF16.F32.PACK_AB R20, RZ, R20 ;  /* 0x00000014ff14923e */ /* 0x000fe400000010ff */
[----:B------:R-:W-:Y:S01]  /*0380*/  @!P0 PRMT R10, R21, 0x7610, R10 ;  /* 0x00007610150a8816 */ /* 0x000fe2000000000a */
[----:B------:R-:W-:Y:S01]  /*0390*/  @!P2 IMAD.U32 R23, R23, 0x10000, RZ ;  /* 0x000100001717a824 */ /* 0x000fe200078e00ff */
[----:B------:R-:W-:-:S02]  /*03a0*/  @!P1 PRMT R7, R20, 0x7610, R7 ;  /* 0x0000761014079816 */ /* 0x000fc40000000007 */
[----:B-----5:R-:W-:Y:S02]  /*03b0*/  PRMT R21, R2, 0x7632, R21 ;  /* 0x0000763202157816 */ /* 0x020fe40000000015 */
[----:B------:R-:W-:Y:S01]  /*03c0*/  PRMT R20, R3, 0x7632, R20 ;  /* 0x0000763203147816 */ /* 0x000fe20000000014 */
[----:B------:R-:W-:Y:S01]  /*03d0*/  @!P2 FMUL.FTZ R23, R16, R23 ;  /* 0x000000171017a220 */ /* 0x000fe20000410000 */
[----:B------:R-:W-:Y:S02]  /*03e0*/  @!P3 IMAD.U32 R2, R2, 0x10000, RZ ;  /* 0x000100000202b824 */ /* 0x000fe400078e00ff */
[----:B------:R-:W-:Y:S01]  /*03f0*/  @!P4 IMAD.U32 R21, R21, 0x10000, RZ ;  /* 0x000100001515c824 */ /* 0x000fe200078e00ff */
[----:B------:R-:W-:Y:S01]  /*0400*/  @!P6 SHF.L.U32 R20, R20, 0x10, RZ ;  /* 0x000000101414e819 */ /* 0x000fe200000006ff */
[----:B------:R-:W-:Y:S02]  /*0410*/  @!P5 IMAD.U32 R16, R3, 0x10000, RZ ;  /* 0x000100000310d824 */ /* 0x000fe400078e00ff */
[----:B------:R-:W-:Y:S01]  /*0420*/  @!P3 FMUL.FTZ R2, R19, R2 ;  /* 0x000000021302b220 */ /* 0x000fe20000410000 */
[----:B------:R-:W-:Y:S01]  /*0430*/  @!P4 FMUL.FTZ R21, R18, R21 ;  /* 0x000000151215c220 */ /* 0x000fe20000410000 */
[----:B------:R-:W-:Y:S01]  /*0440*/  @!P5 FMUL.FTZ R16, R17, R16 ;  /* 0x000000101110d220 */ /* 0x000fe20000410000 */
[----:B------:R-:W-:-:S02]  /*0450*/  @!P6 FMUL.FTZ R20, R15, R20 ;  /* 0x000000140f14e220 */ /* 0x000fc40000410000 */
[----:B------:R-:W-:Y:S02]  /*0460*/  @!P3 F2FP.BF16.F32.PACK_AB R2, RZ, R2 ;  /* 0x00000002ff02b23e */ /* 0x000fe400000010ff */
[----:B------:R-:W-:Y:S02]  /*0470*/  @!P4 F2FP.BF16.F32.PACK_AB R21, RZ, R21 ;  /* 0x00000015ff15c23e */ /* 0x000fe400000010ff */
[----:B------:R-:W-:Y:S02]  /*0480*/  @!P2 F2FP.BF16.F32.PACK_AB R23, RZ, R23 ;  /* 0x00000017ff17a23e */ /* 0x000fe400000010ff */
[----:B------:R-:W-:Y:S02]  /*0490*/  @!P5 F2FP.BF16.F32.PACK_AB R16, RZ, R16 ;  /* 0x00000010ff10d23e */ /* 0x000fe400000010ff */
[----:B------:R-:W-:Y:S01]  /*04a0*/  @!P6 F2FP.BF16.F32.PACK_AB R20, RZ, R20 ;  /* 0x00000014ff14e23e */ /* 0x000fe200000010ff */
[----:B0-----:R-:W-:Y:S01]  /*04b0*/  IMAD.WIDE.U32 R4, R0, 0x2, R4 ;  /* 0x0000000200047825 */ /* 0x001fe200078e0004 */
[----:B------:R-:W-:-:S02]  /*04c0*/  @!P3 PRMT R9, R2, 0x7610, R9 ;  /* 0x000076100209b816 */ /* 0x000fc40000000009 */
[----:B------:R-:W-:Y:S02]  /*04d0*/  @!P4 PRMT R8, R21, 0x7610, R8 ;  /* 0x000076101508c816 */ /* 0x000fe40000000008 */
[----:B------:R-:W-:Y:S02]  /*04e0*/  @!P2 PRMT R13, R23, 0x7610, R13 ;  /* 0x00007610170da816 */ /* 0x000fe4000000000d */
[----:B------:R-:W-:Y:S02]  /*04f0*/  @!P5 PRMT R14, R16, 0x7610, R14 ;  /* 0x00007610100ed816 */ /* 0x000fe4000000000e */
[----:B------:R-:W-:Y:S01]  /*0500*/  @!P6 PRMT R11, R20, 0x7610, R11 ;  /* 0x00007610140be816 */ /* 0x000fe2000000000b */
[----:B------:R-:W-:Y:S01]  /*0510*/  IMAD.WIDE R4, R6, 0x8, R4 ;  /* 0x0000000806047825 */ /* 0x000fe200078e0204 */
[----:B------:R-:W-:Y:S02]  /*0520*/  PRMT R8, R9, 0x5410, R8 ;  /* 0x0000541009087816 */ /* 0x000fe40000000008 */
[----:B------:R-:W-:-:S02]  /*0530*/  PRMT R12, R12, 0x5410, R7 ;  /* 0x000054100c0c7816 */ /* 0x000fc40000000007 */
[----:B------:R-:W-:Y:S02]  /*0540*/  PRMT R13, R10, 0x5410, R13 ;  /* 0x000054100a0d7816 */ /* 0x000fe4000000000d */
[----:B------:R-:W-:-:S03]  /*0550*/  PRMT R9, R14, 0x5410, R11 ;  /* 0x000054100e097816 */ /* 0x000fc6000000000b */
[----:B------:R-:W-:Y:S04]  /*0560*/  STG.E.64 desc[UR4][R4.64], R12 ;  /* 0x0000000c04007986 */ /* 0x000fe8000c101b04 */
[----:B------:R-:W-:Y:S01]  /*0570*/  STG.E.64 desc[UR4][R4.64+0x400], R8 ;  /* 0x0004000804007986 */ /* 0x000fe2000c101b04 */
[----:B------:R-:W-:Y:S05]  /*0580*/  EXIT ;  /* 0x000000000000794d */ /* 0x000fea0003800000 */
.L_x_1854:
        /* <DEDUP_REMOVED lines=14> */
[C---:B------:R-:W-:Y:S02]  /*0670*/  ISETP.GE.AND P4, PT, R9.reuse, R2, PT ;  /* 0x000000020900720c */ /* 0x040fe40003f86270 */
[----:B------:R-:W0:Y:S01]  /*0680*/  @!P5 LDC.64 R28, c[0x0][0x220] ;  /* 0x00008800ff1cdb82 */ /* 0x000e220000000a00 */
[----:B------:R3:W4:Y:S10]  /*0690*/  @!P6 LDG.E.U16 R24, desc[UR4][R12.64] ;  /* 0x000000040c18e981 */ /* 0x000734000c1e1500 */
[----:B------:R-:W-:Y:S01]  /*06a0*/  @!P4 IMAD.IADD R5, R0, 0x1, R9 ;  /* 0x000000010005c824 */ /* 0x000fe200078e0209 */
[----:B------:R-:W5:Y:S01]  /*06b0*/  @!P4 LDC.64 R10, c[0x0][0x220] ;  /* 0x00008800ff0acb82 */ /* 0x000f620000000a00 */
[----:B------:R-:W-:-:S05]  /*06c0*/  @!P4 VIADD R9, R9, 0x80 ;  /* 0x000000800909c836 */ /* 0x000fca0000000000 */
[----:B------:R-:W-:Y:S01]  /*06d0*/  ISETP.GE.AND P3, PT, R9, R2, PT ;  /* 0x000000020900720c */ /* 0x000fe20003f66270 */
[C---:B--2---:R-:W-:Y:S01]  /*06e0*/  @!P5 IMAD.WIDE.U32 R20, R3.reuse, 0x2, R20 ;  /* 0x000000020314d825 */ /* 0x044fe200078e0014 */
[----:B------:R-:W2:Y:S03]  /*06f0*/  @!P4 LDC.64 R6, c[0x0][0x228] ;  /* 0x00008a00ff06cb82 */ /* 0x000ea60000000a00 */
[----:B0-----:R-:W-:-:S08]  /*0700*/  @!P5 IMAD.WIDE.U32 R28, R3, 0x2, R28 ;  /* 0x00000002031cd825 */ /* 0x001fd000078e001c */
[----:B------:R-:W-:Y:S01]  /*0710*/  @!P3 IADD3 R25, R0, R9, RZ ;  /* 0x000000090019b210 */ /* 0x000fe20007ffe0ff */
[----:B------:R-:W-:Y:S01]  /*0720*/  @!P3 VIADD R9, R9, 0x80 ;  /* 0x000000800909b836 */ /* 0x000fe20000000000 */
[----:B---3--:R-:W0:Y:S01]  /*0730*/  @!P3 LDC.64 R12, c[0x0][0x220] ;  /* 0x00008800ff0cbb82 */ /* 0x008e220000000a00 */
[----:B------:R3:W4:Y:S03]  /*0740*/  @!P5 LDG.E.U16 R22, desc[UR4][R20.64] ;  /* 0x000000041416d981 */ /* 0x000726000c1e1500 */
[----:B------:R-:W-:-:S13]  /*0750*/  ISETP.GE.AND P2, PT, R9, R2, PT ;  /* 0x000000020900720c */ /* 0x000fda0003f46270 */
[----:B------:R-:W-:Y:S02]  /*0760*/  @!P2 IMAD.IADD R17, R0, 0x1, R9 ;  /* 0x000000010011a824 */ /* 0x000fe400078e0209 */
[----:B------:R-:W-:-:S05]  /*0770*/  @!P2 VIADD R9, R9, 0x80 ;  /* 0x000000800909a836 */ /* 0x000fca0000000000 */
[-C--:B------:R-:W-:Y:S02]  /*0780*/  ISETP.GE.AND P1, PT, R9, R2.reuse, PT ;  /* 0x000000020900720c */ /* 0x080fe40003f26270 */
[----:B------:R-:W-:Y:S01]  /*0790*/  PRMT R3, RZ, 0x7610, R3 ;  /* 0x00007610ff037816 */ /* 0x000fe20000000003 */
[----:B-----5:R-:W-:Y:S01]  /*07a0*/  @!P4 IMAD.WIDE.U32 R10, R5, 0x2, R10 ;  /* 0x00000002050ac825 */ /* 0x020fe200078e000a */
[----:B------:R-:W-:Y:S02]  /*07b0*/  PRMT R4, RZ, 0x7610, R4 ;  /* 0x00007610ff047816 */ /* 0x000fe40000000004 */
[----:B------:R-:W-:Y:S01]  /*07c0*/  PRMT R18, RZ, 0x7610, R18 ;  /* 0x00007610ff127816 */ /* 0x000fe20000000012 */
[----:B-1----:R-:W-:Y:S01]  /*07d0*/  @!P6 IMAD.WIDE.U32 R14, R19, 0x2, R14 ;  /* 0x00000002130ee825 */ /* 0x002fe200078e000e */
[----:B------:R1:W5:Y:S04]  /*07e0*/  @!P5 LDG.E.U16 R3, desc[UR4][R28.64] ;  /* 0x000000041c03d981 */ /* 0x000368000c1e1500 */
[----:B------:R2:W5:Y:S01]  /*07f0*/  @!P4 LDG.E.U16 R4, desc[UR4][R10.64] ;  /* 0x000000040a04c981 */ /* 0x000562000c1e1500 */
[----:B------:R-:W-:Y:S01]  /*0800*/  @!P1 IMAD.IADD R27, R0, 0x1, R9 ;  /* 0x00000001001b9824 */ /* 0x000fe200078e0209 */
[----:B---3--:R-:W3:Y:S01]  /*0810*/  @!P1 LDC.64 R20, c[0x0][0x220] ;  /* 0x00008800ff149b82 */ /* 0x008ee20000000a00 */
[----:B------:R-:W-:Y:S01]  /*0820*/  @!P1 VIADD R9, R9, 0x80 ;  /* 0x0000008009099836 */ /* 0x000fe20000000000 */
[----:B------:R0:W5:Y:S04]  /*0830*/  @!P6 LDG.E.U16 R18, desc[UR4][R14.64] ;  /* 0x000000040e12e981 */ /* 0x000168000c1e1500 */
[----:B------:R-:W-:-:S02]  /*0840*/  ISETP.GE.AND P0, PT, R9, R2, PT ;  /* 0x000000020900720c */ /* 0x000fc40003f06270 */
[----:B-1----:R-:W1:Y:S01]  /*0850*/  @!P2 LDC.64 R28, c[0x0][0x220] ;  /* 0x00008800ff1cab82 */ /* 0x002e620000000a00 */
[----:B--2---:R-:W-:Y:S01]  /*0860*/  PRMT R10, RZ, 0x7610, R10 ;  /* 0x00007610ff0a7816 */ /* 0x004fe2000000000a */
[----:B------:R-:W-:-:S09]  /*0870*/  @!P4 IMAD.WIDE.U32 R6, R5, 0x2, R6 ;  /* 0x000000020506c825 */ /* 0x000fd200078e0006 */
[----:B------:R-:W-:Y:S01]  /*0880*/  @!P0 IMAD.IADD R19, R0, 0x1, R9 ;  /* 0x0000000100138824 */ /* 0x000fe200078e0209 */
[----:B0-----:R-:W0:Y:S01]  /*0890*/  @!P0 LDC.64 R14, c[0x0][0x220] ;  /* 0x00008800ff0e8b82 */ /* 0x001e220000000a00 */
[----:B------:R-:W-:Y:S01]  /*08a0*/  @!P0 VIADD R9, R9, 0x80 ;  /* 0x0000008009098836 */ /* 0x000fe20000000000 */
[----:B------:R-:W-:Y:S01]  /*08b0*/  PRMT R5, RZ, 0x7610, R5 ;  /* 0x00007610ff057816 */ /* 0x000fe20000000005 */
[----:B------:R-:W-:Y:S01]  /*08c0*/  @!P3 IMAD.WIDE.U32 R12, R25, 0x2, R12 ;  /* 0x00000002190cb825 */ /* 0x000fe200078e000c */
[----:B------:R2:W5:Y:S02]  /*08d0*/  @!P4 LDG.E.U16 R10, desc[UR4][R6.64] ;  /* 0x00000004060ac981 */ /* 0x000564000c1e1500 */
[----:B------:R-:W-:Y:S01]  /*08e0*/  ISETP.GE.AND P5, PT, R9, R2, PT ;  /* 0x000000020900720c */ /* 0x000fe20003fa6270 */
[----:B---3--:R-:W-:Y:S01]  /*08f0*/  @!P1 IMAD.WIDE.U32 R20, R27, 0x2, R20 ;  /* 0x000000021b149825 */ /* 0x008fe200078e0014 */
[----:B------:R3:W5:Y:S01]  /*0900*/  @!P3 LDG.E.U16 R5, desc[UR4][R12.64] ;  /* 0x000000040c05b981 */ /* 0x000762000c1e1500 */
[----:B--2---:R-:W-:-:S10]  /*0910*/  PRMT R7, RZ, 0x7610, R7 ;  /* 0x00007610ff077816 */ /* 0x004fd40000000007 */
[----:B---3--:R-:W2:Y:S01]  /*0920*/  @!P5 LDC.64 R12, c[0x0][0x220] ;  /* 0x00008800ff0cdb82 */ /* 0x008ea20000000a00 */
[----:B------:R3:W5:Y:S01]  /*0930*/  @!P1 LDG.E.U16 R7, desc[UR4][R20.64] ;  /* 0x0000000414079981 */ /* 0x000762000c1e1500 */
[----:B------:R-:W-:Y:S01]  /*0940*/  PRMT R6, RZ, 0x7610, R6 ;  /* 0x00007610ff067816 */ /* 0x000fe20000000006 */
[----:B-1----:R-:W-:Y:S01]  /*0950*/  @!P2 IMAD.WIDE.U32 R28, R17, 0x2, R28 ;  /* 0x00000002111ca825 */ /* 0x002fe200078e001c */
[----:B------:R-:W-:-:S03]  /*0960*/  PRMT R8, RZ, 0x7610, R8 ;  /* 0x00007610ff087816 */ /* 0x000fc60000000008 */
[----:B0-----:R-:W-:Y:S01]  /*0970*/  @!P0 IMAD.WIDE.U32 R14, R19, 0x2, R14 ;  /* 0x00000002130e8825 */ /* 0x001fe200078e000e */
[----:B------:R0:W5:Y:S01]  /*0980*/  @!P2 LDG.E.U16 R6, desc[UR4][R28.64] ;  /* 0x000000041c06a981 */ /* 0x000162000c1e1500 */
[----:B---3--:R-:W1:Y:S03]  /*0990*/  @!P2 LDC.64 R20, c[0x0][0x228] ;  /* 0x00008a00ff14ab82 */ /* 0x008e660000000a00 */
[----:B------:R3:W5:Y:S05]  /*09a0*/  @!P0 LDG.E.U16 R8, desc[UR4][R14.64] ;  /* 0x000000040e088981 */ /* 0x00076a000c1e1500 */
[----:B0-----:R-:W0:Y:S01]  /*09b0*/  @!P3 LDC.64 R28, c[0x0][0x228] ;  /* 0x00008a00ff1cbb82 */ /* 0x001e220000000a00 */
[----:B------:R-:W-:-:S02]  /*09c0*/  @!P5 IADD3 R11, R0, R9, RZ ;  /* 0x00000009000bd210 */ /* 0x000fc40007ffe0ff */
[----:B------:R-:W-:-:S03]  /*09d0*/  PRMT R9, RZ, 0x7610, R9 ;  /* 0x00007610ff097816 */ /* 0x000fc60000000009 */
[----:B--2---:R-:W-:Y:S02]  /*09e0*/  @!P5 IMAD.WIDE.U32 R12, R11, 0x2, R12 ;  /* 0x000000020b0cd825 */ /* 0x004fe400078e000c */
[----:B---3--:R-:W2:Y:S03]  /*09f0*/  @!P0 LDC.64 R14, c[0x0][0x228] ;  /* 0x00008a00ff0e8b82 */ /* 0x008ea60000000a00 */
[----:B------:R3:W5:Y:S01]  /*0a00*/  @!P5 LDG.E.U16 R9, desc[UR4][R12.64] ;  /* 0x000000040c09d981 */ /* 0x000762000c1e1500 */
[----:B-1----:R-:W-:-:S04]  /*0a10*/  @!P2 IMAD.WIDE.U32 R20, R17, 0x2, R20 ;  /* 0x000000021114a825 */ /* 0x002fc800078e0014 */
[----:B------:R-:W1:Y:S08]  /*0a20*/  @!P1 LDC.64 R16, c[0x0][0x228] ;  /* 0x00008a00ff109b82 */ /* 0x000e700000000a00 */
[----:B---3--:R-:W3:Y:S01]  /*0a30*/  @!P5 LDC.64 R12, c[0x0][0x228] ;  /* 0x00008a00ff0cdb82 */ /* 0x008ee20000000a00 */
[----:B0-----:R-:W-:Y:S01]  /*0a40*/  @!P3 IMAD.WIDE.U32 R28, R25, 0x2, R28 ;  /* 0x00000002191cb825 */ /* 0x001fe200078e001c */
[----:B------:R-:W-:-:S02]  /*0a50*/  PRMT R25, RZ, 0x7610, R25 ;  /* 0x00007610ff197816 */ /* 0x000fc40000000019 */
[----:B------:R-:W-:-:S04]  /*0a60*/  PRMT R26, RZ, 0x7610, R26 ;  /* 0x00007610ff1a7816 */ /* 0x000fc8000000001a */
[----:B------:R-:W5:Y:S01]  /*0a70*/  @!P3 LDG.E.U16 R25, desc[UR4][R28.64] ;  /* 0x000000041c19b981 */ /* 0x000f62000c1e1500 */
[----:B--2---:R-:W-:Y:S01]  /*0a80*/  @!P0 IMAD.WIDE.U32 R14, R19, 0x2, R14 ;  /* 0x00000002130e8825 */ /* 0x004fe200078e000e */
[----:B------:R-:W-:Y:S02]  /*0a90*/  PRMT R19, RZ, 0x7610, R19 ;  /* 0x00007610ff137816 */ /* 0x000fe40000000013 */
[----:B------:R0:W2:Y:S01]  /*0aa0*/  @!P2 LDG.E.U16 R26, desc[UR4][R20.64] ;  /* 0x00000004141aa981 */ /* 0x0000a2000c1e1500 */
[----:B-1----:R-:W-:Y:S01]  /*0ab0*/  @!P1 IMAD.WIDE.U32 R16, R27, 0x2, R16 ;  /* 0x000000021b109825 */ /* 0x002fe200078e0010 */
[----:B------:R-:W-:-:S04]  /*0ac0*/  PRMT R27, RZ, 0x7610, R27 ;  /* 0x00007610ff1b7816 */ /* 0x000fc8000000001b */
[----:B------:R-:W2:Y:S01]  /*0ad0*/  @!P1 LDG.E.U16 R19, desc[UR4][R16.64] ;  /* 0x0000000410139981 */ /* 0x000ea2000c1e1500 */
[----:B0-----:R-:W-:Y:S01]  /*0ae0*/  PRMT R20, RZ, 0x7610, R20 ;  /* 0x00007610ff147816 */ /* 0x001fe20000000014 */
[----:B---3--:R-:W-:Y:S02]  /*0af0*/  @!P5 IMAD.WIDE.U32 R12, R11, 0x2, R12 ;  /* 0x000000020b0cd825 */ /* 0x008fe400078e000c */
[----:B------:R0:W3:Y:S04]  /*0b00*/  @!P0 LDG.E.U16 R27, desc[UR4][R14.64] ;  /* 0x000000040e1b8981 */ /* 0x0000e8000c1e1500 */
[----:B------:R1:W3:Y:S01]  /*0b10*/  @!P5 LDG.E.U16 R20, desc[UR4][R12.64] ;  /* 0x000000040c14d981 */ /* 0x0002e2000c1e1500 */
[C---:B------:R-:W-:Y:S02]  /*0b20*/  VIADD R29, R23.reuse, 0x100 ;  /* 0x00000100171d7836 */ /* 0x040fe40000000000 */
[----:B0-----:R-:W-:-:S02]  /*0b30*/  VIADD R15, R23, 0x80 ;  /* 0x00000080170f7836 */ /* 0x001fc40000000000 */
[----:B------:R-:W-:Y:S01]  /*0b40*/  VIADD R17, R23, 0x200 ;  /* 0x0000020017117836 */ /* 0x000fe20000000000 */
[----:B------:R-:W-:Y:S04]  /*0b50*/  BSSY B0, `(.L_x_1855) ;  /* 0x000006e000007945 */ /* 0x000fe80003800000 */
[----:B------:R-:W-:Y:S01]  /*0b60*/  BSSY B1, `(.L_x_1856) ;  /* 0x0000066000017945 */ /* 0x000fe20003800000 */
[----:B----4-:R-:W-:-:S05]  /*0b70*/  IMAD.U32 R28, R24, 0x10000, RZ ;  /* 0x00010000181c7824 */ /* 0x010fca00078e00ff */
[----:B------:R-:W-:-:S04]  /*0b80*/  FSETP.GT.FTZ.AND P0, PT, R28, RZ, PT ;  /* 0x000000ff1c00720b */ /* 0x000fc80003f14000 */
[----:B------:R-:W-:Y:S01]  /*0b90*/  ISETP.GE.OR P2, PT, R23, R2, P0 ;  /* 0x000000021700720c */ /* 0x000fe20000746670 */
[----:B-----5:R-:W-:Y:S02]  /*0ba0*/  IMAD.U32 R11, R3, 0x10000, RZ ;  /* 0x00010000030b7824 */ /* 0x020fe400078e00ff */
[----:B------:R-:W-:-:S03]  /*0bb0*/  IMAD.U32 R21, R4, 0x10000, RZ ;  /* 0x0001000004157824 */ /* 0x000fc600078e00ff */
[----:B------:R-:W-:-:S04]  /*0bc0*/  FSETP.GT.FTZ.AND P4, PT, R11, RZ, PT ;  /* 0x000000ff0b00720b */ /* 0x000fc80003f94000 */
[----:B------:R-:W-:Y:S02]  /*0bd0*/  ISETP.GE.OR P4, PT, R15, R2, P4 ;  /* 0x000000020f00720c */ /* 0x000fe40002786670 */
[----:B------:R-:W-:Y:S01]  /*0be0*/  FSETP.GT.FTZ.AND P0, PT, R21, RZ, PT ;  /* 0x000000ff1500720b */ /* 0x000fe20003f14000 */
[----:B-1----:R-:W-:-:S03]  /*0bf0*/  @!P2 IMAD.U32 R13, R18, 0x10000, RZ ;  /* 0x00010000120da824 */ /* 0x002fc600078e00ff */
[----:B------:R-:W-:Y:S01]  /*0c00*/  ISETP.GE.OR P1, PT, R29, R2, P0 ;  /* 0x000000021d00720c */ /* 0x000fe20000726670 */
[----:B------:R-:W-:-:S06]  /*0c10*/  @!P2 FMUL.FTZ R13, R28, R13 ;  /* 0x0000000d1c0da220 */ /* 0x000fcc0000410000 */
[----:B------:R-:W-:Y:S02]  /*0c20*/  @!P4 SHF.L.U32 R12, R22, 0x10, RZ ;  /* 0x00000010160cc819 */ /* 0x000fe400000006ff */
[----:B------:R-:W-:-:S03]  /*0c30*/  @!P2 F2FP.BF16.F32.PACK_AB R13, RZ, R13 ;  /* 0x0000000dff0da23e */ /* 0x000fc600000010ff */
[----:B------:R-:W-:Y:S01]  /*0c40*/  @!P4 FMUL.FTZ R12, R11, R12 ;  /* 0x0000000c0b0cc220 */ /* 0x000fe20000410000 */
[----:B------:R-:W-:Y:S02]  /*0c50*/  VIADD R11, R23, 0x180 ;  /* 0x00000180170b7836 */ /* 0x000fe40000000000 */
[----:B------:R-:W-:Y:S02]  /*0c60*/  @!P1 IMAD.U32 R10, R10, 0x10000, RZ ;  /* 0x000100000a0a9824 */ /* 0x000fe400078e00ff */
        /* <DEDUP_REMOVED lines=18> */
[----:B------:R-:W-:Y:S02]  /*0d90*/  ISETP.GE.OR P0, PT, R17, R2, P0 ;  /* 0x000000021100720c */ /* 0x000fe40000706670 */
[----:B------:R-:W-:Y:S01]  /*0da0*/  SHF.L.U32 R17, R9, 0x10, RZ ;  /* 0x0000001009117819 */ /* 0x000fe200000006ff */
[----:B------:R-:W-:-:S03]  /*0db0*/  VIADD R21, R23, 0x380 ;  /* 0x0000038017157836 */ /* 0x000fc60000000000 */
[----:B------:R-:W-:-:S04]  /*0dc0*/  FSETP.GT.FTZ.AND P5, PT, R17, RZ, PT ;  /* 0x000000ff1100720b */ /* 0x000fc80003fb4000 */
[----:B------:R-:W-:Y:S01]  /*0dd0*/  ISETP.GE.OR P5, PT, R21, R2, P5 ;  /* 0x000000021500720c */ /* 0x000fe20002fa6670 */
[----:B------:R-:W-:Y:S02]  /*0de0*/  @!P6 IMAD.IADD R21, R0, 0x1, R23 ;  /* 0x000000010015e824 */ /* 0x000fe400078e0217 */
[----:B------:R-:W-:Y:S02]  /*0df0*/  @!P6 IMAD.MOV.U32 R23, RZ, RZ, R15 ;  /* 0x000000ffff17e224 */ /* 0x000fe400078e000f */
[----:B0-----:R-:W-:-:S04]  /*0e00*/  @!P6 IMAD.WIDE.U32 R10, R21, 0x2, R10 ;  /* 0x00000002150ae825 */ /* 0x001fc800078e000a */
[----:B------:R-:W-:-:S04]  /*0e10*/  @!P3 IMAD.U32 R25, R25, 0x10000, RZ ;  /* 0x000100001919b824 */ /* 0x000fc800078e00ff */
[----:B------:R-:W-:Y:S01]  /*0e20*/  @!P3 FMUL.FTZ R25, R16, R25 ;  /* 0x000000191019b220 */ /* 0x000fe20000410000 */
[----:B------:R0:W-:Y:S01]  /*0e30*/  @!P6 STG.E.U16 desc[UR4][R10.64], R24 ;  /* 0x000000180a00e986 */ /* 0x0001e2000c101504 */
[----:B------:R-:W-:-:S03]  /*0e40*/  @!P4 F2FP.BF16.F32.PACK_AB R12, RZ, R12 ;  /* 0x0000000cff0cc23e */ /* 0x000fc600000010ff */
[----:B------:R-:W-:Y:S01]  /*0e50*/  @!P3 F2FP.BF16.F32.PACK_AB R25, RZ, R25 ;  /* 0x00000019ff19b23e */ /* 0x000fe200000010ff */
[----:B--2---:R-:W-:Y:S01]  /*0e60*/  @!P0 IMAD.U32 R15, R26, 0x10000, RZ ;  /* 0x000100001a0f8824 */ /* 0x004fe200078e00ff */
[----:B------:R-:W-:Y:S02]  /*0e70*/  @!P4 PRMT R3, R12, 0x7610, R3 ;  /* 0x000076100c03c816 */ /* 0x000fe40000000003 */
[----:B------:R-:W-:Y:S02]  /*0e80*/  @!P3 PRMT R5, R25, 0x7610, R5 ;  /* 0x000076101905b816 */ /* 0x000fe40000000005 */
[----:B------:R-:W-:Y:S01]  /*0e90*/  ISETP.GE.AND P3, PT, R23, R2, PT ;  /* 0x000000021700720c */ /* 0x000fe20003f66270 */
[----:B------:R-:W-:Y:S01]  /*0ea0*/  @!P2 IMAD.U32 R12, R19, 0x10000, RZ ;  /* 0x00010000130ca824 */ /* 0x000fe200078e00ff */
[----:B---3--:R-:W-:Y:S01]  /*0eb0*/  @!P1 SHF.L.U32 R27, R27, 0x10, RZ ;  /* 0x000000101b1b9819 */ /* 0x008fe200000006ff */
        /* <DEDUP_REMOVED lines=9> */
[----:B------:R-:W-:Y:S02]  /*0f50*/  @!P0 PRMT R6, R15, 0x7610, R6 ;  /* 0x000076100f068816 */ /* 0x000fe40000000006 */
[----:B------:R-:W-:-:S02]  /*0f60*/  @!P2 PRMT R7, R12, 0x7610, R7 ;  /* 0x000076100c07a816 */ /* 0x000fc40000000007 */
[----:B------:R-:W-:Y:S02]  /*0f70*/  @!P1 PRMT R8, R27, 0x7610, R8 ;  /* 0x000076101b089816 */ /* 0x000fe40000000008 */
[----:B------:R-:W-:Y:S01]  /*0f80*/  @!P5 PRMT R9, R20, 0x7610, R9 ;  /* 0x000076101409d816 */ /* 0x000fe20000000009 */
[----:B0-----:R-:W-:Y:S06]  /*0f90*/  @P3 BRA `(.L_x_1857) ;  /* 0x0000000000303947 */ /* 0x001fec0003800000 */
[----:B------:R-:W0:Y:S01]  /*0fa0*/  LDC.64 R10, c[0x0][0x218] ;  /* 0x00008600ff0a7b82 */ /* 0x000e220000000a00 */
[----:B------:R-:W-:Y:S02]  /*0fb0*/  IMAD.IADD R13, R0, 0x1, R23 ;  /* 0x00000001000d7824 */ /* 0x000fe400078e0217 */
        /* <DEDUP_REMOVED lines=10> */
.L_x_1857:
[----:B------:R-:W-:-:S13]  /*1060*/  ISETP.GE.AND P0, PT, R23, R2, PT ;  /* 0x000000021700720c */ /* 0x000fda0003f06270 */
[----:B------:R-:W-:Y:S05]  /*1070*/  @P0 BRA `(.L_x_1859) ;  /* 0x0000000000300947 */ /* 0x000fea0003800000 */
[----:B0-----:R-:W0:Y:S01]  /*1080*/  LDC.64 R10, c[0x0][0x218] ;  /* 0x00008600ff0a7b82 */ /* 0x001e220000000a00 */
[----:B------:R-:W-:Y:S02]  /*1090*/  IMAD.IADD R3, R0, 0x1, R23 ;  /* 0x0000000100037824 */ /* 0x000fe400078e0217 */
[----:B------:R-:W-:Y:S02]  /*10a0*/  VIADD R23, R23, 0x80 ;  /* 0x0000008017177836 */ /* 0x000fe40000000000 */
[----:B0-----:R-:W-:-:S05]  /*10b0*/  IMAD.WIDE.U32 R10, R3, 0x2, R10 ;  /* 0x00000002030a7825 */ /* 0x001fca00078e000a */
[----:B------:R1:W-:Y:S02]  /*10c0*/  STG.E.U16 desc[UR4][R10.64], R5 ;  /* 0x000000050a007986 */ /* 0x0003e4000c101504 */
.L_x_1858:
[----:B------:R-:W-:-:S13]  /*10d0*/  ISETP.GE.AND P0, PT, R23, R2, PT ;  /* 0x000000021700720c */ /* 0x000fda0003f06270 */
[----:B------:R-:W-:Y:S05]  /*10e0*/  @P0 BRA `(.L_x_1860) ;  /* 0x0000000000340947 */ /* 0x000fea0003800000 */
[----:B-1----:R-:W1:Y:S01]  /*10f0*/  LDC.64 R4, c[0x0][0x218] ;  /* 0x00008600ff047b82 */ /* 0x002e620000000a00 */
[----:B0-----:R-:W-:Y:S01]  /*1100*/  IADD3 R3, R0, R23, RZ ;  /* 0x0000001700037210 */ /* 0x001fe20007ffe0ff */
[----:B------:R-:W-:-:S04]  /*1110*/  VIADD R23, R23, 0x80 ;  /* 0x0000008017177836 */ /* 0x000fc80000000000 */
[----:B-1----:R-:W-:-:S05]  /*1120*/  IMAD.WIDE.U32 R4, R3, 0x2, R4 ;  /* 0x0000000203047825 */ /* 0x002fca00078e0004 */
[----:B------:R1:W-:Y:S02]  /*1130*/  STG.E.U16 desc[UR4][R4.64], R6 ;  /* 0x0000000604007986 */ /* 0x0003e4000c101504 */
.L_x_1859:
        /* <DEDUP_REMOVED lines=8> */
.L_x_1860:
[----:B------:R-:W-:Y:S05]  /*11c0*/  BSYNC B1 ;  /* 0x0000000000017941 */ /* 0x000fea0003800000 */
.L_x_1856:
[----:B------:R-:W-:-:S13]  /*11d0*/  ISETP.GE.AND P0, PT, R23, R2, PT ;  /* 0x000000021700720c */ /* 0x000fda0003f06270 */
[----:B-12---:R-:W1:Y:S01]  /*11e0*/  @!P0 LDC.64 R4, c[0x0][0x218] ;  /* 0x00008600ff048b82 */ /* 0x006e620000000a00 */
[----:B0-----:R-:W-:Y:S02]  /*11f0*/  @!P0 IMAD.IADD R3, R0, 0x1, R23 ;  /* 0x0000000100038824 */ /* 0x001fe400078e0217 */
[----:B------:R-:W-:Y:S02]  /*1200*/  @!P0 VIADD R23, R23, 0x80 ;  /* 0x0000008017178836 */ /* 0x000fe40000000000 */
[----:B-1----:R-:W-:-:S05]  /*1210*/  @!P0 IMAD.WIDE.U32 R4, R3, 0x2, R4 ;  /* 0x0000000203048825 */ /* 0x002fca00078e0004 */
[----:B------:R2:W-:Y:S02]  /*1220*/  @!P0 STG.E.U16 desc[UR4][R4.64], R8 ;  /* 0x0000000804008986 */ /* 0x0005e4000c101504 */
.L_x_1861:
[----:B------:R-:W-:Y:S05]  /*1230*/  BSYNC B0 ;  /* 0x0000000000007941 */ /* 0x000fea0003800000 */
.L_x_1855:
        /* <DEDUP_REMOVED lines=8> */
.L_x_1862:
        /* <DEDUP_REMOVED lines=12> */
.L_x_3521:


//--------------------- .text._ZN2at6native29vectorized_elementwise_kernelILi8EZZZNS0_12prelu_kernelERNS_14TensorIteratorEENKUlvE_clEvENKUlvE1_clEvEUlN3c108BFloat16ES7_E_St5arrayIPcLm3EEEEviT0_T1_ --------------------------
	.section	.text._ZN2at6native29vectorized_elementwise_kernelILi8EZZZNS0_12prelu_kernelERNS_14TensorIteratorEENKUlvE_clEvENKUlvE1_clEvEUlN3c108BFloat16ES7_E_St5arrayIPcLm3EEEEviT0_T1_,"ax",@progbits
	.align	128
        .global         _ZN2at6native29vectorized_elementwise_kernelILi8EZZZNS0_12prelu_kernelERNS_14TensorIteratorEENKUlvE_clEvENKUlvE1_clEvEUlN3c108BFloat16ES7_E_St5arrayIPcLm3EEEEviT0_T1_
        .type           _ZN2at6native29vectorized_elementwise_kernelILi8EZZZNS0_12prelu_kernelERNS_14TensorIteratorEENKUlvE_clEvENKUlvE1_clEvEUlN3c108BFloat16ES7_E_St5arrayIPcLm3EEEEviT0_T1_,@function
        .size           _ZN2at6native29vectorized_elementwise_kernelILi8EZZZNS0_12prelu_kernelERNS_14TensorIteratorEENKUlvE_clEvENKUlvE1_clEvEUlN3c108BFloat16ES7_E_St5arrayIPcLm3EEEEviT0_T1_,(.L_x_3522 - _ZN2at6native29vectorized_elementwise_kernelILi8EZZZNS0_12prelu_kernelERNS_14TensorIteratorEENKUlvE_clEvENKUlvE1_clEvEUlN3c108BFloat16ES7_E_St5arrayIPcLm3EEEEviT0_T1_)
        .other          _ZN2at6native29vectorized_elementwise_kernelILi8EZZZNS0_12prelu_kernelERNS_14TensorIteratorEENKUlvE_clEvENKUlvE1_clEvEUlN3c108BFloat16ES7_E_St5arrayIPcLm3EEEEviT0_T1_,@"STO_CUDA_ENTRY STV_DEFAULT"
_ZN2at6native29vectorized_elementwise_kernelILi8EZZZNS0_12prelu_kernelERNS_14TensorIteratorEENKUlvE_clEvENKUlvE1_clEvEUlN3c108BFloat16ES7_E_St5arrayIPcLm3EEEEviT0_T1_:
.text._ZN2at6native29vectorized_elementwise_kernelILi8EZZZNS0_12prelu_kernelERNS_14TensorIteratorEENKUlvE_clEvENKUlvE1_clEvEUlN3c108BFloat16ES7_E_St5arrayIPcLm3EEEEviT0_T1_:
        /* <DEDUP_REMOVED lines=13> */
[----:B------:R-:W3:Y:S01]  /*00d0*/  LDG.E.128 R8, desc[UR4][R2.64] ;  /* 0x0000000402087981 */ /* 0x000ee2000c1e1d00 */
[----:B--2---:R-:W-:-:S04]  /*00e0*/  IMAD.WIDE R4, R0, 0x2, R4 ;  /* 0x0000000200047825 */ /* 0x004fc800078e0204 */
[----:B------:R-:W-:-:S06]  /*00f0*/  IMAD.WIDE.U32 R4, R12, 0x10, R4 ;  /* 0x000000100c047825 */ /* 0x000fcc00078e0004 */
[----:B------:R-:W2:Y:S01]  /*0100*/  LDG.E.128 R4, desc[UR4][R4.64] ;  /* 0x0000000404047981 */ /* 0x000ea2000c1e1d00 */
[----:B---3--:R-:W-:Y:S01]  /*0110*/  IMAD.U32 R13, R8, 0x10000, RZ ;  /* 0x00010000080d7824 */ /* 0x008fe200078e00ff */
[C---:B------:R-:W-:Y:S02]  /*0120*/  PRMT R16, R11.reuse, 0x7610, R16 ;  /* 0x000076100b107816 */ /* 0x040fe40000000010 */
[----:B------:R-:W-:Y:S02]  /*0130*/  PRMT R11, R11, 0x7632, R11 ;  /* 0x000076320b0b7816 */ /* 0x000fe4000000000b */
[----:B------:R-:W-:Y:S02]  /*0140*/  FSETP.GT.FTZ.AND P1, PT, R13, RZ, PT ;  /* 0x000000ff0d00720b */ /* 0x000fe40003f34000 */
[----:B------:R-:W-:-:S04]  /*0150*/  SHF.L.U32 R17, R16, 0x10, RZ ;  /* 0x0000001010117819 */ /* 0x000fc800000006ff */
[----:B------:R-:W-:Y:S02]  /*0160*/  FSETP.GT.FTZ.AND P5, PT, R17, RZ, PT ;  /* 0x000000ff1100720b */ /* 0x000fe40003fb4000 */
[----:B--2---:R-:W-:Y:S02]  /*0170*/  PRMT R23, R4, 0x7632, R23 ;  /* 0x0000763204177816 */ /* 0x004fe40000000017 */
[----:B------:R-:W-:-:S03]  /*0180*/  PRMT R25, R5, 0x7632, R25 ;  /* 0x0000763205197816 */ /* 0x000fc60000000019 */
[----:B------:R-:W-:Y:S02]  /*0190*/  @!P1 IMAD.U32 R14, R8, 0x10000, RZ ;  /* 0x00010000080e9824 */ /* 0x000fe400078e00ff */
[----:B------:R-:W-:Y:S02]  /*01a0*/  @!P1 IMAD.U32 R13, R4, 0x10000, RZ ;  /* 0x00010000040d9824 */ /* 0x000fe400078e00ff */
[----:B------:R-:W-:Y:S02]  /*01b0*/  IMAD.U32 R4, R11, 0x10000, RZ ;  /* 0x000100000b047824 */ /* 0x000fe400078e00ff */
[----:B------:R-:W-:Y:S01]  /*01c0*/  @!P1 FMUL.FTZ R15, R13, R14 ;  /* 0x0000000e0d0f9220 */ /* 0x000fe20000410000 */
[----:B------:R-:W-:Y:S02]  /*01d0*/  PRMT R13, R8, 0x7632, R13 ;  /* 0x00007632080d7816 */ /* 0x000fe4000000000d */
[----:B------:R-:W-:Y:S02]  /*01e0*/  PRMT R14, R9, 0x7610, R14 ;  /* 0x00007610090e7816 */ /* 0x000fe4000000000e */
[----:B------:R-:W-:Y:S01]  /*01f0*/  @!P1 F2FP.BF16.F32.PACK_AB R2, RZ, R15 ;  /* 0x0000000fff02923e */ /* 0x000fe200000010ff */
[----:B------:R-:W-:Y:S01]  /*0200*/  IMAD.U32 R22, R13, 0x10000, RZ ;  /* 0x000100000d167824 */ /* 0x000fe200078e00ff */
[----:B------:R-:W-:Y:S01]  /*0210*/  PRMT R9, R9, 0x7632, R9 ;  /* 0x0000763209097816 */ /* 0x000fe20000000009 */
[----:B------:R-:W-:Y:S01]  /*0220*/  IMAD.U32 R21, R14, 0x10000, RZ ;  /* 0x000100000e157824 */ /* 0x000fe200078e00ff */
[----:B------:R-:W-:-:S02]  /*0230*/  PRMT R15, R10, 0x7610, R15 ;  /* 0x000076100a0f7816 */ /* 0x000fc4000000000f */
[----:B------:R-:W-:Y:S01]  /*0240*/  PRMT R10, R10, 0x7632, R10 ;  /* 0x000076320a0a7816 */ /* 0x000fe2000000000a */
[----:B------:R-:W-:Y:S01]  /*0250*/  IMAD.U32 R20, R9, 0x10000, RZ ;  /* 0x0001000009147824 */ /* 0x000fe200078e00ff */
[----:B------:R-:W-:Y:S01]  /*0260*/  FSETP.GT.FTZ.AND P0, PT, R22, RZ, PT ;  /* 0x000000ff1600720b */ /* 0x000fe20003f14000 */
[----:B------:R-:W-:Y:S01]  /*0270*/  IMAD.U32 R19, R15, 0x10000, RZ ;  /* 0x000100000f137824 */ /* 0x000fe200078e00ff */
[----:B------:R-:W-:Y:S01]  /*0280*/  @!P1 PRMT R8, R2, 0x7610, R8 ;  /* 0x0000761002089816 */ /* 0x000fe20000000008 */
[----:B------:R-:W-:Y:S01]  /*0290*/  IMAD.U32 R18, R10, 0x10000, RZ ;  /* 0x000100000a127824 */ /* 0x000fe200078e00ff */
[----:B------:R-:W-:Y:S01]  /*02a0*/  FSETP.GT.FTZ.AND P1, PT, R21, RZ, PT ;  /* 0x000000ff1500720b */ /* 0x000fe20003f34000 */
[----:B------:R-:W0:Y:S01]  /*02b0*/  LDC.64 R2, c[0x0][0x218] ;  /* 0x00008600ff027b82 */ /* 0x000e220000000a00 */
[----:B------:R-:W-:Y:S02]  /*02c0*/  FSETP.GT.FTZ.AND P2, PT, R20, RZ, PT ;  /* 0x000000ff1400720b */ /* 0x000fe40003f54000 */
[----:B------:R-:W-:-:S02]  /*02d0*/  FSETP.GT.FTZ.AND P4, PT, R18, RZ, PT ;  /* 0x000000ff1200720b */ /* 0x000fc40003f94000 */
[----:B------:R-:W-:Y:S02]  /*02e0*/  FSETP.GT.FTZ.AND P6, PT, R4, RZ, PT ;  /* 0x000000ff0400720b */ /* 0x000fe40003fd4000 */
[----:B------:R-:W-:Y:S01]  /*02f0*/  FSETP.GT.FTZ.AND P3, PT, R19, RZ, PT ;  /* 0x000000ff1300720b */ /* 0x000fe20003f74000 */
[----:B------:R-:W-:-:S04]  /*0300*/  @!P0 IMAD.U32 R23, R23, 0x10000, RZ ;  /* 0x0001000017178824 */ /* 0x000fc800078e00ff */
[----:B------:R-:W-:Y:S02]  /*0310*/  @!P1 IMAD.U32 R24, R5, 0x10000, RZ ;  /* 0x0001000005189824 */ /* 0x000fe400078e00ff */
[----:B------:R-:W-:Y:S01]  /*0320*/  @!P0 FMUL.FTZ R5, R22, R23 ;  /* 0x0000001716058220 */ /* 0x000fe20000410000 */
[----:B------:R-:W-:Y:S01]  /*0330*/  PRMT R22, R6, 0x7632, R22 ;  /* 0x0000763206167816 */ /* 0x000fe20000000016 */
[----:B------:R-:W-:Y:S02]  /*0340*/  @!P2 IMAD.U32 R23, R25, 0x10000, RZ ;  /* 0x000100001917a824 */ /* 0x000fe400078e00ff */
[----:B------:R-:W-:Y:S01]  /*0350*/  @!P1 FMUL.FTZ R21, R21, R24 ;  /* 0x0000001815159220 */ /* 0x000fe20000410000 */
[C---:B------:R-:W-:Y:S01]  /*0360*/  PRMT R24, R7.reuse, 0x7632, R24 ;  /* 0x0000763207187816 */ /* 0x040fe20000000018 */
[----:B------:R-:W-:Y:S02]  /*0370*/  @!P4 IMAD.U32 R25, R22, 0x10000, RZ ;  /* 0x000100001619c824 */ /* 0x000fe400078e00ff */
[----:B------:R-:W-:Y:S01]  /*0380*/  @!P2 FMUL.FTZ R23, R20, R23 ;  /* 0x000000171417a220 */ /* 0x000fe20000410000 */
[----:B------:R-:W-:Y:S01]  /*0390*/  @!P5 IMAD.U32 R22, R7, 0x10000, RZ ;  /* 0x000100000716d824 */ /* 0x000fe200078e00ff */
[----:B------:R-:W-:Y:S01]  /*03a0*/  @!P6 SHF.L.U32 R7, R24, 0x10, RZ ;  /* 0x000000101807e819 */ /* 0x000fe200000006ff */
[----:B------:R-:W-:-:S02]  /*03b0*/  @!P3 IMAD.U32 R6, R6, 0x10000, RZ ;  /* 0x000100000606b824 */ /* 0x000fc400078e00ff */
[----:B------:R-:W-:Y:S01]  /*03c0*/  @!P4 FMUL.FTZ R18, R18, R25 ;  /* 0x000000191212c220 */ /* 0x000fe20000410000 */
[----:B------:R-:W-:Y:S01]  /*03d0*/  @!P5 FMUL.FTZ R22, R17, R22 ;  /* 0x000000161116d220 */ /* 0x000fe20000410000 */
[----:B------:R-:W-:Y:S01]  /*03e0*/  @!P0 F2FP.BF16.F32.PACK_AB R5, RZ, R5 ;  /* 0x00000005ff05823e */ /* 0x000fe200000010ff */
[----:B------:R-:W-:Y:S01]  /*03f0*/  @!P3 FMUL.FTZ R19, R19, R6 ;  /* 0x000000061313b220 */ /* 0x000fe20000410000 */
[----:B------:R-:W-:Y:S01]  /*0400*/  @!P6 FMUL.FTZ R7, R4, R7 ;  /* 0x000000070407e220 */ /* 0x000fe20000410000 */
[----:B------:R-:W-:Y:S01]  /*0410*/  @!P1 F2FP.BF16.F32.PACK_AB R21, RZ, R21 ;  /* 0x00000015ff15923e */ /* 0x000fe200000010ff */
[----:B0-----:R-:W-:Y:S01]  /*0420*/  IMAD.WIDE.U32 R2, R0, 0x2, R2 ;  /* 0x0000000200027825 */ /* 0x001fe200078e0002 */
[----:B------:R-:W-:Y:S02]  /*0430*/  @!P2 F2FP.BF16.F32.PACK_AB R23, RZ, R23 ;  /* 0x00000017ff17a23e */ /* 0x000fe400000010ff */
[----:B------:R-:W-:Y:S02]  /*0440*/  @!P3 F2FP.BF16.F32.PACK_AB R19, RZ, R19 ;  /* 0x00000013ff13b23e */ /* 0x000fe400000010ff */
[----:B------:R-:W-:Y:S01]  /*0450*/  @!P4 F2FP.BF16.F32.PACK_AB R18, RZ, R18 ;  /* 0x00000012ff12c23e */ /* 0x000fe200000010ff */
[----:B------:R-:W-:Y:S01]  /*0460*/  IMAD.WIDE R2, R12, 0x10, R2 ;  /* 0x000000100c027825 */ /* 0x000fe200078e0202 */
[----:B------:R-:W-:-:S02]  /*0470*/  @!P5 F2FP.BF16.F32.PACK_AB R22, RZ, R22 ;  /* 0x00000016ff16d23e */ /* 0x000fc400000010ff */
[----:B------:R-:W-:Y:S02]  /*0480*/  @!P6 F2FP.BF16.F32.PACK_AB R7, RZ, R7 ;  /* 0x00000007ff07e23e */ /* 0x000fe400000010ff */
[----:B------:R-:W-:Y:S02]  /*0490*/  @!P0 PRMT R13, R5, 0x7610, R13 ;  /* 0x00007610050d8816 */ /* 0x000fe4000000000d */
[----:B------:R-:W-:Y:S02]  /*04a0*/  @!P1 PRMT R14, R21, 0x7610, R14 ;  /* 0x00007610150e9816 */ /* 0x000fe4000000000e */
[----:B------:R-:W-:Y:S02]  /*04b0*/  @!P2 PRMT R9, R23, 0x7610, R9 ;  /* 0x000076101709a816 */ /* 0x000fe40000000009 */
[----:B------:R-:W-:Y:S02]  /*04c0*/  @!P3 PRMT R15, R19, 0x7610, R15 ;  /* 0x00007610130fb816 */ /* 0x000fe4000000000f */
[----:B------:R-:W-:-:S02]  /*04d0*/  @!P4 PRMT R10, R18, 0x7610, R10 ;  /* 0x00007610120ac816 */ /* 0x000fc4000000000a */
[----:B------:R-:W-:Y:S02]  /*04e0*/  @!P5 PRMT R16, R22, 0x7610, R16 ;  /* 0x000076101610d816 */ /* 0x000fe40000000010 */
[----:B------:R-:W-:Y:S02]  /*04f0*/  @!P6 PRMT R11, R7, 0x7610, R11 ;  /* 0x00007610070be816 */ /* 0x000fe4000000000b */
[----:B------:R-:W-:Y:S02]  /*0500*/  PRMT R4, R8, 0x5410, R13 ;  /* 0x0000541008047816 */ /* 0x000fe4000000000d */
[----:B------:R-:W-:Y:S02]  /*0510*/  PRMT R5, R14, 0x5410, R9 ;  /* 0x000054100e057816 */ /* 0x000fe40000000009 */
[----:B------:R-:W-:Y:S02]  /*0520*/  PRMT R6, R15, 0x5410, R10 ;  /* 0x000054100f067816 */ /* 0x000fe4000000000a */
[----:B------:R-:W-:-:S05]  /*0530*/  PRMT R7, R16, 0x5410, R11 ;  /* 0x0000541010077816 */ /* 0x000fca000000000b */
[----:B------:R-:W-:Y:S01]  /*0540*/  STG.E.128 desc[UR4][R2.64], R4 ;  /* 0x0000000402007986 */ /* 0x000fe2000c101d04 */
[----:B------:R-:W-:Y:S05]  /*0550*/  EXIT ;  /* 0x000000000000794d */ /* 0x000fea0003800000 */
.L_x_1863:
        /* <DEDUP_REMOVED lines=173> */
.L_x_1866:
[----:B------:R-:W-:-:S13]  /*1030*/  ISETP.GE.AND P0, PT, R23, R2, PT ;  /* 0x000000021700720c */ /* 0x000fda0003f06270 */
[----:B------:R-:W-:Y:S05]  /*1040*/  @P0 BRA `(.L_x_1868) ;  /* 0x0000000000300947 */ /* 0x000fea0003800000 */
[----:B0-----:R-:W0:Y:S01]  /*1050*/  LDC.64 R10, c[0x0][0x218] ;  /* 0x00008600ff0a7b82 */ /* 0x001e220000000a00 */
[----:B------:R-:W-:Y:S02]  /*1060*/  IMAD.IADD R3, R0, 0x1, R23 ;  /* 0x0000000100037824 */ /* 0x000fe400078e0217 */
[----:B------:R-:W-:Y:S02]  /*1070*/  VIADD R23, R23, 0x80 ;  /* 0x0000008017177836 */ /* 0x000fe40000000000 */
[----:B0-----:R-:W-:-:S05]  /*1080*/  IMAD.WIDE.U32 R10, R3, 0x2, R10 ;  /* 0x00000002030a7825 */ /* 0x001fca00078e000a */
[----:B------:R1:W-:Y:S02]  /*1090*/  STG.E.U16 desc[UR4][R10.64], R5 ;  /* 0x000000050a007986 */ /* 0x0003e4000c101504 */
.L_x_1867:
[----:B------:R-:W-:-:S13]  /*10a0*/  ISETP.GE.AND P0, PT, R23, R2, PT ;  /* 0x000000021700720c */ /* 0x000fda0003f06270 */
[----:B------:R-:W-:Y:S05]  /*10b0*/  @P0 BRA `(.L_x_1869) ;  /* 0x0000000000340947 */ /* 0x000fea0003800000 */
[----:B-1----:R-:W1:Y:S01]  /*10c0*/  LDC.64 R4, c[0x0][0x218] ;  /* 0x00008600ff047b82 */ /* 0x002e620000000a00 */
[----:B0-----:R-:W-:Y:S01]  /*10d0*/  IADD3 R3, R0, R23, RZ ;  /* 0x0000001700037210 */ /* 0x001fe20007ffe0ff */
[----:B------:R-:W-:-:S04]  /*10e0*/  VIADD R23, R23, 0x80 ;  /* 0x0000008017177836 */ /* 0x000fc80000000000 */
[----:B-1----:R-:W-:-:S05]  /*10f0*/  IMAD.WIDE.U32 R4, R3, 0x2, R4 ;  /* 0x0000000203047825 */ /* 0x002fca00078e0004 */
[----:B------:R1:W-:Y:S02]  /*1100*/  STG.E.U16 desc[UR4][R4.64], R6 ;  /* 0x0000000604007986 */ /* 0x0003e4000c101504 */
.L_x_1868:
        /* <DEDUP_REMOVED lines=8> */
.L_x_1869:
[----:B------:R-:W-:Y:S05]  /*1190*/  BSYNC B1 ;  /* 0x0000000000017941 */ /* 0x000fea0003800000 */
.L_x_1865:
[----:B------:R-:W-:-:S13]  /*11a0*/  ISETP.GE.AND P0, PT, R23, R2, PT ;  /* 0x000000021700720c */ /* 0x000fda0003f06270 */
[----:B-12---:R-:W1:Y:S01]  /*11b0*/  @!P0 LDC.64 R4, c[0x0][0x218] ;  /* 0x00008600ff048b82 */ /* 0x006e620000000a00 */
[----:B0-----:R-:W-:Y:S02]  /*11c0*/  @!P0 IMAD.IADD R3, R0, 0x1, R23 ;  /* 0x0000000100038824 */ /* 0x001fe400078e0217 */
[----:B------:R-:W-:Y:S02]  /*11d0*/  @!P0 VIADD R23, R23, 0x80 ;  /* 0x0000008017178836 */ /* 0x000fe40000000000 */
[----:B-1----:R-:W-:-:S05]  /*11e0*/  @!P0 IMAD.WIDE.U32 R4, R3, 0x2, R4 ;  /* 0x0000000203048825 */ /* 0x002fca00078e0004 */
[----:B------:R2:W-:Y:S02]  /*11f0*/  @!P0 STG.E.U16 desc[UR4][R4.64], R8 ;  /* 0x0000000804008986 */ /* 0x0005e4000c101504 */
.L_x_1870:
[----:B------:R-:W-:Y:S05]  /*1200*/  BSYNC B0 ;  /* 0x0000000000007941 */ /* 0x000fea0003800000 */
.L_x_1864:
        /* <DEDUP_REMOVED lines=8> */
.L_x_1871:
        /* <DEDUP_REMOVED lines=15> */
.L_x_3522:


//--------------------- .text._ZN2at6native18elementwise_kernelILi128ELi4EZNS0_15gpu_kernel_implIZZZNS0_12prelu_kernelERNS_14TensorIteratorEENKUlvE_clEvENKUlvE0_clEvEUlffE_EEvRNS_18TensorIteratorBaseERKT_EUliE_EEviT1_ --------------------------
	.section	.text._ZN2at6native18elementwise_kernelILi128ELi4EZNS0_15gpu_kernel_implIZZZNS0_12prelu_kernelERNS_14TensorIteratorEENKUlvE_clEvENKUlvE0_clEvEUlffE_EEvRNS_18TensorIteratorBaseERKT_EUliE_EEviT1_,"ax",@progbits
	.align	128
        .global         _ZN2at6native18elementwise_kernelILi128ELi4EZNS0_15gpu_kernel_implIZZZNS0_12prelu_kernelERNS_14TensorIteratorEENKUlvE_clEvENKUlvE0_clEvEUlffE_EEvRNS_18TensorIteratorBaseERKT_EUliE_EEviT1_
        .type           _ZN2at6native18elementwise_kernelILi128ELi4EZNS0_15gpu_kernel_implIZZZNS0_12prelu_kernelERNS_14TensorIteratorEENKUlvE_clEvENKUlvE0_clEvEUlffE_EEvRNS_18TensorIteratorBaseERKT_EUliE_EEviT1_,@function
        .size           _ZN2at6native18elementwise_kernelILi128ELi4EZNS0_15gpu_kernel_implIZZZNS0_12prelu_kernelERNS_14TensorIteratorEENKUlvE_clEvENKUlvE0_clEvEUlffE_EEvRNS_18TensorIteratorBaseERKT_EUliE_EEviT1_,(.L_x_3523 - _ZN2at6native18elementwise_kernelILi128ELi4EZNS0_15gpu_kernel_implIZZZNS0_12prelu_kernelERNS_14TensorIteratorEENKUlvE_clEvENKUlvE0_clEvEUlffE_EEvRNS_18TensorIteratorBaseERKT_EUliE_EEviT1_)
        .other          _ZN2at6native18elementwise_kernelILi128ELi4EZNS0_15gpu_kernel_implIZZZNS0_12prelu_kernelERNS_14TensorIteratorEENKUlvE_clEvENKUlvE0_clEvEUlffE_EEvRNS_18TensorIteratorBaseERKT_EUliE_EEviT1_,@"STO_CUDA_ENTRY STV_DEFAULT"
_ZN2at6native18elementwise_kernelILi128ELi4EZNS0_15gpu_kernel_implIZZZNS0_12prelu_kernelERNS_14TensorIteratorEENKUlvE_clEvENKUlvE0_clEvEUlffE_EEvRNS_18TensorIteratorBaseERKT_EUliE_EEviT1_:
.text._ZN2at6native18elementwise_kernelILi128ELi4EZNS0_15gpu_kernel_implIZZZNS0_12prelu_kernelERNS_14TensorIteratorEENKUlvE_clEvENKUlvE0_clEvEUlffE_EEvRNS_18TensorIteratorBaseERKT_EUliE_EEviT1_:
        /* <DEDUP_REMOVED lines=365> */
.L_x_1874:
[----:B------:R-:W0:Y:S01]  /*16d0*/  LDC.U8 R5, c[0x0][0x492] ;  /* 0x00012480ff057b82 */ /* 0x000e220000000000 */
[----:B------:R-:W-:Y:S01]  /*16e0*/  ULDC.64 UR4, c[0x0][0x478] ;  /* 0x00011e0000047ab9 */ /* 0x000fe20000000a00 */
[----:B------:R-:W-:Y:S01]  /*16f0*/  ULDC.64 UR6, c[0x0][0x480] ;  /* 0x0001200000067ab9 */ /* 0x000fe20000000a00 */
[----:B------:R-:W-:Y:S01]  /*1700*/  IADD3 R16, P1, R16, UR4, RZ ;  /* 0x0000000410107c10 */ /* 0x000fe2000ff3e0ff */
[----:B------:R-:W-:Y:S01]  /*1710*/  BSSY B6, `(.L_x_1875) ;  /* 0x00000e0000067945 */ /* 0x000fe20003800000 */
        /* <DEDUP_REMOVED lines=15> */
[----:B--2---:R0:W1:Y:S01]  /*1810*/  I2F.S16 R24, R2 ;  /* 0x0000000200187306 */ /* 0x0040620000101400 */
[----:B------:R-:W-:Y:S05]  /*1820*/  BRA `(.L_x_1881) ;  /* 0x0000000c00387947 */ /* 0x000fea0003800000 */
.L_x_1879:
[----:B------:R-:W2:Y:S02]  /*1830*/  LDG.E.U8 R2, desc[UR36][R2.64] ;  /* 0x0000002402027981 */ /* 0x000ea4000c1e1100 */
[----:B--2---:R-:W-:Y:S01]  /*1840*/  I2FP.F32.U32 R24, R2 ;  /* 0x0000000200187245 */ /* 0x004fe20000201000 */
[----:B------:R-:W-:Y:S06]  /*1850*/  BRA `(.L_x_1881) ;  /* 0x0000000c002c7947 */ /* 0x000fec0003800000 */
.L_x_1878:
[----:B------:R-:W-:-:S13]  /*1860*/  ISETP.NE.AND P0, PT, R4, 0x2, PT ;  /* 0x000000020400780c */ /* 0x000fda0003f05270 */
[----:B------:R-:W-:Y:S05]  /*1870*/  @!P0 BRA `(.L_x_1882) ;  /* 0x0000000000288947 */ /* 0x000fea0003800000 */
[----:B------:R-:W-:-:S13]  /*1880*/  ISETP.NE.AND P0, PT, R4, 0x3, PT ;  /* 0x000000030400780c */ /* 0x000fda0003f05270 */
[----:B------:R-:W-:Y:S05]  /*1890*/  @!P0 BRA `(.L_x_1883) ;  /* 0x0000000000148947 */ /* 0x000fea0003800000 */
[----:B------:R-:W-:-:S13]  /*18a0*/  ISETP.NE.AND P0, PT, R4, 0x4, PT ;  /* 0x000000040400780c */ /* 0x000fda0003f05270 */
[----:B------:R-:W-:Y:S05]  /*18b0*/  @P0 BRA `(.L_x_1880) ;  /* 0x0000000800b80947 */ /* 0x000fea0003800000 */
[----:B------:R-:W2:Y:S02]  /*18c0*/  LDG.E.64 R2, desc[UR36][R2.64] ;  /* 0x0000002402027981 */ /* 0x000ea4000c1e1b00 */
[----:B--2---:R4:W0:Y:S01]  /*18d0*/  I2F.S64 R24, R2 ;  /* 0x0000000200187312 */ /* 0x0048220000301400 */
[----:B------:R-:W-:Y:S05]  /*18e0*/  BRA `(.L_x_1881) ;  /* 0x0000000c00087947 */ /* 0x000fea0003800000 */
.L_x_1883:
[----:B------:R-:W2:Y:S02]  /*18f0*/  LDG.E R2, desc[UR36][R2.64] ;  /* 0x0000002402027981 */ /* 0x000ea4000c1e1900 */
[----:B--2---:R-:W-:Y:S01]  /*1900*/  I2FP.F32.S32 R24, R2 ;  /* 0x0000000200187245 */ /* 0x004fe20000201400 */
[----:B------:R-:W-:Y:S06]  /*1910*/  BRA `(.L_x_1881) ;  /* 0x0000000800fc7947 */ /* 0x000fec0003800000 */
.L_x_1882:
[----:B------:R-:W2:Y:S02]  /*1920*/  LDG.E.U16 R2, desc[UR36][R2.64] ;  /* 0x0000002402027981 */ /* 0x000ea4000c1e1500 */
[----:B--2---:R0:W1:Y:S01]  /*1930*/  I2F.S16 R24, R2 ;  /* 0x0000000200187306 */ /* 0x0040620000101400 */
[----:B------:R-:W-:Y:S05]  /*1940*/  BRA `(.L_x_1881) ;  /* 0x0000000800f07947 */ /* 0x000fea0003800000 */
.L_x_1877:
[----:B------:R-:W-:-:S13]  /*1950*/  ISETP.GT.AND P0, PT, R4, 0x6, PT ;  /* 0x000000060400780c */ /* 0x000fda0003f04270 */
[----:B------:R-:W-:Y:S05]  /*1960*/  @P0 BRA `(.L_x_1884) ;  /* 0x0000000000240947 */ /* 0x000fea0003800000 */
[----:B------:R-:W-:-:S13]  /*1970*/  ISETP.NE.AND P0, PT, R4, 0x5, PT ;  /* 0x000000050400780c */ /* 0x000fda0003f05270 */
[----:B------:R-:W-:Y:S05]  /*1980*/  @!P0 BRA `(.L_x_1885) ;  /* 0x0000000000108947 */ /* 0x000fea0003800000 */
[----:B------:R-:W-:-:S13]  /*1990*/  ISETP.NE.AND P0, PT, R4, 0x6, PT ;  /* 0x000000060400780c */ /* 0x000fda0003f05270 */
[----:B------:R-:W-:Y:S05]  /*19a0*/  @P0 BRA `(.L_x_1880) ;  /* 0x00000008007c0947 */ /* 0x000fea0003800000 */
[----:B------:R2:W5:Y:S01]  /*19b0*/  LDG.E R24, desc[UR36][R2.64] ;  /* 0x0000002402187981 */ /* 0x000562000c1e1900 */
[----:B------:R-:W-:Y:S05]  /*19c0*/  BRA `(.L_x_1881) ;  /* 0x0000000800d07947 */ /* 0x000fea0003800000 */
.L_x_1885:
[----:B------:R-:W2:Y:S02]  /*19d0*/  LDG.E.U16 R2, desc[UR36][R2.64] ;  /* 0x0000002402027981 */ /* 0x000ea4000c1e1500 */
[----:B--2---:R-:W-:Y:S01]  /*19e0*/  HADD2.F32 R24, -RZ, R2.H0_H0 ;  /* 0x20000002ff187230 */ /* 0x004fe20000004100 */
[----:B------:R-:W-:Y:S06]  /*19f0*/  BRA `(.L_x_1881) ;  /* 0x0000000800c47947 */ /* 0x000fec0003800000 */
.L_x_1884:
[----:B------:R-:W-:-:S13]  /*1a00*/  ISETP.NE.AND P0, PT, R4, 0x7, PT ;  /* 0x000000070400780c */ /* 0x000fda0003f05270 */
[----:B------:R-:W-:Y:S05]  /*1a10*/  @!P0 BRA `(.L_x_1886) ;  /* 0x0000000000248947 */ /* 0x000fea0003800000 */
[----:B------:R-:W-:-:S13]  /*1a20*/  ISETP.NE.AND P0, PT, R4, 0x8, PT ;  /* 0x000000080400780c */ /* 0x000fda0003f05270 */
[----:B------:R-:W-:Y:S05]  /*1a30*/  @!P0 BRA `(.L_x_1887) ;  /* 0x0000000000108947 */ /* 0x000fea0003800000 */
[----:B------:R-:W-:-:S13]  /*1a40*/  ISETP.NE.AND P0, PT, R4, 0x9, PT ;  /* 0x000000090400780c */ /* 0x000fda0003f05270 */
[----:B------:R-:W-:Y:S05]  /*1a50*/  @P0 BRA `(.L_x_1880) ;  /* 0x0000000800500947 */ /* 0x000fea0003800000 */
[----:B------:R3:W5:Y:S01]  /*1a60*/  LDG.E R24, desc[UR36][R2.64] ;  /* 0x0000002402187981 */ /* 0x000762000c1e1900 */
[----:B------:R-:W-:Y:S05]  /*1a70*/  BRA `(.L_x_1881) ;  /* 0x0000000800a47947 */ /* 0x000fea0003800000 */
.L_x_1887:
[----:B------:R-:W2:Y:S02]  /*1a80*/  LDG.E.U16 R2, desc[UR36][R2.64] ;  /* 0x0000002402027981 */ /* 0x000ea4000c1e1500 */
[----:B--2---:R-:W-:Y:S01]  /*1a90*/  HADD2.F32 R24, -RZ, R2.H0_H0 ;  /* 0x20000002ff187230 */ /* 0x004fe20000004100 */
[----:B------:R-:W-:Y:S06]  /*1aa0*/  BRA `(.L_x_1881) ;  /* 0x0000000800987947 */ /* 0x000fec0003800000 */
.L_x_1886:
[----:B------:R-:W2:Y:S01]  /*1ab0*/  LDG.E.64 R2, desc[UR36][R2.64] ;  /* 0x0000002402027981 */ /* 0x000ea2000c1e1b00 */
[----:B------:R-:W-:Y:S01]  /*1ac0*/  UMOV UR4, 0xf0000000 ;  /* 0xf000000000047882 */ /* 0x000fe20000000000 */
[----:B------:R-:W-:Y:S01]  /*1ad0*/  UMOV UR5, 0x380fffff ;  /* 0x380fffff00057882 */ /* 0x000fe20000000000 */
[----:B--2---:R-:W0:Y:S01]  /*1ae0*/  F2F.F32.F64 R24, R2 ;  /* 0x0000000200187310 */ /* 0x004e220000301000 */
[----:B------:R-:W-:-:S14]  /*1af0*/  DSETP.GEU.AND P0, PT, |R2|, UR4, PT ;  /* 0x0000000402007e2a */ /* 0x000fdc000bf0e200 */
[----:B0-----:R-:W-:Y:S01]  /*1b00*/  @!P0 FMUL R24, R24, 1.175494350822287508e-38 ;  /* 0x0080000018188820 */ /* 0x001fe20000400000 */
[----:B------:R-:W-:Y:S06]  /*1b10*/  BRA `(.L_x_1881) ;  /* 0x00000008007c7947 */ /* 0x000fec0003800000 */
.L_x_1876:
        /* <DEDUP_REMOVED lines=10> */
[----:B------:R-:W-:Y:S01]  /*1bc0*/  FSEL R24, RZ, 1, !P0 ;  /* 0x3f800000ff187808 */ /* 0x000fe20004000000 */
[----:B------:R-:W-:Y:S08]  /*1bd0*/  BRA `(.L_x_1881) ;  /* 0x00000008004c7947 */ /* 0x000ff00003800000 */
.L_x_1890:
[----:B------:R-:W2:Y:S01]  /*1be0*/  LDG.E.64 R2, desc[UR36][R2.64] ;  /* 0x0000002402027981 */ /* 0x000ea2000c1e1b00 */
[----:B------:R-:W-:Y:S01]  /*1bf0*/  UMOV UR4, 0xf0000000 ;  /* 0xf000000000047882 */ /* 0x000fe20000000000 */
[----:B------:R-:W-:Y:S01]  /*1c00*/  UMOV UR5, 0x380fffff ;  /* 0x380fffff00057882 */ /* 0x000fe20000000000 */
[----:B--2---:R-:W0:Y:S01]  /*1c10*/  F2F.F32.F64 R24, R2 ;  /* 0x0000000200187310 */ /* 0x004e220000301000 */
[----:B------:R-:W-:-:S14]  /*1c20*/  DSETP.GEU.AND P0, PT, |R2|, UR4, PT ;  /* 0x0000000402007e2a */ /* 0x000fdc000bf0e200 */
[----:B0-----:R-:W-:Y:S01]  /*1c30*/  @!P0 FMUL R24, R24, 1.175494350822287508e-38 ;  /* 0x0080000018188820 */ /* 0x001fe20000400000 */
[----:B------:R-:W-:Y:S06]  /*1c40*/  BRA `(.L_x_1881) ;  /* 0x0000000800307947 */ /* 0x000fec0003800000 */
.L_x_1889:
        /* <DEDUP_REMOVED lines=11> */
[----:B------:R-:W-:-:S05]  /*1d00*/  VIADD R2, R0, 0xffffffff ;  /* 0xffffffff00027836 */ /* 0x000fca0000000000 */
[----:B------:R-:W-:Y:S02]  /*1d10*/  SHF.R.S32.HI R2, RZ, 0x1f, R2 ;  /* 0x0000001fff027819 */ /* 0x000fe40000011402 */
[----:B0-----:R-:W-:-:S04]  /*1d20*/  IADD3 R4, -R4, 0x1f, RZ ;  /* 0x0000001f04047810 */ /* 0x001fc80007ffe1ff */
[C---:B------:R-:W-:Y:S01]  /*1d30*/  ISETP.GT.U32.AND P0, PT, R4.reuse, 0x4, PT ;  /* 0x000000040400780c */ /* 0x040fe20003f04070 */
[----:B------:R-:W-:-:S05]  /*1d40*/  VIADD R4, R4, 0xfffffffc ;  /* 0xfffffffc04047836 */ /* 0x000fca0000000000 */
[----:B------:R-:W-:Y:S01]  /*1d50*/  SEL R5, R4, RZ, P0 ;  /* 0x000000ff04057207 */ /* 0x000fe20000000000 */
[----:B------:R-:W-:-:S04]  /*1d60*/  VIADD R4, R0, 0x1000000 ;  /* 0x0100000000047836 */ /* 0x000fc80000000000 */
[----:B------:R-:W-:Y:S01]  /*1d70*/  IMAD R6, R5, R6, 0x3c000000 ;  /* 0x3c00000005067424 */ /* 0x000fe200078e0206 */
[----:B------:R-:W-:Y:S02]  /*1d80*/  SHF.L.U32 R5, R0, R5, RZ ;  /* 0x0000000500057219 */ /* 0x000fe400000006ff */
[----:B------:R-:W-:Y:S02]  /*1d90*/  SHF.R.S32.HI R4, RZ, 0x8, R4 ;  /* 0x00000008ff047819 */ /* 0x000fe40000011404 */
[----:B------:R-:W-:-:S04]  /*1da0*/  LEA.HI R5, R5, R6, RZ, 0x1c ;  /* 0x0000000605057211 */ /* 0x000fc800078fe0ff */
[----:B------:R-:W-:-:S04]  /*1db0*/  LOP3.LUT R5, R5, 0x7f800000, R4, 0xf8, !PT ;  /* 0x7f80000005057812 */ /* 0x000fc800078ef804 */
[----:B------:R-:W-:-:S04]  /*1dc0*/  LOP3.LUT R5, R5, R2, RZ, 0x30, !PT ;  /* 0x0000000205057212 */ /* 0x000fc800078e30ff */
[----:B------:R-:W-:Y:S01]  /*1dd0*/  LOP3.LUT R24, R5, 0x80000000, R24, 0xf8, !PT ;  /* 0x8000000005187812 */ /* 0x000fe200078ef818 */
[----:B------:R-:W-:Y:S06]  /*1de0*/  BRA `(.L_x_1881) ;  /* 0x0000000400c87947 */ /* 0x000fec0003800000 */
.L_x_1892:
        /* <DEDUP_REMOVED lines=11> */
[----:B------:R-:W-:Y:S01]  /*1ea0*/  LOP3.LUT R24, R24, 0x80000000, R5, 0xf8, !PT ;  /* 0x8000000018187812 */ /* 0x000fe200078ef805 */
[----:B------:R-:W-:Y:S06]  /*1eb0*/  BRA `(.L_x_1881) ;  /* 0x0000000400947947 */ /* 0x000fec0003800000 */
.L_x_1891:
[----:B------:R-:W2:Y:S02]  /*1ec0*/  LDG.E.U16 R2, desc[UR36][R2.64] ;  /* 0x0000002402027981 */ /* 0x000ea4000c1e1500 */
[----:B--2---:R-:W-:Y:S01]  /*1ed0*/  IMAD.U32 R24, R2, 0x10000, RZ ;  /* 0x0001000002187824 */ /* 0x004fe200078e00ff */
[----:B------:R-:W-:Y:S06]  /*1ee0*/  BRA `(.L_x_1881) ;  /* 0x0000000400887947 */ /* 0x000fec0003800000 */
.L_x_1888:
        /* <DEDUP_REMOVED lines=9> */
[----:B--2---:R-:W-:Y:S01]  /*1f80*/  I2FP.F32.U32 R24, R2 ;  /* 0x0000000200187245 */ /* 0x004fe20000201000 */
[----:B------:R-:W-:Y:S06]  /*1f90*/  BRA `(.L_x_1881) ;  /* 0x00000004005c7947 */ /* 0x000fec0003800000 */
.L_x_1895:
[----:B------:R-:W2:Y:S01]  /*1fa0*/  LDG.E.U8 R2, desc[UR36][R2.64] ;  /* 0x0000002402027981 */ /* 0x000ea2000c1e1100 */
        /* <DEDUP_REMOVED lines=19> */
.L_x_1897:
[----:B------:R-:W-:Y:S05]  /*20e0*/  BSYNC B0 ;  /* 0x0000000000007941 */ /* 0x000fea0003800000 */
.L_x_1896:
[----:B------:R-:W-:Y:S01]  /*20f0*/  IMAD.SHL.U32 R2, R2, 0x100000, RZ ;  /* 0x0010000002027824 */ /* 0x000fe200078e00ff */
[----:B------:R-:W-:-:S04]  /*2100*/  LEA R3, R0, 0x3b800000, 0x17 ;  /* 0x3b80000000037811 */ /* 0x000fc800078eb8ff */
[----:B------:R-:W-:Y:S01]  /*2110*/  LOP3.LUT R24, R3, R2, R24, 0xfe, !PT ;  /* 0x0000000203187212 */ /* 0x000fe200078efe18 */
[----:B------:R-:W-:Y:S06]  /*2120*/  BRA `(.L_x_1881) ;  /* 0x0000000000f87947 */ /* 0x000fec0003800000 */
.L_x_1894:
        /* <DEDUP_REMOVED lines=20> */
.L_x_1899:
[----:B------:R-:W-:Y:S05]  /*2270*/  BSYNC B0 ;  /* 0x0000000000007941 */ /* 0x000fea0003800000 */
.L_x_1898:
[----:B------:R-:W-:Y:S01]  /*2280*/  IMAD.SHL.U32 R2, R2, 0x200000, RZ ;  /* 0x0020000002027824 */ /* 0x000fe200078e00ff */
[----:B------:R-:W-:-:S04]  /*2290*/  LEA R3, R0, 0x37800000, 0x17 ;  /* 0x3780000000037811 */ /* 0x000fc800078eb8ff */
[----:B------:R-:W-:Y:S01]  /*22a0*/  LOP3.LUT R24, R3, R2, R24, 0xfe, !PT ;  /* 0x0000000203187212 */ /* 0x000fe200078efe18 */
[----:B------:R-:W-:Y:S06]  /*22b0*/  BRA `(.L_x_1881) ;  /* 0x0000000000947947 */ /* 0x000fec0003800000 */
.L_x_1893:
[----:B------:R-:W-:-:S13]  /*22c0*/  ISETP.NE.AND P0, PT, R4, 0x1c, PT ;  /* 0x0000001c0400780c */ /* 0x000fda0003f05270 */
[----:B------:R-:W-:Y:S05]  /*22d0*/  @!P0 BRA `(.L_x_1900) ;  /* 0x0000000000848947 */ /* 0x000fea0003800000 */
[----:B------:R-:W-:-:S13]  /*22e0*/  ISETP.NE.AND P0, PT, R4, 0x1d, PT ;  /* 0x0000001d0400780c */ /* 0x000fda0003f05270 */
[----:B------:R-:W-:Y:S05]  /*22f0*/  @!P0 BRA `(.L_x_1901) ;  /* 0x0000000000708947 */ /* 0x000fea0003800000 */
[----:B------:R-:W-:-:S13]  /*2300*/  ISETP.NE.AND P0, PT, R4, 0x2c, PT ;  /* 0x0000002c0400780c */ /* 0x000fda0003f05270 */
[----:B------:R-:W-:Y:S05]  /*2310*/  @P0 BRA `(.L_x_1880) ;  /* 0x0000000000200947 */ /* 0x000fea0003800000 */
[----:B------:R-:W2:Y:S01]  /*2320*/  LDG.E.U8 R2, desc[UR36][R2.64] ;  /* 0x0000002402027981 */ /* 0x000ea2000c1e1100 */
[----:B------:R-:W-:Y:S01]  /*2330*/  IMAD.MOV.U32 R24, RZ, RZ, 0x400000 ;  /* 0x00400000ff187424 */ /* 0x000fe200078e00ff */
[----:B--2---:R-:W-:-:S13]  /*2340*/  ISETP.NE.AND P0, PT, R2, RZ, PT ;  /* 0x000000ff0200720c */ /* 0x004fda0003f05270 */
[----:B------:R-:W-:Y:S05]  /*2350*/  @!P0 BRA `(.L_x_1881) ;  /* 0x00000000006c8947 */ /* 0x000fea0003800000 */
[----:B------:R-:W-:-:S13]  /*2360*/  ISETP.NE.AND P0, PT, R2, 0xff, PT ;  /* 0x000000ff0200780c */ /* 0x000fda0003f05270 */
[----:B------:R-:W-:Y:S02]  /*2370*/  @!P0 IMAD.MOV.U32 R24, RZ, RZ, 0x7f800001 ;  /* 0x7f800001ff188424 */ /* 0x000fe400078e00ff */
[----:B------:R-:W-:Y:S01]  /*2380*/  @P0 IMAD.SHL.U32 R24, R2, 0x800000, RZ ;  /* 0x0080000002180824 */ /* 0x000fe200078e00ff */
[----:B------:R-:W-:Y:S06]  /*2390*/  BRA `(.L_x_1881) ;  /* 0x00000000005c7947 */ /* 0x000fec0003800000 */
.L_x_1880:
        /* <DEDUP_REMOVED lines=16> */
.L_x_1902:
[----:B------:R-:W-:Y:S01]  /*24a0*/  IMAD.MOV.U32 R24, RZ, RZ, RZ ;  /* 0x000000ffff187224 */ /* 0x000fe200078e00ff */
[----:B------:R-:W-:Y:S06]  /*24b0*/  BRA `(.L_x_1881) ;  /* 0x0000000000147947 */ /* 0x000fec0003800000 */
.L_x_1901:
[----:B------:R-:W2:Y:S02]  /*24c0*/  LDG.E.64 R2, desc[UR36][R2.64] ;  /* 0x0000002402027981 */ /* 0x000ea4000c1e1b00 */
[----:B--2---:R0:W1:Y:S01]  /*24d0*/  I2F.U64 R24, R2 ;  /* 0x0000000200187312 */ /* 0x0040620000301000 */
[----:B------:R-:W-:Y:S05]  /*24e0*/  BRA `(.L_x_1881) ;  /* 0x0000000000087947 */ /* 0x000fea0003800000 */
.L_x_1900:
[----:B------:R-:W2:Y:S02]  /*24f0*/  LDG.E R2, desc[UR36][R2.64] ;  /* 0x0000002402027981 */ /* 0x000ea4000c1e1900 */
[----:B--2---:R-:W-:-:S07]  /*2500*/  I2FP.F32.U32 R24, R2 ;  /* 0x0000000200187245 */ /* 0x004fce0000201000 */
.L_x_1881:
[----:B------:R-:W-:Y:S05]  /*2510*/  BSYNC B6 ;  /* 0x0000000000067941 */ /* 0x000fea0003800000 */
.L_x_1875:
[----:B------:R-:W1:Y:S01]  /*2520*/  LDC.U8 R4, c[0x0][0x493] ;  /* 0x000124c0ff047b82 */ /* 0x000e620000000000 */
[----:B------:R-:W-:Y:S01]  /*2530*/  ULDC.64 UR4, c[0x0][0x488] ;  /* 0x0001220000047ab9 */ /* 0x000fe20000000a00 */
[----:B------:R-:W-:Y:S01]  /*2540*/  BSSY B6, `(.L_x_1903) ;  /* 0x00000df000067945 */ /* 0x000fe20003800000 */
[----:B0-234-:R-:W-:-:S05]  /*2550*/  IADD3 R2, P1, R22, UR4, RZ ;  /* 0x0000000416027c10 */ /* 0x01dfca000ff3e0ff */
        /* <DEDUP_REMOVED lines=15> */
.L_x_1907:
[----:B------:R-:W2:Y:S02]  /*2650*/  LDG.E.U8 R2, desc[UR36][R2.64] ;  /* 0x0000002402027981 */ /* 0x000ea4000c1e1100 */
[----:B--2---:R-:W-:Y:S01]  /*2660*/  I2FP.F32.U32 R5, R2 ;  /* 0x0000000200057245 */ /* 0x004fe20000201000 */
[----:B------:R-:W-:Y:S06]  /*2670*/  BRA `(.L_x_1909) ;  /* 0x0000000c002c7947 */ /* 0x000fec0003800000 */
.L_x_1906:
[----:B------:R-:W-:-:S13]  /*2680*/  ISETP.NE.AND P0, PT, R0, 0x2, PT ;  /* 0x000000020000780c */ /* 0x000fda0003f05270 */
[----:B------:R-:W-:Y:S05]  /*2690*/  @!P0 BRA `(.L_x_1910) ;  /* 0x0000000000288947 */ /* 0x000fea0003800000 */
[----:B------:R-:W-:-:S13]  /*26a0*/  ISETP.NE.AND P0, PT, R0, 0x3, PT ;  /* 0x000000030000780c */ /* 0x000fda0003f05270 */
[----:B------:R-:W-:Y:S05]  /*26b0*/  @!P0 BRA `(.L_x_1911) ;  /* 0x0000000000148947 */ /* 0x000fea0003800000 */
[----:B------:R-:W-:-:S13]  /*26c0*/  ISETP.NE.AND P0, PT, R0, 0x4, PT ;  /* 0x000000040000780c */ /* 0x000fda0003f05270 */
[----:B------:R-:W-:Y:S05]  /*26d0*/  @P0 BRA `(.L_x_1908) ;  /* 0x0000000800b80947 */ /* 0x000fea0003800000 */
[----:B------:R-:W2:Y:S02]  /*26e0*/  LDG.E.64 R2, desc[UR36][R2.64] ;  /* 0x0000002402027981 */ /* 0x000ea4000c1e1b00 */
[----:B--2---:R0:W1:Y:S01]  /*26f0*/  I2F.S64 R5, R2 ;  /* 0x0000000200057312 */ /* 0x0040620000301400 */
[----:B------:R-:W-:Y:S05]  /*2700*/  BRA `(.L_x_1909) ;  /* 0x0000000c00087947 */ /* 0x000fea0003800000 */
.L_x_1911:
[----:B------:R-:W2:Y:S02]  /*2710*/  LDG.E R2, desc[UR36][R2.64] ;  /* 0x0000002402027981 */ /* 0x000ea4000c1e1900 */
[----:B--2---:R-:W-:Y:S01]  /*2720*/  I2FP.F32.S32 R5, R2 ;  /* 0x0000000200057245 */ /* 0x004fe20000201400 */
[----:B------:R-:W-:Y:S06]  /*2730*/  BRA `(.L_x_1909) ;  /* 0x0000000800fc7947 */ /* 0x000fec0003800000 */
.L_x_1910:
[----:B------:R-:W2:Y:S02]  /*2740*/  LDG.E.U16 R2, desc[UR36][R2.64] ;  /* 0x0000002402027981 */ /* 0x000ea4000c1e1500 */
[----:B--2---:R4:W0:Y:S01]  /*2750*/  I2F.S16 R5, R2 ;  /* 0x0000000200057306 */ /* 0x0048220000101400 */
[----:B------:R-:W-:Y:S05]  /*2760*/  BRA `(.L_x_1909) ;  /* 0x0000000800f07947 */ /* 0x000fea0003800000 */
.L_x_1905:
        /* <DEDUP_REMOVED lines=8> */
.L_x_1913:
[----:B------:R-:W2:Y:S02]  /*27f0*/  LDG.E.U16 R2, desc[UR36][R2.64] ;  /* 0x0000002402027981 */ /* 0x000ea4000c1e1500 */
[----:B--2---:R-:W-:Y:S01]  /*2800*/  HADD2.F32 R5, -RZ, R2.H0_H0 ;  /* 0x20000002ff057230 */ /* 0x004fe20000004100 */
[----:B------:R-:W-:Y:S06]  /*2810*/  BRA `(.L_x_1909) ;  /* 0x0000000800c47947 */ /* 0x000fec0003800000 */
.L_x_1912:
        /* <DEDUP_REMOVED lines=8> */
.L_x_1915:
[----:B------:R-:W2:Y:S02]  /*28a0*/  LDG.E.U16 R2, desc[UR36][R2.64] ;  /* 0x0000002402027981 */ /* 0x000ea4000c1e1500 */
[----:B--2---:R-:W-:Y:S01]  /*28b0*/  HADD2.F32 R5, -RZ, R2.H0_H0 ;  /* 0x20000002ff057230 */ /* 0x004fe20000004100 */
[----:B------:R-:W-:Y:S06]  /*28c0*/  BRA `(.L_x_1909) ;  /* 0x0000000800987947 */ /* 0x000fec0003800000 */
.L_x_1914:
[----:B------:R-:W2:Y:S01]  /*28d0*/  LDG.E.64 R2, desc[UR36][R2.64] ;  /* 0x0000002402027981 */ /* 0x000ea2000c1e1b00 */
[----:B------:R-:W-:Y:S01]  /*28e0*/  UMOV UR4, 0xf0000000 ;  /* 0xf000000000047882 */ /* 0x000fe20000000000 */
[----:B------:R-:W-:Y:S01]  /*28f0*/  UMOV UR5, 0x380fffff ;  /* 0x380fffff00057882 */ /* 0x000fe20000000000 */
[----:B--2---:R-:W0:Y:S01]  /*2900*/  F2F.F32.F64 R5, R2 ;  /* 0x0000000200057310 */ /* 0x004e220000301000 */
[----:B------:R-:W-:-:S14]  /*2910*/  DSETP.GEU.AND P0, PT, |R2|, UR4, PT ;  /* 0x0000000402007e2a */ /* 0x000fdc000bf0e200 */
[----:B0-----:R-:W-:Y:S01]  /*2920*/  @!P0 FMUL R5, R5, 1.175494350822287508e-38 ;  /* 0x0080000005058820 */ /* 0x001fe20000400000 */
[----:B------:R-:W-:Y:S06]  /*2930*/  BRA `(.L_x_1909) ;  /* 0x00000008007c7947 */ /* 0x000fec0003800000 */
.L_x_1904:
        /* <DEDUP_REMOVED lines=12> */
.L_x_1918:
[----:B------:R-:W2:Y:S01]  /*2a00*/  LDG.E.64 R2, desc[UR36][R2.64] ;  /* 0x0000002402027981 */ /* 0x000ea2000c1e1b00 */
[----:B------:R-:W-:Y:S01]  /*2a10*/  UMOV UR4, 0xf0000000 ;  /* 0xf000000000047882 */ /* 0x000fe20000000000 */
[----:B------:R-:W-:Y:S01]  /*2a20*/  UMOV UR5, 0x380fffff ;  /* 0x380fffff00057882 */ /* 0x000fe20000000000 */
[----:B--2---:R-:W0:Y:S01]  /*2a30*/  F2F.F32.F64 R5, R2 ;  /* 0x0000000200057310 */ /* 0x004e220000301000 */
[----:B------:R-:W-:-:S14]  /*2a40*/  DSETP.GEU.AND P0, PT, |R2|, UR4, PT ;  /* 0x0000000402007e2a */ /* 0x000fdc000bf0e200 */
[----:B0-----:R-:W-:Y:S01]  /*2a50*/  @!P0 FMUL R5, R5, 1.175494350822287508e-38 ;  /* 0x0080000005058820 */ /* 0x001fe20000400000 */
[----:B------:R-:W-:Y:S06]  /*2a60*/  BRA `(.L_x_1909) ;  /* 0x0000000800307947 */ /* 0x000fec0003800000 */
.L_x_1917:
        /* <DEDUP_REMOVED lines=26> */
.L_x_1920:
        /* <DEDUP_REMOVED lines=11> */
[----:B------:R-:W-:Y:S01]  /*2cc0*/  LOP3.LUT R5, R5, 0x80000000, R0, 0xf8, !PT ;  /* 0x8000000005057812 */ /* 0x000fe200078ef800 */
[----:B------:R-:W-:Y:S06]  /*2cd0*/  BRA `(.L_x_1909) ;  /* 0x0000000400947947 */ /* 0x000fec0003800000 */
.L_x_1919:
[----:B------:R-:W2:Y:S02]  /*2ce0*/  LDG.E.U16 R2, desc[UR36][R2.64] ;  /* 0x0000002402027981 */ /* 0x000ea4000c1e1500 */
[----:B--2---:R-:W-:Y:S01]  /*2cf0*/  IMAD.U32 R5, R2, 0x10000, RZ ;  /* 0x0001000002057824 */ /* 0x004fe200078e00ff */
[----:B------:R-:W-:Y:S06]  /*2d00*/  BRA `(.L_x_1909) ;  /* 0x0000000400887947 */ /* 0x000fec0003800000 */
.L_x_1916:
        /* <DEDUP_REMOVED lines=11> */
.L_x_1923:
        /* <DEDUP_REMOVED lines=20> */
.L_x_1925:
[----:B------:R-:W-:Y:S05]  /*2f00*/  BSYNC B0 ;  /* 0x0000000000007941 */ /* 0x000fea0003800000 */
.L_x_1924:
[----:B------:R-:W-:Y:S01]  /*2f10*/  IMAD.SHL.U32 R2, R2, 0x100000, RZ ;  /* 0x0010000002027824 */ /* 0x000fe200078e00ff */
[----:B------:R-:W-:-:S04]  /*2f20*/  LEA R5, R0, 0x3b800000, 0x17 ;  /* 0x3b80000000057811 */ /* 0x000fc800078eb8ff */
[----:B------:R-:W-:Y:S01]  /*2f30*/  LOP3.LUT R5, R5, R2, R4, 0xfe, !PT ;  /* 0x0000000205057212 */ /* 0x000fe200078efe04 */
[----:B------:R-:W-:Y:S06]  /*2f40*/  BRA `(.L_x_1909) ;  /* 0x0000000000f87947 */ /* 0x000fec0003800000 */
.L_x_1922:
        /* <DEDUP_REMOVED lines=20> */
.L_x_1927:
[----:B------:R-:W-:Y:S05]  /*3090*/  BSYNC B0 ;  /* 0x0000000000007941 */ /* 0x000fea0003800000 */
.L_x_1926:
[----:B------:R-:W-:Y:S01]  /*30a0*/  IMAD.SHL.U32 R2, R2, 0x200000, RZ ;  /* 0x0020000002027824 */ /* 0x000fe200078e00ff */
[----:B------:R-:W-:-:S04]  /*30b0*/  LEA R5, R0, 0x37800000, 0x17 ;  /* 0x3780000000057811 */ /* 0x000fc800078eb8ff */
[----:B------:R-:W-:Y:S01]  /*30c0*/  LOP3.LUT R5, R5, R2, R4, 0xfe, !PT ;  /* 0x0000000205057212 */ /* 0x000fe200078efe04 */
[----:B------:R-:W-:Y:S06]  /*30d0*/  BRA `(.L_x_1909) ;  /* 0x0000000000947947 */ /* 0x000fec0003800000 */
.L_x_1921:
        /* <DEDUP_REMOVED lines=14> */
.L_x_1908:
        /* <DEDUP_REMOVED lines=16> */
.L_x_1930:
[----:B------:R-:W-:Y:S01]  /*32c0*/  IMAD.MOV.U32 R5, RZ, RZ, RZ ;  /* 0x000000ffff057224 */ /* 0x000fe200078e00ff */
[----:B------:R-:W-:Y:S06]  /*32d0*/  BRA `(.L_x_1909) ;  /* 0x0000000000147947 */ /* 0x000fec0003800000 */
.L_x_1929:
[----:B------:R-:W2:Y:S02]  /*32e0*/  LDG.E.64 R2, desc[UR36][R2.64] ;  /* 0x0000002402027981 */ /* 0x000ea4000c1e1b00 */
[----:B--2---:R0:W1:Y:S01]  /*32f0*/  I2F.U64 R5, R2 ;  /* 0x0000000200057312 */ /* 0x0040620000301000 */
[----:B------:R-:W-:Y:S05]  /*3300*/  BRA `(.L_x_1909) ;  /* 0x0000000000087947 */ /* 0x000fea0003800000 */
.L_x_1928:
[----:B------:R-:W2:Y:S02]  /*3310*/  LDG.E R2, desc[UR36][R2.64] ;  /* 0x0000002402027981 */ /* 0x000ea4000c1e1900 */
[----:B--2---:R-:W-:-:S07]  /*3320*/  I2FP.F32.U32 R5, R2 ;  /* 0x0000000200057245 */ /* 0x004fce0000201000 */
.L_x_1909:
[----:B------:R-:W-:Y:S05]  /*3330*/  BSYNC B6 ;  /* 0x0000000000067941 */ /* 0x000fea0003800000 */
.L_x_1903:
[----:B0-234-:R-:W0:Y:S01]  /*3340*/  LDC.U8 R2, c[0x0][0x491] ;  /* 0x00012440ff027b82 */ /* 0x01de220000000000 */
[----:B-----5:R-:W-:-:S13]  /*3350*/  FSETP.GT.FTZ.AND P0, PT, R24, RZ, PT ;  /* 0x000000ff1800720b */ /* 0x020fda0003f14000 */
[----:B-1----:R-:W-:Y:S01]  /*3360*/  @!P0 FMUL.FTZ R24, R5, R24 ;  /* 0x0000001805188220 */ /* 0x002fe20000410000 */
        /* <DEDUP_REMOVED lines=11> */
[----:B------:R-:W0:Y:S02]  /*3420*/  F2I.FTZ.TRUNC.NTZ R3, R24 ;  /* 0x0000001800037305 */ /* 0x000e24000021f100 */
[----:B0-----:R0:W-:Y:S01]  /*3430*/  STG.E.U8 desc[UR36][R16.64], R3 ;  /* 0x0000000310007986 */ /* 0x0011e2000c101124 */
[----:B------:R-:W-:Y:S05]  /*3440*/  BRA `(.L_x_1936) ;  /* 0x0000000c00507947 */ /* 0x000fea0003800000 */
.L_x_1934:
[----:B------:R-:W0:Y:S02]  /*3450*/  F2I.S64.TRUNC R24, R24 ;  /* 0x0000001800187311 */ /* 0x000e24000020d900 */
[----:B0-----:R-:W-:-:S05]  /*3460*/  IMAD.MOV.U32 R3, RZ, RZ, R24 ;  /* 0x000000ffff037224 */ /* 0x001fca00078e0018 */
[----:B------:R0:W-:Y:S01]  /*3470*/  STG.E.U8 desc[UR36][R16.64], R3 ;  /* 0x0000000310007986 */ /* 0x0001e2000c101124 */
[----:B------:R-:W-:Y:S05]  /*3480*/  BRA `(.L_x_1936) ;  /* 0x0000000c00407947 */ /* 0x000fea0003800000 */
.L_x_1933:
[----:B------:R-:W-:-:S13]  /*3490*/  ISETP.NE.AND P0, PT, R0, 0x2, PT ;  /* 0x000000020000780c */ /* 0x000fda0003f05270 */
[----:B------:R-:W-:Y:S05]  /*34a0*/  @!P0 BRA `(.L_x_1937) ;  /* 0x0000000000288947 */ /* 0x000fea0003800000 */
[----:B------:R-:W-:-:S13]  /*34b0*/  ISETP.NE.AND P0, PT, R0, 0x3, PT ;  /* 0x000000030000780c */ /* 0x000fda0003f05270 */
[----:B------:R-:W-:Y:S05]  /*34c0*/  @!P0 BRA `(.L_x_1938) ;  /* 0x0000000000148947 */ /* 0x000fea0003800000 */
[----:B------:R-:W-:-:S13]  /*34d0*/  ISETP.NE.AND P0, PT, R0, 0x4, PT ;  /* 0x000000040000780c */ /* 0x000fda0003f05270 */
[----:B------:R-:W-:Y:S05]  /*34e0*/  @P0 BRA `(.L_x_1935) ;  /* 0x0000000800d00947 */ /* 0x000fea0003800000 */
[----:B------:R-:W0:Y:S02]  /*34f0*/  F2I.S64.TRUNC R24, R24 ;  /* 0x0000001800187311 */ /* 0x000e24000020d900 */
[----:B0-----:R0:W-:Y:S01]  /*3500*/  STG.E.64 desc[UR36][R16.64], R24 ;  /* 0x0000001810007986 */ /* 0x0011e2000c101b24 */
[----:B------:R-:W-:Y:S05]  /*3510*/  BRA `(.L_x_1936) ;  /* 0x0000000c001c7947 */ /* 0x000fea0003800000 */
.L_x_1938:
[----:B------:R-:W0:Y:S02]  /*3520*/  F2I.FTZ.TRUNC.NTZ R3, R24 ;  /* 0x0000001800037305 */ /* 0x000e24000021f100 */
[----:B0-----:R0:W-:Y:S01]  /*3530*/  STG.E desc[UR36][R16.64], R3 ;  /* 0x0000000310007986 */ /* 0x0011e2000c101924 */
[----:B------:R-:W-:Y:S05]  /*3540*/  BRA `(.L_x_1936) ;  /* 0x0000000c00107947 */ /* 0x000fea0003800000 */
.L_x_1937:
[----:B------:R-:W0:Y:S02]  /*3550*/  F2I.FTZ.TRUNC.NTZ R3, R24 ;  /* 0x0000001800037305 */ /* 0x000e24000021f100 */
[----:B0-----:R0:W-:Y:S01]  /*3560*/  STG.E.U16 desc[UR36][R16.64], R3 ;  /* 0x0000000310007986 */ /* 0x0011e2000c101524 */
[----:B------:R-:W-:Y:S05]  /*3570*/  BRA `(.L_x_1936) ;  /* 0x0000000c00047947 */ /* 0x000fea0003800000 */
.L_x_1932:
[----:B------:R-:W-:-:S13]  /*3580*/  ISETP.GT.AND P0, PT, R0, 0x6, PT ;  /* 0x000000060000780c */ /* 0x000fda0003f04270 */
[----:B------:R-:W-:Y:S05]  /*3590*/  @P0 BRA `(.L_x_1939) ;  /* 0x0000000000240947 */ /* 0x000fea0003800000 */
[----:B------:R-:W-:-:S13]  /*35a0*/  ISETP.NE.AND P0, PT, R0, 0x5, PT ;  /* 0x000000050000780c */ /* 0x000fda0003f05270 */
[----:B------:R-:W-:Y:S05]  /*35b0*/  @!P0 BRA `(.L_x_1940) ;  /* 0x0000000000108947 */ /* 0x000fea0003800000 */
[----:B------:R-:W-:-:S13]  /*35c0*/  ISETP.NE.AND P0, PT, R0, 0x6, PT ;  /* 0x000000060000780c */ /* 0x000fda0003f05270 */
[----:B------:R-:W-:Y:S05]  /*35d0*/  @P0 BRA `(.L_x_1935) ;  /* 0x0000000800940947 */ /* 0x000fea0003800000 */
[----:B------:R1:W-:Y:S01]  /*35e0*/  STG.E desc[UR36][R16.64], R24 ;  /* 0x0000001810007986 */ /* 0x0003e2000c101924 */
[----:B------:R-:W-:Y:S05]  /*35f0*/  BRA `(.L_x_1936) ;  /* 0x0000000800e47947 */ /* 0x000fea0003800000 */
.L_x_1940:
[----:B------:R-:W-:-:S05]  /*3600*/  F2FP.F16.F32.PACK_AB R24, RZ, R24 ;  /* 0x00000018ff18723e */ /* 0x000fca00000000ff */
[----:B------:R0:W-:Y:S01]  /*3610*/  STG.E.U16 desc[UR36][R16.64], R24 ;  /* 0x0000001810007986 */ /* 0x0001e2000c101524 */
[----:B------:R-:W-:Y:S05]  /*3620*/  BRA `(.L_x_1936) ;  /* 0x0000000800d87947 */ /* 0x000fea0003800000 */
.L_x_1939:
[----:B------:R-:W-:-:S13]  /*3630*/  ISETP.NE.AND P0, PT, R0, 0x7, PT ;  /* 0x000000070000780c */ /* 0x000fda0003f05270 */
[----:B------:R-:W-:Y:S05]  /*3640*/  @!P0 BRA `(.L_x_1941) ;  /* 0x00000000002c8947 */ /* 0x000fea0003800000 */
[----:B------:R-:W-:-:S13]  /*3650*/  ISETP.NE.AND P0, PT, R0, 0x8, PT ;  /* 0x000000080000780c */ /* 0x000fda0003f05270 */
[----:B------:R-:W-:Y:S05]  /*3660*/  @!P0 BRA `(.L_x_1942) ;  /* 0x0000000000148947 */ /* 0x000fea0003800000 */
[----:B------:R-:W-:-:S13]  /*3670*/  ISETP.NE.AND P0, PT, R0, 0x9, PT ;  /* 0x000000090000780c */ /* 0x000fda0003f05270 */
[----:B------:R-:W-:Y:S05]  /*3680*/  @P0 BRA `(.L_x_1935) ;  /* 0x0000000800680947 */ /* 0x000fea0003800000 */
[----:B------:R-:W-:-:S05]  /*3690*/  IMAD.MOV.U32 R25, RZ, RZ, RZ ;  /* 0x000000ffff197224 */ /* 0x000fca00078e00ff */
[----:B------:R3:W-:Y:S01]  /*36a0*/  STG.E.64 desc[UR36][R16.64], R24 ;  /* 0x0000001810007986 */ /* 0x0007e2000c101b24 */
[----:B------:R-:W-:Y:S05]  /*36b0*/  BRA `(.L_x_1936) ;  /* 0x0000000800b47947 */ /* 0x000fea0003800000 */
.L_x_1942:
[----:B------:R-:W-:-:S04]  /*36c0*/  F2FP.F16.F32.PACK_AB R3, RZ, R24 ;  /* 0x00000018ff03723e */ /* 0x000fc800000000ff */
[----:B------:R-:W-:-:S05]  /*36d0*/  PRMT R3, R3, 0x5410, RZ ;  /* 0x0000541003037816 */ /* 0x000fca00000000ff */
[----:B------:R2:W-:Y:S01]  /*36e0*/  STG.E desc[UR36][R16.64], R3 ;  /* 0x0000000310007986 */ /* 0x0005e2000c101924 */
[----:B------:R-:W-:Y:S05]  /*36f0*/  BRA `(.L_x_1936) ;  /* 0x0000000800a47947 */ /* 0x000fea0003800000 */
.L_x_1941:
[----:B------:R-:W-:-:S06]  /*3700*/  FMUL.FTZ R2, R24, 1 ;  /* 0x3f80000018027820 */ /* 0x000fcc0000410000 */
[----:B------:R-:W0:Y:S02]  /*3710*/  F2F.F64.F32 R2, R2 ;  /* 0x0000000200027310 */ /* 0x000e240000201800 */
[----:B0-----:R4:W-:Y:S01]  /*3720*/  STG.E.64 desc[UR36][R16.64], R2 ;  /* 0x0000000210007986 */ /* 0x0019e2000c101b24 */
[----:B------:R-:W-:Y:S05]  /*3730*/  BRA `(.L_x_1936) ;  /* 0x0000000800947947 */ /* 0x000fea0003800000 */
.L_x_1931:
        /* <DEDUP_REMOVED lines=8> */
[----:B------:R-:W-:-:S04]  /*37c0*/  FSETP.NEU.FTZ.AND P0, PT, R24, RZ, PT ;  /* 0x000000ff1800720b */ /* 0x000fc80003f1d000 */
[----:B------:R-:W-:-:S05]  /*37d0*/  SEL R3, RZ, 0x1, !P0 ;  /* 0x00000001ff037807 */ /* 0x000fca0004000000 */
[----:B------:R0:W-:Y:S01]  /*37e0*/  STG.E.U8 desc[UR36][R16.64], R3 ;  /* 0x0000000310007986 */ /* 0x0001e2000c101124 */
[----:B------:R-:W-:Y:S05]  /*37f0*/  BRA `(.L_x_1936) ;  /* 0x0000000800647947 */ /* 0x000fea0003800000 */
.L_x_1945:
[----:B------:R-:W-:Y:S01]  /*3800*/  FMUL.FTZ R4, R24, 1 ;  /* 0x3f80000018047820 */ /* 0x000fe20000410000 */
[----:B------:R-:W-:-:S05]  /*3810*/  CS2R R6, SRZ ;  /* 0x0000000000067805 */ /* 0x000fca000001ff00 */
[----:B------:R-:W0:Y:S02]  /*3820*/  F2F.F64.F32 R4, R4 ;  /* 0x0000000400047310 */ /* 0x000e240000201800 */
[----:B0-----:R0:W-:Y:S01]  /*3830*/  STG.E.128 desc[UR36][R16.64], R4 ;  /* 0x0000000410007986 */ /* 0x0011e2000c101d24 */
[----:B------:R-:W-:Y:S05]  /*3840*/  BRA `(.L_x_1936) ;  /* 0x0000000800507947 */ /* 0x000fea0003800000 */
.L_x_1944:
[----:B------:R-:W-:-:S13]  /*3850*/  ISETP.NE.AND P0, PT, R0, 0xf, PT ;  /* 0x0000000f0000780c */ /* 0x000fda0003f05270 */
[----:B------:R-:W-:Y:S05]  /*3860*/  @!P0 BRA `(.L_x_1946) ;  /* 0x0000000000ac8947 */ /* 0x000fea0003800000 */
[----:B------:R-:W-:-:S13]  /*3870*/  ISETP.NE.AND P0, PT, R0, 0x17, PT ;  /* 0x000000170000780c */ /* 0x000fda0003f05270 */
[----:B------:R-:W-:Y:S05]  /*3880*/  @!P0 BRA `(.L_x_1947) ;  /* 0x0000000000508947 */ /* 0x000fea0003800000 */
[----:B------:R-:W-:-:S13]  /*3890*/  ISETP.NE.AND P0, PT, R0, 0x18, PT ;  /* 0x000000180000780c */ /* 0x000fda0003f05270 */
[----:B------:R-:W-:Y:S05]  /*38a0*/  @P0 BRA `(.L_x_1935) ;  /* 0x0000000400e00947 */ /* 0x000fea0003800000 */
[C---:B------:R-:W-:Y:S01]  /*38b0*/  LOP3.LUT R2, R24.reuse, 0x7fffffff, RZ, 0xc0, !PT ;  /* 0x7fffffff18027812 */ /* 0x040fe200078ec0ff */
[----:B------:R-:W-:Y:S01]  /*38c0*/  BSSY B0, `(.L_x_1948) ;  /* 0x000000d000007945 */ /* 0x000fe20003800000 */
        /* <DEDUP_REMOVED lines=12> */
.L_x_1949:
[----:B------:R-:W-:Y:S05]  /*3990*/  BSYNC B0 ;  /* 0x0000000000007941 */ /* 0x000fea0003800000 */
.L_x_1948:
[----:B------:R-:W-:-:S05]  /*39a0*/  LOP3.LUT R5, R0, R5, RZ, 0xfc, !PT ;  /* 0x0000000500057212 */ /* 0x000fca00078efcff */
[----:B------:R0:W-:Y:S01]  /*39b0*/  STG.E.U8 desc[UR36][R16.64], R5 ;  /* 0x0000000510007986 */ /* 0x0001e2000c101124 */
[----:B------:R-:W-:Y:S05]  /*39c0*/  BRA `(.L_x_1936) ;  /* 0x0000000400f07947 */ /* 0x000fea0003800000 */
.L_x_1947:
[----:B------:R-:W-:Y:S01]  /*39d0*/  LOP3.LUT R2, R24, 0x7fffffff, RZ, 0xc0, !PT ;  /* 0x7fffffff18027812 */ /* 0x000fe200078ec0ff */
[----:B------:R-:W-:Y:S03]  /*39e0*/  BSSY B0, `(.L_x_1950) ;  /* 0x000000e000007945 */ /* 0x000fe60003800000 */
        /* <DEDUP_REMOVED lines=10> */
.L_x_1951:
[----:B------:R-:W-:Y:S01]  /*3a90*/  IMAD.MOV.U32 R0, RZ, RZ, 0x7f ;  /* 0x0000007fff007424 */ /* 0x000fe200078e00ff */
[----:B------:R-:W-:-:S04]  /*3aa0*/  ISETP.GT.U32.AND P0, PT, R2, 0x7f800000, PT ;  /* 0x7f8000000200780c */ /* 0x000fc80003f04070 */
[----:B------:R-:W-:-:S09]  /*3ab0*/  SEL R0, R0, 0x7c, P0 ;  /* 0x0000007c00007807 */ /* 0x000fd20000000000 */
.L_x_1952:
[----:B------:R-:W-:Y:S05]  /*3ac0*/  BSYNC B0 ;  /* 0x0000000000007941 */ /* 0x000fea0003800000 */
.L_x_1950:
[----:B------:R-:W-:-:S04]  /*3ad0*/  LOP3.LUT R24, R24, 0x80000000, RZ, 0xc0, !PT ;  /* 0x8000000018187812 */ /* 0x000fc800078ec0ff */
[----:B------:R-:W-:-:S04]  /*3ae0*/  SHF.R.U32.HI R3, RZ, 0x18, R24 ;  /* 0x00000018ff037819 */ /* 0x000fc80000011618 */
[----:B------:R-:W-:-:S05]  /*3af0*/  LOP3.LUT R3, R0, R3, RZ, 0xfc, !PT ;  /* 0x0000000300037212 */ /* 0x000fca00078efcff */
[----:B------:R0:W-:Y:S01]  /*3b00*/  STG.E.U8 desc[UR36][R16.64], R3 ;  /* 0x0000000310007986 */ /* 0x0001e2000c101124 */
[----:B------:R-:W-:Y:S05]  /*3b10*/  BRA `(.L_x_1936) ;  /* 0x00000004009c7947 */ /* 0x000fea0003800000 */
.L_x_1946:
[----:B------:R-:W-:-:S05]  /*3b20*/  F2FP.BF16.F32.PACK_AB R24, RZ, R24 ;  /* 0x00000018ff18723e */ /* 0x000fca00000010ff */
[----:B------:R0:W-:Y:S01]  /*3b30*/  STG.E.U16 desc[UR36][R16.64], R24 ;  /* 0x0000001810007986 */ /* 0x0001e2000c101524 */
[----:B------:R-:W-:Y:S05]  /*3b40*/  BRA `(.L_x_1936) ;  /* 0x0000000400907947 */ /* 0x000fea0003800000 */
.L_x_1943:
        /* <DEDUP_REMOVED lines=8> */
[----:B------:R-:W0:Y:S02]  /*3bd0*/  F2I.FTZ.U32.TRUNC.NTZ R3, R24 ;  /* 0x0000001800037305 */ /* 0x000e24000021f000 */
[----:B0-----:R0:W-:Y:S01]  /*3be0*/  STG.E.U16 desc[UR36][R16.64], R3 ;  /* 0x0000000310007986 */ /* 0x0011e2000c101524 */
[----:B------:R-:W-:Y:S05]  /*3bf0*/  BRA `(.L_x_1936) ;  /* 0x0000000400647947 */ /* 0x000fea0003800000 */
.L_x_1955:
[----:B------:R-:W-:Y:S01]  /*3c00*/  LOP3.LUT R2, R24, 0x7fffffff, RZ, 0xc0, !PT ;  /* 0x7fffffff18027812 */ /* 0x000fe200078ec0ff */
[----:B------:R-:W-:Y:S01]  /*3c10*/  BSSY B0, `(.L_x_1956) ;  /* 0x0000013000007945 */ /* 0x000fe20003800000 */
[----:B------:R-:W-:Y:S02]  /*3c20*/  IMAD.MOV.U32 R8, RZ, RZ, 0x80 ;  /* 0x00000080ff087424 */ /* 0x000fe400078e00ff */
        /* <DEDUP_REMOVED lines=13> */
.L_x_1958:
[----:B------:R-:W-:-:S04]  /*3d00*/  LOP3.LUT R24, R24, 0x80000000, RZ, 0xc0, !PT ;  /* 0x8000000018187812 */ /* 0x000fc800078ec0ff */
[----:B------:R-:W-:-:S04]  /*3d10*/  SHF.R.U32.HI R3, RZ, 0x18, R24 ;  /* 0x00000018ff037819 */ /* 0x000fc80000011618 */
[----:B------:R-:W-:-:S04]  /*3d20*/  LOP3.LUT R0, R0, R3, RZ, 0xfc, !PT ;  /* 0x0000000300007212 */ /* 0x000fc800078efcff */
[----:B------:R-:W-:-:S07]  /*3d30*/  PRMT R8, R0, 0x7610, R8 ;  /* 0x0000761000087816 */ /* 0x000fce0000000008 */
.L_x_1957:
[----:B------:R-:W-:Y:S05]  /*3d40*/  BSYNC B0 ;  /* 0x0000000000007941 */ /* 0x000fea0003800000 */
.L_x_1956:
[----:B------:R0:W-:Y:S01]  /*3d50*/  STG.E.U8 desc[UR36][R16.64], R8 ;  /* 0x0000000810007986 */ /* 0x0001e2000c101124 */
[----:B------:R-:W-:Y:S05]  /*3d60*/  BRA `(.L_x_1936) ;  /* 0x0000000400087947 */ /* 0x000fea0003800000 */
.L_x_1954:
        /* <DEDUP_REMOVED lines=16> */
.L_x_1961:
[----:B------:R-:W-:-:S04]  /*3e70*/  LOP3.LUT R24, R24, 0x80000000, RZ, 0xc0, !PT ;  /* 0x8000000018187812 */ /* 0x000fc800078ec0ff */
[----:B------:R-:W-:-:S04]  /*3e80*/  SHF.R.U32.HI R3, RZ, 0x18, R24 ;  /* 0x00000018ff037819 */ /* 0x000fc80000011618 */
[----:B------:R-:W-:-:S04]  /*3e90*/  LOP3.LUT R0, R0, R3, RZ, 0xfc, !PT ;  /* 0x0000000300007212 */ /* 0x000fc800078efcff */
[----:B------:R-:W-:-:S07]  /*3ea0*/  PRMT R8, R0, 0x7610, R8 ;  /* 0x0000761000087816 */ /* 0x000fce0000000008 */
.L_x_1960:
[----:B------:R-:W-:Y:S05]  /*3eb0*/  BSYNC B0 ;  /* 0x0000000000007941 */ /* 0x000fea0003800000 */
.L_x_1959:
[----:B------:R0:W-:Y:S01]  /*3ec0*/  STG.E.U8 desc[UR36][R16.64], R8 ;  /* 0x0000000810007986 */ /* 0x0001e2000c101124 */
[----:B------:R-:W-:Y:S05]  /*3ed0*/  BRA `(.L_x_1936) ;  /* 0x0000000000ac7947 */ /* 0x000fea0003800000 */
.L_x_1953:
[----:B------:R-:W-:-:S13]  /*3ee0*/  ISETP.NE.AND P0, PT, R0, 0x1c, PT ;  /* 0x0000001c0000780c */ /* 0x000fda0003f05270 */
[----:B------:R-:W-:Y:S05]  /*3ef0*/  @!P0 BRA `(.L_x_1962) ;  /* 0x00000000009c8947 */ /* 0x000fea0003800000 */
[----:B------:R-:W-:-:S13]  /*3f00*/  ISETP.NE.AND P0, PT, R0, 0x1d, PT ;  /* 0x0000001d0000780c */ /* 0x000fda0003f05270 */
[----:B------:R-:W-:Y:S05]  /*3f10*/  @!P0 BRA `(.L_x_1963) ;  /* 0x0000000000888947 */ /* 0x000fea0003800000 */
[----:B------:R-:W-:-:S13]  /*3f20*/  ISETP.NE.AND P0, PT, R0, 0x2c, PT ;  /* 0x0000002c0000780c */ /* 0x000fda0003f05270 */
[----:B------:R-:W-:Y:S05]  /*3f30*/  @P0 BRA `(.L_x_1935) ;  /* 0x00000000003c0947 */ /* 0x000fea0003800000 */
        /* <DEDUP_REMOVED lines=15> */
.L_x_1935:
        /* <DEDUP_REMOVED lines=16> */
.L_x_1964:
[----:B------:R-:W-:Y:S05]  /*4130*/  BRA `(.L_x_1936) ;  /* 0x0000000000147947 */ /* 0x000fea0003800000 */
.L_x_1963:
[----:B------:R-:W0:Y:S02]  /*4140*/  F2I.U64.TRUNC R24, R24 ;  /* 0x0000001800187311 */ /* 0x000e24000020d800 */
[----:B0-----:R0:W-:Y:S01]  /*4150*/  STG.E.64 desc[UR36][R16.64], R24 ;  /* 0x0000001810007986 */ /* 0x0011e2000c101b24 */
[----:B------:R-:W-:Y:S05]  /*4160*/  BRA `(.L_x_1936) ;  /* 0x0000000000087947 */ /* 0x000fea0003800000 */
.L_x_1962:
[----:B------:R-:W0:Y:S02]  /*4170*/  F2I.FTZ.U32.TRUNC.NTZ R3, R24 ;  /* 0x0000001800037305 */ /* 0x000e24000021f000 */
[----:B0-----:R0:W-:Y:S02]  /*4180*/  STG.E desc[UR36][R16.64], R3 ;  /* 0x0000000310007986 */ /* 0x0011e4000c101924 */
.L_x_1936:
[----:B------:R-:W-:-:S04]  /*4190*/  IMAD R18, R18, 0x200, R23 ;  /* 0x0000020012127824 */ /* 0x000fc800078e0217 */
[----:B------:R-:W-:-:S07]  /*41a0*/  VIADD R19, R18, 0x80 ;  /* 0x0000008012137836 */ /* 0x000fce0000000000 */
.L_x_1873:
[----:B------:R-:W-:Y:S05]  /*41b0*/  BSYNC B7 ;  /* 0x0000000000077941 */ /* 0x000fea0003800000 */
.L_x_1872:
        /* <DEDUP_REMOVED lines=358> */
.L_x_1967:
        /* <DEDUP_REMOVED lines=20> */
[----:B--2---:R4:W0:Y:S01]  /*5960*/  I2F.S16 R22, R2 ;  /* 0x0000000200167306 */ /* 0x0048220000101400 */
[----:B------:R-:W-:Y:S05]  /*5970*/  BRA `(.L_x_1974) ;  /* 0x0000000c00387947 */ /* 0x000fea0003800000 */
.L_x_1972:
[----:B------:R-:W2:Y:S02]  /*5980*/  LDG.E.U8 R2, desc[UR36][R2.64] ;  /* 0x0000002402027981 */ /* 0x000ea4000c1e1100 */
[----:B--2---:R-:W-:Y:S01]  /*5990*/  I2FP.F32.U32 R22, R2 ;  /* 0x0000000200167245 */ /* 0x004fe20000201000 */
[----:B------:R-:W-:Y:S06]  /*59a0*/  BRA `(.L_x_1974) ;  /* 0x0000000c002c7947 */ /* 0x000fec0003800000 */
.L_x_1971:
[----:B------:R-:W-:-:S13]  /*59b0*/  ISETP.NE.AND P0, PT, R4, 0x2, PT ;  /* 0x000000020400780c */ /* 0x000fda0003f05270 */
[----:B------:R-:W-:Y:S05]  /*59c0*/  @!P0 BRA `(.L_x_1975) ;  /* 0x0000000000288947 */ /* 0x000fea0003800000 */
[----:B------:R-:W-:-:S13]  /*59d0*/  ISETP.NE.AND P0, PT, R4, 0x3, PT ;  /* 0x000000030400780c */ /* 0x000fda0003f05270 */
[----:B------:R-:W-:Y:S05]  /*59e0*/  @!P0 BRA `(.L_x_1976) ;  /* 0x0000000000148947 */ /* 0x000fea0003800000 */
[----:B------:R-:W-:-:S13]  /*59f0*/  ISETP.NE.AND P0, PT, R4, 0x4, PT ;  /* 0x000000040400780c */ /* 0x000fda0003f05270 */
[----:B------:R-:W-:Y:S05]  /*5a00*/  @P0 BRA `(.L_x_1973) ;  /* 0x0000000800b80947 */ /* 0x000fea0003800000 */
[----:B------:R-:W2:Y:S02]  /*5a10*/  LDG.E.64 R2, desc[UR36][R2.64] ;  /* 0x0000002402027981 */ /* 0x000ea4000c1e1b00 */
[----:B--2---:R2:W3:Y:S01]  /*5a20*/  I2F.S64 R22, R2 ;  /* 0x0000000200167312 */ /* 0x0044e20000301400 */
[----:B------:R-:W-:Y:S05]  /*5a30*/  BRA `(.L_x_1974) ;  /* 0x0000000c00087947 */ /* 0x000fea0003800000 */
.L_x_1976:
[----:B------:R-:W2:Y:S02]  /*5a40*/  LDG.E R2, desc[UR36][R2.64] ;  /* 0x0000002402027981 */ /* 0x000ea4000c1e1900 */
[----:B--2---:R-:W-:Y:S01]  /*5a50*/  I2FP.F32.S32 R22, R2 ;  /* 0x0000000200167245 */ /* 0x004fe20000201400 */
[----:B------:R-:W-:Y:S06]  /*5a60*/  BRA `(.L_x_1974) ;  /* 0x0000000800fc7947 */ /* 0x000fec0003800000 */
.L_x_1975:
[----:B------:R-:W2:Y:S02]  /*5a70*/  LDG.E.U16 R2, desc[UR36][R2.64] ;  /* 0x0000002402027981 */ /* 0x000ea4000c1e1500 */
[----:B--2---:R0:W1:Y:S01]  /*5a80*/  I2F.S16 R22, R2 ;  /* 0x0000000200167306 */ /* 0x0040620000101400 */
[----:B------:R-:W-:Y:S05]  /*5a90*/  BRA `(.L_x_1974) ;  /* 0x0000000800f07947 */ /* 0x000fea0003800000 */
.L_x_1970:
        /* <DEDUP_REMOVED lines=8> */
.L_x_1978:
[----:B------:R-:W2:Y:S02]  /*5b20*/  LDG.E.U16 R2, desc[UR36][R2.64] ;  /* 0x0000002402027981 */ /* 0x000ea4000c1e1500 */
[----:B--2---:R-:W-:Y:S01]  /*5b30*/  HADD2.F32 R22, -RZ, R2.H0_H0 ;  /* 0x20000002ff167230 */ /* 0x004fe20000004100 */
[----:B------:R-:W-:Y:S06]  /*5b40*/  BRA `(.L_x_1974) ;  /* 0x0000000800c47947 */ /* 0x000fec0003800000 */
.L_x_1977:
        /* <DEDUP_REMOVED lines=8> */
.L_x_1980:
[----:B------:R-:W2:Y:S02]  /*5bd0*/  LDG.E.U16 R2, desc[UR36][R2.64] ;  /* 0x0000002402027981 */ /* 0x000ea4000c1e1500 */
[----:B--2---:R-:W-:Y:S01]  /*5be0*/  HADD2.F32 R22, -RZ, R2.H0_H0 ;  /* 0x20000002ff167230 */ /* 0x004fe20000004100 */
[----:B------:R-:W-:Y:S06]  /*5bf0*/  BRA `(.L_x_1974) ;  /* 0x0000000800987947 */ /* 0x000fec0003800000 */
.L_x_1979:
[----:B------:R-:W2:Y:S01]  /*5c00*/  LDG.E.64 R2, desc[UR36][R2.64] ;  /* 0x0000002402027981 */ /* 0x000ea2000c1e1b00 */
[----:B------:R-:W-:Y:S01]  /*5c10*/  UMOV UR4, 0xf0000000 ;  /* 0xf000000000047882 */ /* 0x000fe20000000000 */
[----:B------:R-:W-:Y:S01]  /*5c20*/  UMOV UR5, 0x380fffff ;  /* 0x380fffff00057882 */ /* 0x000fe20000000000 */
[----:B--2---:R-:W0:Y:S01]  /*5c30*/  F2F.F32.F64 R22, R2 ;  /* 0x0000000200167310 */ /* 0x004e220000301000 */
[----:B------:R-:W-:-:S14]  /*5c40*/  DSETP.GEU.AND P0, PT, |R2|, UR4, PT ;  /* 0x0000000402007e2a */ /* 0x000fdc000bf0e200 */
[----:B0-----:R-:W-:Y:S01]  /*5c50*/  @!P0 FMUL R22, R22, 1.175494350822287508e-38 ;  /* 0x0080000016168820 */ /* 0x001fe20000400000 */
[----:B------:R-:W-:Y:S06]  /*5c60*/  BRA `(.L_x_1974) ;  /* 0x00000008007c7947 */ /* 0x000fec0003800000 */
.L_x_1969:
        /* <DEDUP_REMOVED lines=12> */
.L_x_1983:
[----:B------:R-:W2:Y:S01]  /*5d30*/  LDG.E.64 R2, desc[UR36][R2.64] ;  /* 0x0000002402027981 */ /* 0x000ea2000c1e1b00 */
[----:B------:R-:W-:Y:S01]  /*5d40*/  UMOV UR4, 0xf0000000 ;  /* 0xf000000000047882 */ /* 0x000fe20000000000 */
[----:B------:R-:W-:Y:S01]  /*5d50*/  UMOV UR5, 0x380fffff ;  /* 0x380fffff00057882 */ /* 0x000fe20000000000 */
[----:B--2---:R-:W0:Y:S01]  /*5d60*/  F2F.F32.F64 R22, R2 ;  /* 0x0000000200167310 */ /* 0x004e220000301000 */
[----:B------:R-:W-:-:S14]  /*5d70*/  DSETP.GEU.AND P0, PT, |R2|, UR4, PT ;  /* 0x0000000402007e2a */ /* 0x000fdc000bf0e200 */
[----:B0-----:R-:W-:Y:S01]  /*5d80*/  @!P0 FMUL R22, R22, 1.175494350822287508e-38 ;  /* 0x0080000016168820 */ /* 0x001fe20000400000 */
[----:B------:R-:W-:Y:S06]  /*5d90*/  BRA `(.L_x_1974) ;  /* 0x0000000800307947 */ /* 0x000fec0003800000 */
.L_x_1982:
        /* <DEDUP_REMOVED lines=26> */
.L_x_1985:
        /* <DEDUP_REMOVED lines=13> */
.L_x_1984:
[----:B------:R-:W2:Y:S02]  /*6010*/  LDG.E.U16 R2, desc[UR36][R2.64] ;  /* 0x0000002402027981 */ /* 0x000ea4000c1e1500 */
[----:B--2---:R-:W-:Y:S01]  /*6020*/  IMAD.U32 R22, R2, 0x10000, RZ ;  /* 0x0001000002167824 */ /* 0x004fe200078e00ff */
[----:B------:R-:W-:Y:S06]  /*6030*/  BRA `(.L_x_1974) ;  /* 0x0000000400887947 */ /* 0x000fec0003800000 */
.L_x_1981:
        /* <DEDUP_REMOVED lines=11> */
.L_x_1988:
        /* <DEDUP_REMOVED lines=20> */
.L_x_1990:
[----:B------:R-:W-:Y:S05]  /*6230*/  BSYNC B0 ;  /* 0x0000000000007941 */ /* 0x000fea0003800000 */
.L_x_1989:
[----:B------:R-:W-:Y:S01]  /*6240*/  IMAD.SHL.U32 R2, R2, 0x100000, RZ ;  /* 0x0010000002027824 */ /* 0x000fe200078e00ff */
[----:B------:R-:W-:-:S04]  /*6250*/  LEA R3, R0, 0x3b800000, 0x17 ;  /* 0x3b80000000037811 */ /* 0x000fc800078eb8ff */
[----:B------:R-:W-:Y:S01]  /*6260*/  LOP3.LUT R22, R3, R2, R22, 0xfe, !PT ;  /* 0x0000000203167212 */ /* 0x000fe200078efe16 */
[----:B------:R-:W-:Y:S06]  /*6270*/  BRA `(.L_x_1974) ;  /* 0x0000000000f87947 */ /* 0x000fec0003800000 */
.L_x_1987:
        /* <DEDUP_REMOVED lines=20> */
.L_x_1992:
[----:B------:R-:W-:Y:S05]  /*63c0*/  BSYNC B0 ;  /* 0x0000000000007941 */ /* 0x000fea0003800000 */
.L_x_1991:
[----:B------:R-:W-:Y:S01]  /*63d0*/  IMAD.SHL.U32 R2, R2, 0x200000, RZ ;  /* 0x0020000002027824 */ /* 0x000fe200078e00ff */
[----:B------:R-:W-:-:S04]  /*63e0*/  LEA R3, R0, 0x37800000, 0x17 ;  /* 0x3780000000037811 */ /* 0x000fc800078eb8ff */
[----:B------:R-:W-:Y:S01]  /*63f0*/  LOP3.LUT R22, R3, R2, R22, 0xfe, !PT ;  /* 0x0000000203167212 */ /* 0x000fe200078efe16 */
[----:B------:R-:W-:Y:S06]  /*6400*/  BRA `(.L_x_1974) ;  /* 0x0000000000947947 */ /* 0x000fec0003800000 */
.L_x_1986:
        /* <DEDUP_REMOVED lines=14> */
.L_x_1973:
        /* <DEDUP_REMOVED lines=16> */
.L_x_1995:
[----:B------:R-:W-:Y:S01]  /*65f0*/  IMAD.MOV.U32 R22, RZ, RZ, RZ ;  /* 0x000000ffff167224 */ /* 0x000fe200078e00ff */
[----:B------:R-:W-:Y:S06]  /*6600*/  BRA `(.L_x_1974) ;  /* 0x0000000000147947 */ /* 0x000fec0003800000 */
.L_x_1994:
[----:B------:R-:W2:Y:S02]  /*6610*/  LDG.E.64 R2, desc[UR36][R2.64] ;  /* 0x0000002402027981 */ /* 0x000ea4000c1e1b00 */
[----:B--2---:R0:W1:Y:S01]  /*6620*/  I2F.U64 R22, R2 ;  /* 0x0000000200167312 */ /* 0x0040620000301000 */
[----:B------:R-:W-:Y:S05]  /*6630*/  BRA `(.L_x_1974) ;  /* 0x0000000000087947 */ /* 0x000fea0003800000 */
.L_x_1993:
[----:B------:R-:W2:Y:S02]  /*6640*/  LDG.E R2, desc[UR36][R2.64] ;  /* 0x0000002402027981 */ /* 0x000ea4000c1e1900 */
[----:B--2---:R-:W-:-:S07]  /*6650*/  I2FP.F32.U32 R22, R2 ;  /* 0x0000000200167245 */ /* 0x004fce0000201000 */
.L_x_1974:
[----:B------:R-:W-:Y:S05]  /*6660*/  BSYNC B6 ;  /* 0x0000000000067941 */ /* 0x000fea0003800000 */
.L_x_1968:
[----:B------:R-:W1:Y:S01]  /*6670*/  LDC.U8 R4, c[0x0][0x493] ;  /* 0x000124c0ff047b82 */ /* 0x000e620000000000 */
[----:B------:R-:W-:Y:S01]  /*6680*/  ULDC.64 UR4, c[0x0][0x488] ;  /* 0x0001220000047ab9 */ /* 0x000fe20000000a00 */
[----:B------:R-:W-:Y:S01]  /*6690*/  BSSY B6, `(.L_x_1996) ;  /* 0x00000df000067945 */ /* 0x000fe20003800000 */
[----:B0-2-4-:R-:W-:-:S05]  /*66a0*/  IADD3 R2, P0, R18, UR4, RZ ;  /* 0x0000000412027c10 */ /* 0x015fca000ff1e0ff */
        /* <DEDUP_REMOVED lines=13> */
[----:B--2---:R2:W4:Y:S01]  /*6780*/  I2F.S16 R5, R2 ;  /* 0x0000000200057306 */ /* 0x0045220000101400 */
[----:B------:R-:W-:Y:S05]  /*6790*/  BRA `(.L_x_2002) ;  /* 0x0000000c00387947 */ /* 0x000fea0003800000 */
.L_x_2000:
[----:B------:R-:W2:Y:S02]  /*67a0*/  LDG.E.U8 R2, desc[UR36][R2.64] ;  /* 0x0000002402027981 */ /* 0x000ea4000c1e1100 */
[----:B--2---:R-:W-:Y:S01]  /*67b0*/  I2FP.F32.U32 R5, R2 ;  /* 0x0000000200057245 */ /* 0x004fe20000201000 */
[----:B------:R-:W-:Y:S06]  /*67c0*/  BRA `(.L_x_2002) ;  /* 0x0000000c002c7947 */ /* 0x000fec0003800000 */
.L_x_1999:
        /* <DEDUP_REMOVED lines=9> */
.L_x_2004:
[----:B------:R-:W2:Y:S02]  /*6860*/  LDG.E R2, desc[UR36][R2.64] ;  /* 0x0000002402027981 */ /* 0x000ea4000c1e1900 */
[----:B--2---:R-:W-:Y:S01]  /*6870*/  I2FP.F32.S32 R5, R2 ;  /* 0x0000000200057245 */ /* 0x004fe20000201400 */
[----:B------:R-:W-:Y:S06]  /*6880*/  BRA `(.L_x_2002) ;  /* 0x0000000800fc7947 */ /* 0x000fec0003800000 */
.L_x_2003:
[----:B------:R-:W2:Y:S02]  /*6890*/  LDG.E.U16 R2, desc[UR36][R2.64] ;  /* 0x0000002402027981 */ /* 0x000ea4000c1e1500 */
[----:B--2---:R0:W1:Y:S01]  /*68a0*/  I2F.S16 R5, R2 ;  /* 0x0000000200057306 */ /* 0x0040620000101400 */
[----:B------:R-:W-:Y:S05]  /*68b0*/  BRA `(.L_x_2002) ;  /* 0x0000000800f07947 */ /* 0x000fea0003800000 */
.L_x_1998:
        /* <DEDUP_REMOVED lines=8> */
.L_x_2006:
[----:B------:R-:W2:Y:S02]  /*6940*/  LDG.E.U16 R2, desc[UR36][R2.64] ;  /* 0x0000002402027981 */ /* 0x000ea4000c1e1500 */
[----:B--2---:R-:W-:Y:S01]  /*6950*/  HADD2.F32 R5, -RZ, R2.H0_H0 ;  /* 0x20000002ff057230 */ /* 0x004fe20000004100 */
[----:B------:R-:W-:Y:S06]  /*6960*/  BRA `(.L_x_2002) ;  /* 0x0000000800c47947 */ /* 0x000fec0003800000 */
.L_x_2005:
        /* <DEDUP_REMOVED lines=8> */
.L_x_2008:
[----:B------:R-:W2:Y:S02]  /*69f0*/  LDG.E.U16 R2, desc[UR36][R2.64] ;  /* 0x0000002402027981 */ /* 0x000ea4000c1e1500 */
[----:B--2---:R-:W-:Y:S01]  /*6a00*/  HADD2.F32 R5, -RZ, R2.H0_H0 ;  /* 0x20000002ff057230 */ /* 0x004fe20000004100 */
[----:B------:R-:W-:Y:S06]  /*6a10*/  BRA `(.L_x_2002) ;  /* 0x0000000800987947 */ /* 0x000fec0003800000 */
.L_x_2007:
[----:B------:R-:W2:Y:S01]  /*6a20*/  LDG.E.64 R2, desc[UR36][R2.64] ;  /* 0x0000002402027981 */ /* 0x000ea2000c1e1b00 */
[----:B------:R-:W-:Y:S01]  /*6a30*/  UMOV UR4, 0xf0000000 ;  /* 0xf000000000047882 */ /* 0x000fe20000000000 */
[----:B------:R-:W-:Y:S01]  /*6a40*/  UMOV UR5, 0x380fffff ;  /* 0x380fffff00057882 */ /* 0x000fe20000000000 */
[----:B--2---:R-:W0:Y:S01]  /*6a50*/  F2F.F32.F64 R5, R2 ;  /* 0x0000000200057310 */ /* 0x004e220000301000 */
[----:B------:R-:W-:-:S14]  /*6a60*/  DSETP.GEU.AND P0, PT, |R2|, UR4, PT ;  /* 0x0000000402007e2a */ /* 0x000fdc000bf0e200 */
[----:B0-----:R-:W-:Y:S01]  /*6a70*/  @!P0 FMUL R5, R5, 1.175494350822287508e-38 ;  /* 0x0080000005058820 */ /* 0x001fe20000400000 */
[----:B------:R-:W-:Y:S06]  /*6a80*/  BRA `(.L_x_2002) ;  /* 0x00000008007c7947 */ /* 0x000fec0003800000 */
.L_x_1997:
        /* <DEDUP_REMOVED lines=12> */
.L_x_2011:
[----:B------:R-:W2:Y:S01]  /*6b50*/  LDG.E.64 R2, desc[UR36][R2.64] ;  /* 0x0000002402027981 */ /* 0x000ea2000c1e1b00 */
[----:B------:R-:W-:Y:S01]  /*6b60*/  UMOV UR4, 0xf0000000 ;  /* 0xf000000000047882 */ /* 0x000fe20000000000 */
[----:B------:R-:W-:Y:S01]  /*6b70*/  UMOV UR5, 0x380fffff ;  /* 0x380fffff00057882 */ /* 0x000fe20000000000 */
[----:B--2---:R-:W0:Y:S01]  /*6b80*/  F2F.F32.F64 R5, R2 ;  /* 0x0000000200057310 */ /* 0x004e220000301000 */
[----:B------:R-:W-:-:S14]  /*6b90*/  DSETP.GEU.AND P0, PT, |R2|, UR4, PT ;  /* 0x0000000402007e2a */ /* 0x000fdc000bf0e200 */
[----:B0-----:R-:W-:Y:S01]  /*6ba0*/  @!P0 FMUL R5, R5, 1.175494350822287508e-38 ;  /* 0x0080000005058820 */ /* 0x001fe20000400000 */
[----:B------:R-:W-:Y:S06]  /*6bb0*/  BRA `(.L_x_2002) ;  /* 0x0000000800307947 */ /* 0x000fec0003800000 */
.L_x_2010:
        /* <DEDUP_REMOVED lines=26> */
.L_x_2013:
        /* <DEDUP_REMOVED lines=13> */
.L_x_2012:
[----:B------:R-:W2:Y:S02]  /*6e30*/  LDG.E.U16 R2, desc[UR36][R2.64] ;  /* 0x0000002402027981 */ /* 0x000ea4000c1e1500 */
[----:B--2---:R-:W-:Y:S01]  /*6e40*/  IMAD.U32 R5, R2, 0x10000, RZ ;  /* 0x0001000002057824 */ /* 0x004fe200078e00ff */
[----:B------:R-:W-:Y:S06]  /*6e50*/  BRA `(.L_x_2002) ;  /* 0x0000000400887947 */ /* 0x000fec0003800000 */
.L_x_2009:
        /* <DEDUP_REMOVED lines=11> */
.L_x_2016:
        /* <DEDUP_REMOVED lines=20> */
.L_x_2018:
[----:B------:R-:W-:Y:S05]  /*7050*/  BSYNC B0 ;  /* 0x0000000000007941 */ /* 0x000fea0003800000 */
.L_x_2017:
[----:B------:R-:W-:Y:S01]  /*7060*/  IMAD.SHL.U32 R2, R2, 0x100000, RZ ;  /* 0x0010000002027824 */ /* 0x000fe200078e00ff */
[----:B------:R-:W-:-:S04]  /*7070*/  LEA R5, R0, 0x3b800000, 0x17 ;  /* 0x3b80000000057811 */ /* 0x000fc800078eb8ff */
[----:B------:R-:W-:Y:S01]  /*7080*/  LOP3.LUT R5, R5, R2, R4, 0xfe, !PT ;  /* 0x0000000205057212 */ /* 0x000fe200078efe04 */
[----:B------:R-:W-:Y:S06]  /*7090*/  BRA `(.L_x_2002) ;  /* 0x0000000000f87947 */ /* 0x000fec0003800000 */
.L_x_2015:
        /* <DEDUP_REMOVED lines=20> */
.L_x_2020:
[----:B------:R-:W-:Y:S05]  /*71e0*/  BSYNC B0 ;  /* 0x0000000000007941 */ /* 0x000fea0003800000 */
.L_x_2019:
[----:B------:R-:W-:Y:S01]  /*71f0*/  IMAD.SHL.U32 R2, R2, 0x200000, RZ ;  /* 0x0020000002027824 */ /* 0x000fe200078e00ff */
[----:B------:R-:W-:-:S04]  /*7200*/  LEA R5, R0, 0x37800000, 0x17 ;  /* 0x3780000000057811 */ /* 0x000fc800078eb8ff */
[----:B------:R-:W-:Y:S01]  /*7210*/  LOP3.LUT R5, R5, R2, R4, 0xfe, !PT ;  /* 0x0000000205057212 */ /* 0x000fe200078efe04 */
[----:B------:R-:W-:Y:S06]  /*7220*/  BRA `(.L_x_2002) ;  /* 0x0000000000947947 */ /* 0x000fec0003800000 */
.L_x_2014:
        /* <DEDUP_REMOVED lines=14> */
.L_x_2001:
        /* <DEDUP_REMOVED lines=15> */
[----:B0--3-5:R-:W-:Y:S05]  /*7400*/  CALL.ABS.NOINC R2 ;  /* 0x0000000002007343 */ /* 0x029fea0003c00000 */
.L_x_2023:
[----:B------:R-:W-:Y:S01]  /*7410*/  IMAD.MOV.U32 R5, RZ, RZ, RZ ;  /* 0x000000ffff057224 */ /* 0x000fe200078e00ff */
[----:B------:R-:W-:Y:S06]  /*7420*/  BRA `(.L_x_2002) ;  /* 0x0000000000147947 */ /* 0x000fec0003800000 */
.L_x_2022:
[----:B------:R-:W2:Y:S02]  /*7430*/  LDG.E.64 R2, desc[UR36][R2.64] ;  /* 0x0000002402027981 */ /* 0x000ea4000c1e1b00 */
[----:B--2---:R0:W1:Y:S01]  /*7440*/  I2F.U64 R5, R2 ;  /* 0x0000000200057312 */ /* 0x0040620000301000 */
[----:B------:R-:W-:Y:S05]  /*7450*/  BRA `(.L_x_2002) ;  /* 0x0000000000087947 */ /* 0x000fea0003800000 */
.L_x_2021:
[----:B------:R-:W2:Y:S02]  /*7460*/  LDG.E R2, desc[UR36][R2.64] ;  /* 0x0000002402027981 */ /* 0x000ea4000c1e1900 */
[----:B--2---:R-:W-:-:S07]  /*7470*/  I2FP.F32.U32 R5, R2 ;  /* 0x0000000200057245 */ /* 0x004fce0000201000 */
.L_x_2002:
[----:B------:R-:W-:Y:S05]  /*7480*/  BSYNC B6 ;  /* 0x0000000000067941 */ /* 0x000fea0003800000 */
.L_x_1996:
[----:B0-2---:R-:W0:Y:S01]  /*7490*/  LDC.U8 R2, c[0x0][0x491] ;  /* 0x00012440ff027b82 */ /* 0x005e220000000000 */
[----:B---3-5:R-:W-:-:S13]  /*74a0*/  FSETP.GT.FTZ.AND P0, PT, R22, RZ, PT ;  /* 0x000000ff1600720b */ /* 0x028fda0003f14000 */
[----:B-1--4-:R-:W-:Y:S01]  /*74b0*/  @!P0 FMUL.FTZ R22, R5, R22 ;  /* 0x0000001605168220 */ /* 0x012fe20000410000 */
        /* <DEDUP_REMOVED lines=14> */
.L_x_2027:
[----:B------:R-:W0:Y:S02]  /*75a0*/  F2I.S64.TRUNC R22, R22 ;  /* 0x0000001600167311 */ /* 0x000e24000020d900 */
[----:B0-----:R-:W-:-:S05]  /*75b0*/  IMAD.MOV.U32 R3, RZ, RZ, R22 ;  /* 0x000000ffff037224 */ /* 0x001fca00078e0016 */
[----:B------:R0:W-:Y:S01]  /*75c0*/  STG.E.U8 desc[UR36][R16.64], R3 ;  /* 0x0000000310007986 */ /* 0x0001e2000c101124 */
[----:B------:R-:W-:Y:S05]  /*75d0*/  BRA `(.L_x_2029) ;  /* 0x0000000c00407947 */ /* 0x000fea0003800000 */
.L_x_2026:
        /* <DEDUP_REMOVED lines=9> */
.L_x_2031:
[----:B------:R-:W0:Y:S02]  /*7670*/  F2I.FTZ.TRUNC.NTZ R3, R22 ;  /* 0x0000001600037305 */ /* 0x000e24000021f100 */
[----:B0-----:R0:W-:Y:S01]  /*7680*/  STG.E desc[UR36][R16.64], R3 ;  /* 0x0000000310007986 */ /* 0x0011e2000c101924 */
[----:B------:R-:W-:Y:S05]  /*7690*/  BRA `(.L_x_2029) ;  /* 0x0000000c00107947 */ /* 0x000fea0003800000 */
.L_x_2030:
[----:B------:R-:W0:Y:S02]  /*76a0*/  F2I.FTZ.TRUNC.NTZ R3, R22 ;  /* 0x0000001600037305 */ /* 0x000e24000021f100 */
[----:B0-----:R0:W-:Y:S01]  /*76b0*/  STG.E.U16 desc[UR36][R16.64], R3 ;  /* 0x0000000310007986 */ /* 0x0011e2000c101524 */
[----:B------:R-:W-:Y:S05]  /*76c0*/  BRA `(.L_x_2029) ;  /* 0x0000000c00047947 */ /* 0x000fea0003800000 */
.L_x_2025:
        /* <DEDUP_REMOVED lines=8> */
.L_x_2033:
[----:B------:R-:W-:-:S05]  /*7750*/  F2FP.F16.F32.PACK_AB R22, RZ, R22 ;  /* 0x00000016ff16723e */ /* 0x000fca00000000ff */
[----:B------:R0:W-:Y:S01]  /*7760*/  STG.E.U16 desc[UR36][R16.64], R22 ;  /* 0x0000001610007986 */ /* 0x0001e2000c101524 */
[----:B------:R-:W-:Y:S05]  /*7770*/  BRA `(.L_x_2029) ;  /* 0x0000000800d87947 */ /* 0x000fea0003800000 */
.L_x_2032:
        /* <DEDUP_REMOVED lines=9> */
.L_x_2035:
[----:B------:R-:W-:-:S04]  /*7810*/  F2FP.F16.F32.PACK_AB R3, RZ, R22 ;  /* 0x00000016ff03723e */ /* 0x000fc800000000ff */
[----:B------:R-:W-:-:S05]  /*7820*/  PRMT R3, R3, 0x5410, RZ ;  /* 0x0000541003037816 */ /* 0x000fca00000000ff */
[----:B------:R0:W-:Y:S01]  /*7830*/  STG.E desc[UR36][R16.64], R3 ;  /* 0x0000000310007986 */ /* 0x0001e2000c101924 */
[----:B------:R-:W-:Y:S05]  /*7840*/  BRA `(.L_x_2029) ;  /* 0x0000000800a47947 */ /* 0x000fea0003800000 */
.L_x_2034:
[----:B------:R-:W-:-:S06]  /*7850*/  FMUL.FTZ R2, R22, 1 ;  /* 0x3f80000016027820 */ /* 0x000fcc0000410000 */
[----:B------:R-:W0:Y:S02]  /*7860*/  F2F.F64.F32 R2, R2 ;  /* 0x0000000200027310 */ /* 0x000e240000201800 */
[----:B0-----:R0:W-:Y:S01]  /*7870*/  STG.E.64 desc[UR36][R16.64], R2 ;  /* 0x0000000210007986 */ /* 0x0011e2000c101b24 */
[----:B------:R-:W-:Y:S05]  /*7880*/  BRA `(.L_x_2029) ;  /* 0x0000000800947947 */ /* 0x000fea0003800000 */
.L_x_2024:
        /* <DEDUP_REMOVED lines=12> */
.L_x_2038:
[----:B------:R-:W-:Y:S01]  /*7950*/  FMUL.FTZ R4, R22, 1 ;  /* 0x3f80000016047820 */ /* 0x000fe20000410000 */
[----:B------:R-:W-:-:S05]  /*7960*/  CS2R R6, SRZ ;  /* 0x0000000000067805 */ /* 0x000fca000001ff00 */
[----:B------:R-:W0:Y:S02]  /*7970*/  F2F.F64.F32 R4, R4 ;  /* 0x0000000400047310 */ /* 0x000e240000201800 */
[----:B0-----:R0:W-:Y:S01]  /*7980*/  STG.E.128 desc[UR36][R16.64], R4 ;  /* 0x0000000410007986 */ /* 0x0011e2000c101d24 */
[----:B------:R-:W-:Y:S05]  /*7990*/  BRA `(.L_x_2029) ;  /* 0x0000000800507947 */ /* 0x000fea0003800000 */
.L_x_2037:
        /* <DEDUP_REMOVED lines=20> */
.L_x_2042:
[----:B------:R-:W-:Y:S05]  /*7ae0*/  BSYNC B0 ;  /* 0x0000000000007941 */ /* 0x000fea0003800000 */
.L_x_2041:
[----:B------:R-:W-:-:S05]  /*7af0*/  LOP3.LUT R5, R0, R5, RZ, 0xfc, !PT ;  /* 0x0000000500057212 */ /* 0x000fca00078efcff */
[----:B------:R0:W-:Y:S01]  /*7b00*/  STG.E.U8 desc[UR36][R16.64], R5 ;  /* 0x0000000510007986 */ /* 0x0001e2000c101124 */
[----:B------:R-:W-:Y:S05]  /*7b10*/  BRA `(.L_x_2029) ;  /* 0x0000000400f07947 */ /* 0x000fea0003800000 */
.L_x_2040:
        /* <DEDUP_REMOVED lines=12> */
.L_x_2044:
[----:B------:R-:W-:Y:S01]  /*7be0*/  IMAD.MOV.U32 R0, RZ, RZ, 0x7f ;  /* 0x0000007fff007424 */ /* 0x000fe200078e00ff */
[----:B------:R-:W-:-:S04]  /*7bf0*/  ISETP.GT.U32.AND P0, PT, R2, 0x7f800000, PT ;  /* 0x7f8000000200780c */ /* 0x000fc80003f04070 */
[----:B------:R-:W-:-:S09]  /*7c00*/  SEL R0, R0, 0x7c, P0 ;  /* 0x0000007c00007807 */ /* 0x000fd20000000000 */
.L_x_2045:
[----:B------:R-:W-:Y:S05]  /*7c10*/  BSYNC B0 ;  /* 0x0000000000007941 */ /* 0x000fea0003800000 */
.L_x_2043:
[----:B------:R-:W-:-:S04]  /*7c20*/  LOP3.LUT R22, R22, 0x80000000, RZ, 0xc0, !PT ;  /* 0x8000000016167812 */ /* 0x000fc800078ec0ff */
[----:B------:R-:W-:-:S04]  /*7c30*/  SHF.R.U32.HI R3, RZ, 0x18, R22 ;  /* 0x00000018ff037819 */ /* 0x000fc80000011616 */
[----:B------:R-:W-:-:S05]  /*7c40*/  LOP3.LUT R3, R0, R3, RZ, 0xfc, !PT ;  /* 0x0000000300037212 */ /* 0x000fca00078efcff */
[----:B------:R0:W-:Y:S01]  /*7c50*/  STG.E.U8 desc[UR36][R16.64], R3 ;  /* 0x0000000310007986 */ /* 0x0001e2000c101124 */
[----:B------:R-:W-:Y:S05]  /*7c60*/  BRA `(.L_x_2029) ;  /* 0x00000004009c7947 */ /* 0x000fea0003800000 */
.L_x_2039:
[----:B------:R-:W-:-:S05]  /*7c70*/  F2FP.BF16.F32.PACK_AB R22, RZ, R22 ;  /* 0x00000016ff16723e */ /* 0x000fca00000010ff */
[----:B------:R0:W-:Y:S01]  /*7c80*/  STG.E.U16 desc[UR36][R16.64], R22 ;  /* 0x0000001610007986 */ /* 0x0001e2000c101524 */
[----:B------:R-:W-:Y:S05]  /*7c90*/  BRA `(.L_x_2029) ;  /* 0x0000000400907947 */ /* 0x000fea0003800000 */
.L_x_2036:
        /* <DEDUP_REMOVED lines=11> */
.L_x_2048:
        /* <DEDUP_REMOVED lines=16> */
.L_x_2051:
[----:B------:R-:W-:-:S04]  /*7e50*/  LOP3.LUT R22, R22, 0x80000000, RZ, 0xc0, !PT ;  /* 0x8000000016167812 */ /* 0x000fc800078ec0ff */
[----:B------:R-:W-:-:S04]  /*7e60*/  SHF.R.U32.HI R3, RZ, 0x18, R22 ;  /* 0x00000018ff037819 */ /* 0x000fc80000011616 */
[----:B------:R-:W-:-:S04]  /*7e70*/  LOP3.LUT R0, R0, R3, RZ, 0xfc, !PT ;  /* 0x0000000300007212 */ /* 0x000fc800078efcff */
[----:B------:R-:W-:-:S07]  /*7e80*/  PRMT R8, R0, 0x7610, R8 ;  /* 0x0000761000087816 */ /* 0x000fce0000000008 */
.L_x_2050:
[----:B------:R-:W-:Y:S05]  /*7e90*/  BSYNC B0 ;  /* 0x0000000000007941 */ /* 0x000fea0003800000 */
.L_x_2049:
[----:B------:R3:W-:Y:S01]  /*7ea0*/  STG.E.U8 desc[UR36][R16.64], R8 ;  /* 0x0000000810007986 */ /* 0x0007e2000c101124 */
[----:B------:R-:W-:Y:S05]  /*7eb0*/  BRA `(.L_x_2029) ;  /* 0x0000000400087947 */ /* 0x000fea0003800000 */
.L_x_2047:
        /* <DEDUP_REMOVED lines=16> */
.L_x_2054:
[----:B------:R-:W-:-:S04]  /*7fc0*/  LOP3.LUT R22, R22, 0x80000000, RZ, 0xc0, !PT ;  /* 0x8000000016167812 */ /* 0x000fc800078ec0ff */
[----:B------:R-:W-:-:S04]  /*7fd0*/  SHF.R.U32.HI R3, RZ, 0x18, R22 ;  /* 0x00000018ff037819 */ /* 0x000fc80000011616 */
[----:B------:R-:W-:-:S04]  /*7fe0*/  LOP3.LUT R0, R0, R3, RZ, 0xfc, !PT ;  /* 0x0000000300007212 */ /* 0x000fc800078efcff */
[----:B------:R-:W-:-:S07]  /*7ff0*/  PRMT R8, R0, 0x7610, R8 ;  /* 0x0000761000087816 */ /* 0x000fce0000000008 */
.L_x_2053:
[----:B------:R-:W-:Y:S05]  /*8000*/  BSYNC B0 ;  /* 0x0000000000007941 */ /* 0x000fea0003800000 */
.L_x_2052:
[----:B------:R0:W-:Y:S01]  /*8010*/  STG.E.U8 desc[UR36][R16.64], R8 ;  /* 0x0000000810007986 */ /* 0x0001e2000c101124 */
[----:B------:R-:W-:Y:S05]  /*8020*/  BRA `(.L_x_2029) ;  /* 0x0000000000ac7947 */ /* 0x000fea0003800000 */
.L_x_2046:
        /* <DEDUP_REMOVED lines=21> */
.L_x_2028:
        /* <DEDUP_REMOVED lines=16> */
.L_x_2057:
[----:B------:R-:W-:Y:S05]  /*8280*/  BRA `(.L_x_2029) ;  /* 0x0000000000147947 */ /* 0x000fea0003800000 */
.L_x_2056:
[----:B------:R-:W0:Y:S02]  /*8290*/  F2I.U64.TRUNC R22, R22 ;  /* 0x0000001600167311 */ /* 0x000e24000020d800 */
[----:B0-----:R2:W-:Y:S01]  /*82a0*/  STG.E.64 desc[UR36][R16.64], R22 ;  /* 0x0000001610007986 */ /* 0x0015e2000c101b24 */
[----:B------:R-:W-:Y:S05]  /*82b0*/  BRA `(.L_x_2029) ;  /* 0x0000000000087947 */ /* 0x000fea0003800000 */
.L_x_2055:
[----:B------:R-:W0:Y:S02]  /*82c0*/  F2I.FTZ.U32.TRUNC.NTZ R3, R22 ;  /* 0x0000001600037305 */ /* 0x000e24000021f000 */
[----:B0-----:R0:W-:Y:S02]  /*82d0*/  STG.E desc[UR36][R16.64], R3 ;  /* 0x0000000310007986 */ /* 0x0011e4000c101924 */
.L_x_2029:
[----:B------:R-:W-:-:S07]  /*82e0*/  VIADD R19, R19, 0x80 ;  /* 0x0000008013137836 */ /* 0x000fce0000000000 */
.L_x_1966:
[----:B------:R-:W-:Y:S05]  /*82f0*/  BSYNC B7 ;  /* 0x0000000000077941 */ /* 0x000fea0003800000 */
.L_x_1965:
        /* <DEDUP_REMOVED lines=358> */
.L_x_2060:
        /* <DEDUP_REMOVED lines=22> */
.L_x_2065:
[----:B------:R-:W2:Y:S02]  /*9ac0*/  LDG.E.U8 R2, desc[UR36][R2.64] ;  /* 0x0000002402027981 */ /* 0x000ea4000c1e1100 */
[----:B--2---:R-:W-:Y:S01]  /*9ad0*/  I2FP.F32.U32 R22, R2 ;  /* 0x0000000200167245 */ /* 0x004fe20000201000 */
[----:B------:R-:W-:Y:S06]  /*9ae0*/  BRA `(.L_x_2067) ;  /* 0x0000000c002c7947 */ /* 0x000fec0003800000 */
.L_x_2064:
        /* <DEDUP_REMOVED lines=9> */
.L_x_2069:
[----:B------:R-:W2:Y:S02]  /*9b80*/  LDG.E R2, desc[UR36][R2.64] ;  /* 0x0000002402027981 */ /* 0x000ea4000c1e1900 */
[----:B--2---:R-:W-:Y:S01]  /*9b90*/  I2FP.F32.S32 R22, R2 ;  /* 0x0000000200167245 */ /* 0x004fe20000201400 */
[----:B------:R-:W-:Y:S06]  /*9ba0*/  BRA `(.L_x_2067) ;  /* 0x0000000800fc7947 */ /* 0x000fec0003800000 */
.L_x_2068:
[----:B------:R-:W2:Y:S02]  /*9bb0*/  LDG.E.U16 R2, desc[UR36][R2.64] ;  /* 0x0000002402027981 */ /* 0x000ea4000c1e1500 */
[----:B--2---:R2:W3:Y:S01]  /*9bc0*/  I2F.S16 R22, R2 ;  /* 0x0000000200167306 */ /* 0x0044e20000101400 */
[----:B------:R-:W-:Y:S05]  /*9bd0*/  BRA `(.L_x_2067) ;  /* 0x0000000800f07947 */ /* 0x000fea0003800000 */
.L_x_2063:
        /* <DEDUP_REMOVED lines=8> */
.L_x_2071:
[----:B------:R-:W2:Y:S02]  /*9c60*/  LDG.E.U16 R2, desc[UR36][R2.64] ;  /* 0x0000002402027981 */ /* 0x000ea4000c1e1500 */
[----:B--2---:R-:W-:Y:S01]  /*9c70*/  HADD2.F32 R22, -RZ, R2.H0_H0 ;  /* 0x20000002ff167230 */ /* 0x004fe20000004100 */
[----:B------:R-:W-:Y:S06]  /*9c80*/  BRA `(.L_x_2067) ;  /* 0x0000000800c47947 */ /* 0x000fec0003800000 */
.L_x_2070:
        /* <DEDUP_REMOVED lines=8> */
.L_x_2073:
[----:B------:R-:W2:Y:S02]  /*9d10*/  LDG.E.U16 R2, desc[UR36][R2.64] ;  /* 0x0000002402027981 */ /* 0x000ea4000c1e1500 */
[----:B--2---:R-:W-:Y:S01]  /*9d20*/  HADD2.F32 R22, -RZ, R2.H0_H0 ;  /* 0x20000002ff167230 */ /* 0x004fe20000004100 */
[----:B------:R-:W-:Y:S06]  /*9d30*/  BRA `(.L_x_2067) ;  /* 0x0000000800987947 */ /* 0x000fec0003800000 */
.L_x_2072:
[----:B------:R-:W2:Y:S01]  /*9d40*/  LDG.E.64 R2, desc[UR36][R2.64] ;  /* 0x0000002402027981 */ /* 0x000ea2000c1e1b00 */
[----:B------:R-:W-:Y:S01]  /*9d50*/  UMOV UR4, 0xf0000000 ;  /* 0xf000000000047882 */ /* 0x000fe20000000000 */
[----:B------:R-:W-:Y:S01]  /*9d60*/  UMOV UR5, 0x380fffff ;  /* 0x380fffff00057882 */ /* 0x000fe20000000000 */
[----:B--2---:R-:W0:Y:S01]  /*9d70*/  F2F.F32.F64 R22, R2 ;  /* 0x0000000200167310 */ /* 0x004e220000301000 */
[----:B------:R-:W-:-:S14]  /*9d80*/  DSETP.GEU.AND P0, PT, |R2|, UR4, PT ;  /* 0x0000000402007e2a */ /* 0x000fdc000bf0e200 */
[----:B0-----:R-:W-:Y:S01]  /*9d90*/  @!P0 FMUL R22, R22, 1.175494350822287508e-38 ;  /* 0x0080000016168820 */ /* 0x001fe20000400000 */
[----:B------:R-:W-:Y:S06]  /*9da0*/  BRA `(.L_x_2067) ;  /* 0x00000008007c7947 */ /* 0x000fec0003800000 */
.L_x_2062:
        /* <DEDUP_REMOVED lines=12> */
.L_x_2076:
[----:B------:R-:W2:Y:S01]  /*9e70*/  LDG.E.64 R2, desc[UR36][R2.64] ;  /* 0x0000002402027981 */ /* 0x000ea2000c1e1b00 */
[----:B------:R-:W-:Y:S01]  /*9e80*/  UMOV UR4, 0xf0000000 ;  /* 0xf000000000047882 */ /* 0x000fe20000000000 */
[----:B------:R-:W-:Y:S01]  /*9e90*/  UMOV UR5, 0x380fffff ;  /* 0x380fffff00057882 */ /* 0x000fe20000000000 */
[----:B--2---:R-:W0:Y:S01]  /*9ea0*/  F2F.F32.F64 R22, R2 ;  /* 0x0000000200167310 */ /* 0x004e220000301000 */
[----:B------:R-:W-:-:S14]  /*9eb0*/  DSETP.GEU.AND P0, PT, |R2|, UR4, PT ;  /* 0x0000000402007e2a */ /* 0x000fdc000bf0e200 */
[----:B0-----:R-:W-:Y:S01]  /*9ec0*/  @!P0 FMUL R22, R22, 1.175494350822287508e-38 ;  /* 0x0080000016168820 */ /* 0x001fe20000400000 */
[----:B------:R-:W-:Y:S06]  /*9ed0*/  BRA `(.L_x_2067) ;  /* 0x0000000800307947 */ /* 0x000fec0003800000 */
.L_x_2075:
        /* <DEDUP_REMOVED lines=26> */
.L_x_2078:
        /* <DEDUP_REMOVED lines=13> */
.L_x_2077:
[----:B------:R-:W2:Y:S02]  /*a150*/  LDG.E.U16 R2, desc[UR36][R2.64] ;  /* 0x0000002402027981 */ /* 0x000ea4000c1e1500 */
[----:B--2---:R-:W-:Y:S01]  /*a160*/  IMAD.U32 R22, R2, 0x10000, RZ ;  /* 0x0001000002167824 */ /* 0x004fe200078e00ff */
[----:B------:R-:W-:Y:S06]  /*a170*/  BRA `(.L_x_2067) ;  /* 0x0000000400887947 */ /* 0x000fec0003800000 */
.L_x_2074:
        /* <DEDUP_REMOVED lines=11> */
.L_x_2081:
        /* <DEDUP_REMOVED lines=20> */
.L_x_2083:
[----:B------:R-:W-:Y:S05]  /*a370*/  BSYNC B0 ;  /* 0x0000000000007941 */ /* 0x000fea0003800000 */
.L_x_2082:
[----:B------:R-:W-:Y:S01]  /*a380*/  IMAD.SHL.U32 R2, R2, 0x100000, RZ ;  /* 0x0010000002027824 */ /* 0x000fe200078e00ff */
[----:B------:R-:W-:-:S04]  /*a390*/  LEA R3, R0, 0x3b800000, 0x17 ;  /* 0x3b80000000037811 */ /* 0x000fc800078eb8ff */
[----:B------:R-:W-:Y:S01]  /*a3a0*/  LOP3.LUT R22, R3, R2, R22, 0xfe, !PT ;  /* 0x0000000203167212 */ /* 0x000fe200078efe16 */
[----:B------:R-:W-:Y:S06]  /*a3b0*/  BRA `(.L_x_2067) ;  /* 0x0000000000f87947 */ /* 0x000fec0003800000 */
.L_x_2080:
        /* <DEDUP_REMOVED lines=20> */
.L_x_2085:
[----:B------:R-:W-:Y:S05]  /*a500*/  BSYNC B0 ;  /* 0x0000000000007941 */ /* 0x000fea0003800000 */
.L_x_2084:
[----:B------:R-:W-:Y:S01]  /*a510*/  IMAD.SHL.U32 R2, R2, 0x200000, RZ ;  /* 0x0020000002027824 */ /* 0x000fe200078e00ff */
[----:B------:R-:W-:-:S04]  /*a520*/  LEA R3, R0, 0x37800000, 0x17 ;  /* 0x3780000000037811 */ /* 0x000fc800078eb8ff */
[----:B------:R-:W-:Y:S01]  /*a530*/  LOP3.LUT R22, R3, R2, R22, 0xfe, !PT ;  /* 0x0000000203167212 */ /* 0x000fe200078efe16 */
[----:B------:R-:W-:Y:S06]  /*a540*/  BRA `(.L_x_2067) ;  /* 0x0000000000947947 */ /* 0x000fec0003800000 */
.L_x_2079:
        /* <DEDUP_REMOVED lines=14> */
.L_x_2066:
        /* <DEDUP_REMOVED lines=16> */
.L_x_2088:
[----:B------:R-:W-:Y:S01]  /*a730*/  IMAD.MOV.U32 R22, RZ, RZ, RZ ;  /* 0x000000ffff167224 */ /* 0x000fe200078e00ff */
[----:B------:R-:W-:Y:S06]  /*a740*/  BRA `(.L_x_2067) ;  /* 0x0000000000147947 */ /* 0x000fec0003800000 */
.L_x_2087:
[----:B------:R-:W2:Y:S02]  /*a750*/  LDG.E.64 R2, desc[UR36][R2.64] ;  /* 0x0000002402027981 */ /* 0x000ea4000c1e1b00 */
[----:B--2---:R0:W1:Y:S01]  /*a760*/  I2F.U64 R22, R2 ;  /* 0x0000000200167312 */ /* 0x0040620000301000 */
[----:B------:R-:W-:Y:S05]  /*a770*/  BRA `(.L_x_2067) ;  /* 0x0000000000087947 */ /* 0x000fea0003800000 */
.L_x_2086:
[----:B------:R-:W2:Y:S02]  /*a780*/  LDG.E R2, desc[UR36][R2.64] ;  /* 0x0000002402027981 */ /* 0x000ea4000c1e1900 */
[----:B--2---:R-:W-:-:S07]  /*a790*/  I2FP.F32.U32 R22, R2 ;  /* 0x0000000200167245 */ /* 0x004fce0000201000 */
.L_x_2067:
[----:B------:R-:W-:Y:S05]  /*a7a0*/  BSYNC B6 ;  /* 0x0000000000067941 */ /* 0x000fea0003800000 */
.L_x_2061:
        /* <DEDUP_REMOVED lines=19> */
.L_x_2093:
[----:B------:R-:W2:Y:S02]  /*a8e0*/  LDG.E.U8 R2, desc[UR36][R2.64] ;  /* 0x0000002402027981 */ /* 0x000ea4000c1e1100 */
[----:B--2---:R-:W-:Y:S01]  /*a8f0*/  I2FP.F32.U32 R5, R2 ;  /* 0x0000000200057245 */ /* 0x004fe20000201000 */
[----:B------:R-:W-:Y:S06]  /*a900*/  BRA `(.L_x_2095) ;  /* 0x0000000c002c7947 */ /* 0x000fec0003800000 */
.L_x_2092:
[----:B------:R-:W-:-:S13]  /*a910*/  ISETP.NE.AND P0, PT, R0, 0x2, PT ;  /* 0x000000020000780c */ /* 0x000fda0003f05270 */
[----:B------:R-:W-:Y:S05]  /*a920*/  @!P0 BRA `(.L_x_2096) ;  /* 0x0000000000288947 */ /* 0x000fea0003800000 */
[----:B------:R-:W-:-:S13]  /*a930*/  ISETP.NE.AND P0, PT, R0, 0x3, PT ;  /* 0x000000030000780c */ /* 0x000fda0003f05270 */
[----:B------:R-:W-:Y:S05]  /*a940*/  @!P0 BRA `(.L_x_2097) ;  /* 0x0000000000148947 */ /* 0x000fea0003800000 */
[----:B------:R-:W-:-:S13]  /*a950*/  ISETP.NE.AND P0, PT, R0, 0x4, PT ;  /* 0x000000040000780c */ /* 0x000fda0003f05270 */
[----:B------:R-:W-:Y:S05]  /*a960*/  @P0 BRA `(.L_x_2094) ;  /* 0x0000000800b80947 */ /* 0x000fea0003800000 */
[----:B------:R-:W2:Y:S02]  /*a970*/  LDG.E.64 R2, desc[UR36][R2.64] ;  /* 0x0000002402027981 */ /* 0x000ea4000c1e1b00 */
[----:B--2---:R2:W4:Y:S01]  /*a980*/  I2F.S64 R5, R2 ;  /* 0x0000000200057312 */ /* 0x0045220000301400 */
[----:B------:R-:W-:Y:S05]  /*a990*/  BRA `(.L_x_2095) ;  /* 0x0000000c00087947 */ /* 0x000fea0003800000 */
.L_x_2097:
[----:B------:R-:W2:Y:S02]  /*a9a0*/  LDG.E R2, desc[UR36][R2.64] ;  /* 0x0000002402027981 */ /* 0x000ea4000c1e1900 */
[----:B--2---:R-:W-:Y:S01]  /*a9b0*/  I2FP.F32.S32 R5, R2 ;  /* 0x0000000200057245 */ /* 0x004fe20000201400 */
[----:B------:R-:W-:Y:S06]  /*a9c0*/  BRA `(.L_x_2095) ;  /* 0x0000000800fc7947 */ /* 0x000fec0003800000 */
.L_x_2096:
[----:B------:R-:W2:Y:S02]  /*a9d0*/  LDG.E.U16 R2, desc[UR36][R2.64] ;  /* 0x0000002402027981 */ /* 0x000ea4000c1e1500 */
[----:B--2---:R0:W1:Y:S01]  /*a9e0*/  I2F.S16 R5, R2 ;  /* 0x0000000200057306 */ /* 0x0040620000101400 */
[----:B------:R-:W-:Y:S05]  /*a9f0*/  BRA `(.L_x_2095) ;  /* 0x0000000800f07947 */ /* 0x000fea0003800000 */
.L_x_2091:
        /* <DEDUP_REMOVED lines=8> */
.L_x_2099:
[----:B------:R-:W2:Y:S02]  /*aa80*/  LDG.E.U16 R2, desc[UR36][R2.64] ;  /* 0x0000002402027981 */ /* 0x000ea4000c1e1500 */
[----:B--2---:R-:W-:Y:S01]  /*aa90*/  HADD2.F32 R5, -RZ, R2.H0_H0 ;  /* 0x20000002ff057230 */ /* 0x004fe20000004100 */
[----:B------:R-:W-:Y:S06]  /*aaa0*/  BRA `(.L_x_2095) ;  /* 0x0000000800c47947 */ /* 0x000fec0003800000 */
.L_x_2098:
        /* <DEDUP_REMOVED lines=8> */
.L_x_2101:
[----:B------:R-:W2:Y:S02]  /*ab30*/  LDG.E.U16 R2, desc[UR36][R2.64] ;  /* 0x0000002402027981 */ /* 0x000ea4000c1e1500 */
[----:B--2---:R-:W-:Y:S01]  /*ab40*/  HADD2.F32 R5, -RZ, R2.H0_H0 ;  /* 0x20000002ff057230 */ /* 0x004fe20000004100 */
[----:B------:R-:W-:Y:S06]  /*ab50*/  BRA `(.L_x_2095) ;  /* 0x0000000800987947 */ /* 0x000fec0003800000 */
.L_x_2100:
[----:B------:R-:W2:Y:S01]  /*ab60*/  LDG.E.64 R2, desc[UR36][R2.64] ;  /* 0x0000002402027981 */ /* 0x000ea2000c1e1b00 */
[----:B------:R-:W-:Y:S01]  /*ab70*/  UMOV UR4, 0xf0000000 ;  /* 0xf000000000047882 */ /* 0x000fe20000000000 */
[----:B------:R-:W-:Y:S01]  /*ab80*/  UMOV UR5, 0x380fffff ;  /* 0x380fffff00057882 */ /* 0x000fe20000000000 */
[----:B--2---:R-:W0:Y:S01]  /*ab90*/  F2F.F32.F64 R5, R2 ;  /* 0x0000000200057310 */ /* 0x004e220000301000 */
[----:B------:R-:W-:-:S14]  /*aba0*/  DSETP.GEU.AND P0, PT, |R2|, UR4, PT ;  /* 0x0000000402007e2a */ /* 0x000fdc000bf0e200 */
[----:B0-----:R-:W-:Y:S01]  /*abb0*/  @!P0 FMUL R5, R5, 1.175494350822287508e-38 ;  /* 0x0080000005058820 */ /* 0x001fe20000400000 */
[----:B------:R-:W-:Y:S06]  /*abc0*/  BRA `(.L_x_2095) ;  /* 0x00000008007c7947 */ /* 0x000fec0003800000 */
.L_x_2090:
        /* <DEDUP_REMOVED lines=12> */
.L_x_2104:
[----:B------:R-:W2:Y:S01]  /*ac90*/  LDG.E.64 R2, desc[UR36][R2.64] ;  /* 0x0000002402027981 */ /* 0x000ea2000c1e1b00 */
[----:B------:R-:W-:Y:S01]  /*aca0*/  UMOV UR4, 0xf0000000 ;  /* 0xf000000000047882 */ /* 0x000fe20000000000 */
[----:B------:R-:W-:Y:S01]  /*acb0*/  UMOV UR5, 0x380fffff ;  /* 0x380fffff00057882 */ /* 0x000fe20000000000 */
[----:B--2---:R-:W0:Y:S01]  /*acc0*/  F2F.F32.F64 R5, R2 ;  /* 0x0000000200057310 */ /* 0x004e220000301000 */
[----:B------:R-:W-:-:S14]  /*acd0*/  DSETP.GEU.AND P0, PT, |R2|, UR4, PT ;  /* 0x0000000402007e2a */ /* 0x000fdc000bf0e200 */
[----:B0-----:R-:W-:Y:S01]  /*ace0*/  @!P0 FMUL R5, R5, 1.175494350822287508e-38 ;  /* 0x0080000005058820 */ /* 0x001fe20000400000 */
[----:B------:R-:W-:Y:S06]  /*acf0*/  BRA `(.L_x_2095) ;  /* 0x0000000800307947 */ /* 0x000fec0003800000 */
.L_x_2103:
        /* <DEDUP_REMOVED lines=26> */
.L_x_2106:
        /* <DEDUP_REMOVED lines=13> */
.L_x_2105:
[----:B------:R-:W2:Y:S02]  /*af70*/  LDG.E.U16 R2, desc[UR36][R2.64] ;  /* 0x0000002402027981 */ /* 0x000ea4000c1e1500 */
[----:B--2---:R-:W-:Y:S01]  /*af80*/  IMAD.U32 R5, R2, 0x10000, RZ ;  /* 0x0001000002057824 */ /* 0x004fe200078e00ff */
[----:B------:R-:W-:Y:S06]  /*af90*/  BRA `(.L_x_2095) ;  /* 0x0000000400887947 */ /* 0x000fec0003800000 */
.L_x_2102:
        /* <DEDUP_REMOVED lines=11> */
.L_x_2109:
        /* <DEDUP_REMOVED lines=20> */
.L_x_2111:
[----:B------:R-:W-:Y:S05]  /*b190*/  BSYNC B0 ;  /* 0x0000000000007941 */ /* 0x000fea0003800000 */
.L_x_2110:
[----:B------:R-:W-:Y:S01]  /*b1a0*/  IMAD.SHL.U32 R2, R2, 0x100000, RZ ;  /* 0x0010000002027824 */ /* 0x000fe200078e00ff */
[----:B------:R-:W-:-:S04]  /*b1b0*/  LEA R5, R0, 0x3b800000, 0x17 ;  /* 0x3b80000000057811 */ /* 0x000fc800078eb8ff */
[----:B------:R-:W-:Y:S01]  /*b1c0*/  LOP3.LUT R5, R5, R2, R4, 0xfe, !PT ;  /* 0x0000000205057212 */ /* 0x000fe200078efe04 */
[----:B------:R-:W-:Y:S06]  /*b1d0*/  BRA `(.L_x_2095) ;  /* 0x0000000000f87947 */ /* 0x000fec0003800000 */
.L_x_2108:
        /* <DEDUP_REMOVED lines=20> */
.L_x_2113:
[----:B------:R-:W-:Y:S05]  /*b320*/  BSYNC B0 ;  /* 0x0000000000007941 */ /* 0x000fea0003800000 */
.L_x_2112:
[----:B------:R-:W-:Y:S01]  /*b330*/  IMAD.SHL.U32 R2, R2, 0x200000, RZ ;  /* 0x0020000002027824 */ /* 0x000fe200078e00ff */
[----:B------:R-:W-:-:S04]  /*b340*/  LEA R5, R0, 0x37800000, 0x17 ;  /* 0x3780000000057811 */ /* 0x000fc800078eb8ff */
[----:B------:R-:W-:Y:S01]  /*b350*/  LOP3.LUT R5, R5, R2, R4, 0xfe, !PT ;  /* 0x0000000205057212 */ /* 0x000fe200078efe04 */
[----:B------:R-:W-:Y:S06]  /*b360*/  BRA `(.L_x_2095) ;  /* 0x0000000000947947 */ /* 0x000fec0003800000 */
.L_x_2107:
        /* <DEDUP_REMOVED lines=14> */
.L_x_2094:
        /* <DEDUP_REMOVED lines=16> */
.L_x_2116:
[----:B------:R-:W-:Y:S01]  /*b550*/  IMAD.MOV.U32 R5, RZ, RZ, RZ ;  /* 0x000000ffff057224 */ /* 0x000fe200078e00ff */
[----:B------:R-:W-:Y:S06]  /*b560*/  BRA `(.L_x_2095) ;  /* 0x0000000000147947 */ /* 0x000fec0003800000 */
.L_x_2115:
[----:B------:R-:W2:Y:S02]  /*b570*/  LDG.E.64 R2, desc[UR36][R2.64] ;  /* 0x0000002402027981 */ /* 0x000ea4000c1e1b00 */
[----:B--2---:R0:W1:Y:S01]  /*b580*/  I2F.U64 R5, R2 ;  /* 0x0000000200057312 */ /* 0x0040620000301000 */
[----:B------:R-:W-:Y:S05]  /*b590*/  BRA `(.L_x_2095) ;  /* 0x0000000000087947 */ /* 0x000fea0003800000 */
.L_x_2114:
[----:B------:R-:W2:Y:S02]  /*b5a0*/  LDG.E R2, desc[UR36][R2.64] ;  /* 0x0000002402027981 */ /* 0x000ea4000c1e1900 */
[----:B--2---:R-:W-:-:S07]  /*b5b0*/  I2FP.F32.U32 R5, R2 ;  /* 0x0000000200057245 */ /* 0x004fce0000201000 */
.L_x_2095:
[----:B------:R-:W-:Y:S05]  /*b5c0*/  BSYNC B6 ;  /* 0x0000000000067941 */ /* 0x000fea0003800000 */
.L_x_2089:
        /* <DEDUP_REMOVED lines=17> */
.L_x_2120:
[----:B------:R-:W0:Y:S02]  /*b6e0*/  F2I.S64.TRUNC R22, R22 ;  /* 0x0000001600167311 */ /* 0x000e24000020d900 */
[----:B0-----:R-:W-:-:S05]  /*b6f0*/  IMAD.MOV.U32 R3, RZ, RZ, R22 ;  /* 0x000000ffff037224 */ /* 0x001fca00078e0016 */
[----:B------:R0:W-:Y:S01]  /*b700*/  STG.E.U8 desc[UR36][R16.64], R3 ;  /* 0x0000000310007986 */ /* 0x0001e2000c101124 */
[----:B------:R-:W-:Y:S05]  /*b710*/  BRA `(.L_x_2122) ;  /* 0x0000000c00407947 */ /* 0x000fea0003800000 */
.L_x_2119:
        /* <DEDUP_REMOVED lines=9> */
.L_x_2124:
[----:B------:R-:W0:Y:S02]  /*b7b0*/  F2I.FTZ.TRUNC.NTZ R3, R22 ;  /* 0x0000001600037305 */ /* 0x000e24000021f100 */
[----:B0-----:R0:W-:Y:S01]  /*b7c0*/  STG.E desc[UR36][R16.64], R3 ;  /* 0x0000000310007986 */ /* 0x0011e2000c101924 */
[----:B------:R-:W-:Y:S05]  /*b7d0*/  BRA `(.L_x_2122) ;  /* 0x0000000c00107947 */ /* 0x000fea0003800000 */
.L_x_2123:
[----:B------:R-:W0:Y:S02]  /*b7e0*/  F2I.FTZ.TRUNC.NTZ R3, R22 ;  /* 0x0000001600037305 */ /* 0x000e24000021f100 */
[----:B0-----:R0:W-:Y:S01]  /*b7f0*/  STG.E.U16 desc[UR36][R16.64], R3 ;  /* 0x0000000310007986 */ /* 0x0011e2000c101524 */
[----:B------:R-:W-:Y:S05]  /*b800*/  BRA `(.L_x_2122) ;  /* 0x0000000c00047947 */ /* 0x000fea0003800000 */
.L_x_2118:
        /* <DEDUP_REMOVED lines=8> */
.L_x_2126:
[----:B------:R-:W-:-:S05]  /*b890*/  F2FP.F16.F32.PACK_AB R22, RZ, R22 ;  /* 0x00000016ff16723e */ /* 0x000fca00000000ff */
[----:B------:R0:W-:Y:S01]  /*b8a0*/  STG.E.U16 desc[UR36][R16.64], R22 ;  /* 0x0000001610007986 */ /* 0x0001e2000c101524 */
[----:B------:R-:W-:Y:S05]  /*b8b0*/  BRA `(.L_x_2122) ;  /* 0x0000000800d87947 */ /* 0x000fea0003800000 */
.L_x_2125:
        /* <DEDUP_REMOVED lines=9> */
.L_x_2128:
[----:B------:R-:W-:-:S04]  /*b950*/  F2FP.F16.F32.PACK_AB R3, RZ, R22 ;  /* 0x00000016ff03723e */ /* 0x000fc800000000ff */
[----:B------:R-:W-:-:S05]  /*b960*/  PRMT R3, R3, 0x5410, RZ ;  /* 0x0000541003037816 */ /* 0x000fca00000000ff */
[----:B------:R2:W-:Y:S01]  /*b970*/  STG.E desc[UR36][R16.64], R3 ;  /* 0x0000000310007986 */ /* 0x0005e2000c101924 */
[----:B------:R-:W-:Y:S05]  /*b980*/  BRA `(.L_x_2122) ;  /* 0x0000000800a47947 */ /* 0x000fea0003800000 */
.L_x_2127:
[----:B------:R-:W-:-:S06]  /*b990*/  FMUL.FTZ R2, R22, 1 ;  /* 0x3f80000016027820 */ /* 0x000fcc0000410000 */
[----:B------:R-:W0:Y:S02]  /*b9a0*/  F2F.F64.F32 R2, R2 ;  /* 0x0000000200027310 */ /* 0x000e240000201800 */
[----:B0-----:R4:W-:Y:S01]  /*b9b0*/  STG.E.64 desc[UR36][R16.64], R2 ;  /* 0x0000000210007986 */ /* 0x0019e2000c101b24 */
[----:B------:R-:W-:Y:S05]  /*b9c0*/  BRA `(.L_x_2122) ;  /* 0x0000000800947947 */ /* 0x000fea0003800000 */
.L_x_2117:
        /* <DEDUP_REMOVED lines=12> */
.L_x_2131:
[----:B------:R-:W-:Y:S01]  /*ba90*/  FMUL.FTZ R4, R22, 1 ;  /* 0x3f80000016047820 */ /* 0x000fe20000410000 */
[----:B------:R-:W-:-:S05]  /*baa0*/  CS2R R6, SRZ ;  /* 0x0000000000067805 */ /* 0x000fca000001ff00 */
[----:B------:R-:W0:Y:S02]  /*bab0*/  F2F.F64.F32 R4, R4 ;  /* 0x0000000400047310 */ /* 0x000e240000201800 */
[----:B0-----:R0:W-:Y:S01]  /*bac0*/  STG.E.128 desc[UR36][R16.64], R4 ;  /* 0x0000000410007986 */ /* 0x0011e2000c101d24 */
[----:B------:R-:W-:Y:S05]  /*bad0*/  BRA `(.L_x_2122) ;  /* 0x0000000800507947 */ /* 0x000fea0003800000 */
.L_x_2130:
        /* <DEDUP_REMOVED lines=20> */
.L_x_2135:
[----:B------:R-:W-:Y:S05]  /*bc20*/  BSYNC B0 ;  /* 0x0000000000007941 */ /* 0x000fea0003800000 */
.L_x_2134:
[----:B------:R-:W-:-:S05]  /*bc30*/  LOP3.LUT R5, R0, R5, RZ, 0xfc, !PT ;  /* 0x0000000500057212 */ /* 0x000fca00078efcff */
[----:B------:R0:W-:Y:S01]  /*bc40*/  STG.E.U8 desc[UR36][R16.64], R5 ;  /* 0x0000000510007986 */ /* 0x0001e2000c101124 */
[----:B------:R-:W-:Y:S05]  /*bc50*/  BRA `(.L_x_2122) ;  /* 0x0000000400f07947 */ /* 0x000fea0003800000 */
.L_x_2133:
        /* <DEDUP_REMOVED lines=12> */
.L_x_2137:
[----:B------:R-:W-:Y:S01]  /*bd20*/  IMAD.MOV.U32 R0, RZ, RZ, 0x7f ;  /* 0x0000007fff007424 */ /* 0x000fe200078e00ff */
[----:B------:R-:W-:-:S04]  /*bd30*/  ISETP.GT.U32.AND P0, PT, R2, 0x7f800000, PT ;  /* 0x7f8000000200780c */ /* 0x000fc80003f04070 */
[----:B------:R-:W-:-:S09]  /*bd40*/  SEL R0, R0, 0x7c, P0 ;  /* 0x0000007c00007807 */ /* 0x000fd20000000000 */
.L_x_2138:
[----:B------:R-:W-:Y:S05]  /*bd50*/  BSYNC B0 ;  /* 0x0000000000007941 */ /* 0x000fea0003800000 */
.L_x_2136:
[----:B------:R-:W-:-:S04]  /*bd60*/  LOP3.LUT R22, R22, 0x80000000, RZ, 0xc0, !PT ;  /* 0x8000000016167812 */ /* 0x000fc800078ec0ff */
[----:B------:R-:W-:-:S04]  /*bd70*/  SHF.R.U32.HI R3, RZ, 0x18, R22 ;  /* 0x00000018ff037819 */ /* 0x000fc80000011616 */
[----:B------:R-:W-:-:S05]  /*bd80*/  LOP3.LUT R3, R0, R3, RZ, 0xfc, !PT ;  /* 0x0000000300037212 */ /* 0x000fca00078efcff */
[----:B------:R0:W-:Y:S01]  /*bd90*/  STG.E.U8 desc[UR36][R16.64], R3 ;  /* 0x0000000310007986 */ /* 0x0001e2000c101124 */
[----:B------:R-:W-:Y:S05]  /*bda0*/  BRA `(.L_x_2122) ;  /* 0x00000004009c7947 */ /* 0x000fea0003800000 */
.L_x_2132:
[----:B------:R-:W-:-:S05]  /*bdb0*/  F2FP.BF16.F32.PACK_AB R22, RZ, R22 ;  /* 0x00000016ff16723e */ /* 0x000fca00000010ff */
[----:B------:R0:W-:Y:S01]  /*bdc0*/  STG.E.U16 desc[UR36][R16.64], R22 ;  /* 0x0000001610007986 */ /* 0x0001e2000c101524 */
[----:B------:R-:W-:Y:S05]  /*bdd0*/  BRA `(.L_x_2122) ;  /* 0x0000000400907947 */ /* 0x000fea0003800000 */
.L_x_2129:
        /* <DEDUP_REMOVED lines=11> */
.L_x_2141:
        /* <DEDUP_REMOVED lines=16> */
.L_x_2144:
[----:B------:R-:W-:-:S04]  /*bf90*/  LOP3.LUT R22, R22, 0x80000000, RZ, 0xc0, !PT ;  /* 0x8000000016167812 */ /* 0x000fc800078ec0ff */
[----:B------:R-:W-:-:S04]  /*bfa0*/  SHF.R.U32.HI R3, RZ, 0x18, R22 ;  /* 0x00000018ff037819 */ /* 0x000fc80000011616 */
[----:B------:R-:W-:-:S04]  /*bfb0*/  LOP3.LUT R0, R0, R3, RZ, 0xfc, !PT ;  /* 0x0000000300007212 */ /* 0x000fc800078efcff */
[----:B------:R-:W-:-:S07]  /*bfc0*/  PRMT R8, R0, 0x7610, R8 ;  /* 0x0000761000087816 */ /* 0x000fce0000000008 */
.L_x_2143:
[----:B------:R-:W-:Y:S05]  /*bfd0*/  BSYNC B0 ;  /* 0x0000000000007941 */ /* 0x000fea0003800000 */
.L_x_2142:
[----:B------:R0:W-:Y:S01]  /*bfe0*/  STG.E.U8 desc[UR36][R16.64], R8 ;  /* 0x0000000810007986 */ /* 0x0001e2000c101124 */
[----:B------:R-:W-:Y:S05]  /*bff0*/  BRA `(.L_x_2122) ;  /* 0x0000000400087947 */ /* 0x000fea0003800000 */
.L_x_2140:
        /* <DEDUP_REMOVED lines=16> */
.L_x_2147:
[----:B------:R-:W-:-:S04]  /*c100*/  LOP3.LUT R22, R22, 0x80000000, RZ, 0xc0, !PT ;  /* 0x8000000016167812 */ /* 0x000fc800078ec0ff */
[----:B------:R-:W-:-:S04]  /*c110*/  SHF.R.U32.HI R3, RZ, 0x18, R22 ;  /* 0x00000018ff037819 */ /* 0x000fc80000011616 */
[----:B------:R-:W-:-:S04]  /*c120*/  LOP3.LUT R0, R0, R3, RZ, 0xfc, !PT ;  /* 0x0000000300007212 */ /* 0x000fc800078efcff */
[----:B------:R-:W-:-:S07]  /*c130*/  PRMT R8, R0, 0x7610, R8 ;  /* 0x0000761000087816 */ /* 0x000fce0000000008 */
.L_x_2146:
[----:B------:R-:W-:Y:S05]  /*c140*/  BSYNC B0 ;  /* 0x0000000000007941 */ /* 0x000fea0003800000 */
.L_x_2145:
[----:B------:R0:W-:Y:S01]  /*c150*/  STG.E.U8 desc[UR36][R16.64], R8 ;  /* 0x0000000810007986 */ /* 0x0001e2000c101124 */
[----:B------:R-:W-:Y:S05]  /*c160*/  BRA `(.L_x_2122) ;  /* 0x0000000000ac7947 */ /* 0x000fea0003800000 */
.L_x_2139:
        /* <DEDUP_REMOVED lines=21> */
.L_x_2121:
        /* <DEDUP_REMOVED lines=16> */
.L_x_2150:
[----:B------:R-:W-:Y:S05]  /*c3c0*/  BRA `(.L_x_2122) ;  /* 0x0000000000147947 */ /* 0x000fea0003800000 */
.L_x_2149:
[----:B------:R-:W0:Y:S02]  /*c3d0*/  F2I.U64.TRUNC R22, R22 ;  /* 0x0000001600167311 */ /* 0x000e24000020d800 */
[----:B0-----:R0:W-:Y:S01]  /*c3e0*/  STG.E.64 desc[UR36][R16.64], R22 ;  /* 0x0000001610007986 */ /* 0x0011e2000c101b24 */
[----:B------:R-:W-:Y:S05]  /*c3f0*/  BRA `(.L_x_2122) ;  /* 0x0000000000087947 */ /* 0x000fea0003800000 */
.L_x_2148:
[----:B------:R-:W0:Y:S02]  /*c400*/  F2I.FTZ.U32.TRUNC.NTZ R3, R22 ;  /* 0x0000001600037305 */ /* 0x000e24000021f000 */
[----:B0-----:R0:W-:Y:S02]  /*c410*/  STG.E desc[UR36][R16.64], R3 ;  /* 0x0000000310007986 */ /* 0x0011e4000c101924 */
.L_x_2122:
[----:B------:R-:W-:-:S07]  /*c420*/  VIADD R19, R19, 0x80 ;  /* 0x0000008013137836 */ /* 0x000fce0000000000 */
.L_x_2059:
[----:B------:R-:W-:Y:S05]  /*c430*/  BSYNC B7 ;  /* 0x0000000000077941 */ /* 0x000fea0003800000 */
.L_x_2058:
        /* <DEDUP_REMOVED lines=357> */
.L_x_2151:
        /* <DEDUP_REMOVED lines=20> */
[----:B--2---:R-:W4:Y:S01]  /*dbd0*/  I2F.S16 R0, R0 ;  /* 0x0000000000007306 */ /* 0x004f220000101400 */
[----:B------:R-:W-:Y:S05]  /*dbe0*/  BRA `(.L_x_2158) ;  /* 0x0000000c00387947 */ /* 0x000fea0003800000 */
.L_x_2156:
[----:B------:R-:W2:Y:S02]  /*dbf0*/  LDG.E.U8 R0, desc[UR36][R2.64] ;  /* 0x0000002402007981 */ /* 0x000ea4000c1e1100 */
[----:B--2---:R-:W-:Y:S01]  /*dc00*/  I2FP.F32.U32 R0, R0 ;  /* 0x0000000000007245 */ /* 0x004fe20000201000 */
[----:B------:R-:W-:Y:S06]  /*dc10*/  BRA `(.L_x_2158) ;  /* 0x0000000c002c7947 */ /* 0x000fec0003800000 */
.L_x_2155:
        /* <DEDUP_REMOVED lines=9> */
.L_x_2160:
[----:B------:R-:W2:Y:S02]  /*dcb0*/  LDG.E R0, desc[UR36][R2.64] ;  /* 0x0000002402007981 */ /* 0x000ea4000c1e1900 */
[----:B--2---:R-:W-:Y:S01]  /*dcc0*/  I2FP.F32.S32 R0, R0 ;  /* 0x0000000000007245 */ /* 0x004fe20000201400 */
[----:B------:R-:W-:Y:S06]  /*dcd0*/  BRA `(.L_x_2158) ;  /* 0x0000000800fc7947 */ /* 0x000fec0003800000 */
.L_x_2159:
[----:B------:R-:W2:Y:S02]  /*dce0*/  LDG.E.U16 R0, desc[UR36][R2.64] ;  /* 0x0000002402007981 */ /* 0x000ea4000c1e1500 */
[----:B--2---:R-:W0:Y:S01]  /*dcf0*/  I2F.S16 R0, R0 ;  /* 0x0000000000007306 */ /* 0x004e220000101400 */
[----:B------:R-:W-:Y:S05]  /*dd00*/  BRA `(.L_x_2158) ;  /* 0x0000000800f07947 */ /* 0x000fea0003800000 */
.L_x_2154:
        /* <DEDUP_REMOVED lines=8> */
.L_x_2162:
[----:B------:R-:W2:Y:S02]  /*dd90*/  LDG.E.U16 R0, desc[UR36][R2.64] ;  /* 0x0000002402007981 */ /* 0x000ea4000c1e1500 */
[----:B--2---:R-:W-:Y:S01]  /*dda0*/  HADD2.F32 R0, -RZ, R0.H0_H0 ;  /* 0x20000000ff007230 */ /* 0x004fe20000004100 */
[----:B------:R-:W-:Y:S06]  /*ddb0*/  BRA `(.L_x_2158) ;  /* 0x0000000800c47947 */ /* 0x000fec0003800000 */
.L_x_2161:
        /* <DEDUP_REMOVED lines=8> */
.L_x_2164:
[----:B------:R-:W2:Y:S02]  /*de40*/  LDG.E.U16 R0, desc[UR36][R2.64] ;  /* 0x0000002402007981 */ /* 0x000ea4000c1e1500 */
[----:B--2---:R-:W-:Y:S01]  /*de50*/  HADD2.F32 R0, -RZ, R0.H0_H0 ;  /* 0x20000000ff007230 */ /* 0x004fe20000004100 */
[----:B------:R-:W-:Y:S06]  /*de60*/  BRA `(.L_x_2158) ;  /* 0x0000000800987947 */ /* 0x000fec0003800000 */
.L_x_2163:
[----:B------:R-:W2:Y:S01]  /*de70*/  LDG.E.64 R2, desc[UR36][R2.64] ;  /* 0x0000002402027981 */ /* 0x000ea2000c1e1b00 */
[----:B------:R-:W-:Y:S01]  /*de80*/  UMOV UR4, 0xf0000000 ;  /* 0xf000000000047882 */ /* 0x000fe20000000000 */
[----:B------:R-:W-:Y:S01]  /*de90*/  UMOV UR5, 0x380fffff ;  /* 0x380fffff00057882 */ /* 0x000fe20000000000 */
[----:B--2---:R-:W0:Y:S01]  /*dea0*/  F2F.F32.F64 R0, R2 ;  /* 0x0000000200007310 */ /* 0x004e220000301000 */
[----:B------:R-:W-:-:S14]  /*deb0*/  DSETP.GEU.AND P0, PT, |R2|, UR4, PT ;  /* 0x0000000402007e2a */ /* 0x000fdc000bf0e200 */
[----:B0-----:R-:W-:Y:S01]  /*dec0*/  @!P0 FMUL R0, R0, 1.175494350822287508e-38 ;  /* 0x0080000000008820 */ /* 0x001fe20000400000 */
[----:B------:R-:W-:Y:S06]  /*ded0*/  BRA `(.L_x_2158) ;  /* 0x00000008007c7947 */ /* 0x000fec0003800000 */
.L_x_2153:
        /* <DEDUP_REMOVED lines=12> */
.L_x_2167:
[----:B------:R-:W2:Y:S01]  /*dfa0*/  LDG.E.64 R2, desc[UR36][R2.64] ;  /* 0x0000002402027981 */ /* 0x000ea2000c1e1b00 */
[----:B------:R-:W-:Y:S01]  /*dfb0*/  UMOV UR4, 0xf0000000 ;  /* 0xf000000000047882 */ /* 0x000fe20000000000 */
[----:B------:R-:W-:Y:S01]  /*dfc0*/  UMOV UR5, 0x380fffff ;  /* 0x380fffff00057882 */ /* 0x000fe20000000000 */
[----:B--2---:R-:W0:Y:S01]  /*dfd0*/  F2F.F32.F64 R0, R2 ;  /* 0x0000000200007310 */ /* 0x004e220000301000 */
[----:B------:R-:W-:-:S14]  /*dfe0*/  DSETP.GEU.AND P0, PT, |R2|, UR4, PT ;  /* 0x0000000402007e2a */ /* 0x000fdc000bf0e200 */
[----:B0-----:R-:W-:Y:S01]  /*dff0*/  @!P0 FMUL R0, R0, 1.175494350822287508e-38 ;  /* 0x0080000000008820 */ /* 0x001fe20000400000 */
[----:B------:R-:W-:Y:S06]  /*e000*/  BRA `(.L_x_2158) ;  /* 0x0000000800307947 */ /* 0x000fec0003800000 */
.L_x_2166:
        /* <DEDUP_REMOVED lines=24> */
[----:B------:R-:W-:Y:S01]  /*e190*/  LOP3.LUT R0, R5, 0x80000000, R0, 0xf8, !PT ;  /* 0x8000000005007812 */ /* 0x000fe200078ef800 */
[----:B------:R-:W-:Y:S06]  /*e1a0*/  BRA `(.L_x_2158) ;  /* 0x0000000400c87947 */ /* 0x000fec0003800000 */
.L_x_2169:
        /* <DEDUP_REMOVED lines=13> */
.L_x_2168:
[----:B------:R-:W2:Y:S02]  /*e280*/  LDG.E.U16 R0, desc[UR36][R2.64] ;  /* 0x0000002402007981 */ /* 0x000ea4000c1e1500 */
[----:B--2---:R-:W-:Y:S01]  /*e290*/  IMAD.U32 R0, R0, 0x10000, RZ ;  /* 0x0001000000007824 */ /* 0x004fe200078e00ff */
[----:B------:R-:W-:Y:S06]  /*e2a0*/  BRA `(.L_x_2158) ;  /* 0x0000000400887947 */ /* 0x000fec0003800000 */
.L_x_2165:
        /* <DEDUP_REMOVED lines=11> */
.L_x_2172:
        /* <DEDUP_REMOVED lines=20> */
.L_x_2174:
[----:B------:R-:W-:Y:S05]  /*e4a0*/  BSYNC B0 ;  /* 0x0000000000007941 */ /* 0x000fea0003800000 */
.L_x_2173:
[----:B------:R-:W-:Y:S01]  /*e4b0*/  LEA R3, R0, 0x3b800000, 0x17 ;  /* 0x3b80000000037811 */ /* 0x000fe200078eb8ff */
[----:B------:R-:W-:-:S05]  /*e4c0*/  IMAD.SHL.U32 R0, R2, 0x100000, RZ ;  /* 0x0010000002007824 */ /* 0x000fca00078e00ff */
[----:B------:R-:W-:Y:S01]  /*e4d0*/  LOP3.LUT R0, R3, R0, R4, 0xfe, !PT ;  /* 0x0000000003007212 */ /* 0x000fe200078efe04 */
[----:B------:R-:W-:Y:S06]  /*e4e0*/  BRA `(.L_x_2158) ;  /* 0x0000000000f87947 */ /* 0x000fec0003800000 */
.L_x_2171:
        /* <DEDUP_REMOVED lines=20> */
.L_x_2176:
[----:B------:R-:W-:Y:S05]  /*e630*/  BSYNC B0 ;  /* 0x0000000000007941 */ /* 0x000fea0003800000 */
.L_x_2175:
[----:B------:R-:W-:Y:S01]  /*e640*/  LEA R3, R0, 0x37800000, 0x17 ;  /* 0x3780000000037811 */ /* 0x000fe200078eb8ff */
[----:B------:R-:W-:-:S05]  /*e650*/  IMAD.SHL.U32 R0, R2, 0x200000, RZ ;  /* 0x0020000002007824 */ /* 0x000fca00078e00ff */
[----:B------:R-:W-:Y:S01]  /*e660*/  LOP3.LUT R0, R3, R0, R4, 0xfe, !PT ;  /* 0x0000000003007212 */ /* 0x000fe200078efe04 */
[----:B------:R-:W-:Y:S06]  /*e670*/  BRA `(.L_x_2158) ;  /* 0x0000000000947947 */ /* 0x000fec0003800000 */
.L_x_2170:
        /* <DEDUP_REMOVED lines=14> */
.L_x_2157:
        /* <DEDUP_REMOVED lines=16> */
.L_x_2179:
[----:B------:R-:W-:Y:S01]  /*e860*/  IMAD.MOV.U32 R0, RZ, RZ, RZ ;  /* 0x000000ffff007224 */ /* 0x000fe200078e00ff */
[----:B------:R-:W-:Y:S06]  /*e870*/  BRA `(.L_x_2158) ;  /* 0x0000000000147947 */ /* 0x000fec0003800000 */
.L_x_2178:
[----:B------:R-:W2:Y:S02]  /*e880*/  LDG.E.64 R2, desc[UR36][R2.64] ;  /* 0x0000002402027981 */ /* 0x000ea4000c1e1b00 */
[----:B--2---:R0:W1:Y:S01]  /*e890*/  I2F.U64 R0, R2 ;  /* 0x0000000200007312 */ /* 0x0040620000301000 */
[----:B------:R-:W-:Y:S05]  /*e8a0*/  BRA `(.L_x_2158) ;  /* 0x0000000000087947 */ /* 0x000fea0003800000 */
.L_x_2177:
[----:B------:R-:W2:Y:S02]  /*e8b0*/  LDG.E R0, desc[UR36][R2.64] ;  /* 0x0000002402007981 */ /* 0x000ea4000c1e1900 */
[----:B--2---:R-:W-:-:S07]  /*e8c0*/  I2FP.F32.U32 R0, R0 ;  /* 0x0000000000007245 */ /* 0x004fce0000201000 */
.L_x_2158:
[----:B------:R-:W-:Y:S05]  /*e8d0*/  BSYNC B6 ;  /* 0x0000000000067941 */ /* 0x000fea0003800000 */
.L_x_2152:
[----:B------:R-:W1:Y:S01]  /*e8e0*/  LDC.U8 R5, c[0x0][0x493] ;  /* 0x000124c0ff057b82 */ /* 0x000e620000000000 */
[----:B------:R-:W-:Y:S01]  /*e8f0*/  ULDC.64 UR4, c[0x0][0x488] ;  /* 0x0001220000047ab9 */ /* 0x000fe20000000a00 */
[----:B------:R-:W-:Y:S01]  /*e900*/  BSSY B6, `(.L_x_2180) ;  /* 0x00000e0000067945 */ /* 0x000fe20003800000 */
[----:B0-23--:R-:W-:Y:S01]  /*e910*/  IADD3 R2, P0, R18, UR4, RZ ;  /* 0x0000000412027c10 */ /* 0x00dfe2000ff1e0ff */
[----:B-1--45:R-:W-:-:S04]  /*e920*/  IMAD.MOV.U32 R18, RZ, RZ, R0 ;  /* 0x000000ffff127224 */ /* 0x032fc800078e0000 */
[----:B------:R-:W-:Y:S01]  /*e930*/  IMAD.X R3, RZ, RZ, UR5, P0 ;  /* 0x00000005ff037e24 */ /* 0x000fe200080e06ff */
[----:B------:R-:W-:-:S04]  /*e940*/  PRMT R4, R5, 0x9910, RZ ;  /* 0x0000991005047816 */ /* 0x000fc800000000ff */
        /* <DEDUP_REMOVED lines=13> */
.L_x_2184:
[----:B------:R-:W2:Y:S02]  /*ea20*/  LDG.E.U8 R2, desc[UR36][R2.64] ;  /* 0x0000002402027981 */ /* 0x000ea4000c1e1100 */
[----:B--2---:R-:W-:Y:S01]  /*ea30*/  I2FP.F32.U32 R5, R2 ;  /* 0x0000000200057245 */ /* 0x004fe20000201000 */
[----:B------:R-:W-:Y:S06]  /*ea40*/  BRA `(.L_x_2186) ;  /* 0x0000000c002c7947 */ /* 0x000fec0003800000 */
.L_x_2183:
        /* <DEDUP_REMOVED lines=9> */
.L_x_2188:
[----:B------:R-:W2:Y:S02]  /*eae0*/  LDG.E R2, desc[UR36][R2.64] ;  /* 0x0000002402027981 */ /* 0x000ea4000c1e1900 */
[----:B--2---:R-:W-:Y:S01]  /*eaf0*/  I2FP.F32.S32 R5, R2 ;  /* 0x0000000200057245 */ /* 0x004fe20000201400 */
[----:B------:R-:W-:Y:S06]  /*eb00*/  BRA `(.L_x_2186) ;  /* 0x0000000800fc7947 */ /* 0x000fec0003800000 */
.L_x_2187:
[----:B------:R-:W2:Y:S02]  /*eb10*/  LDG.E.U16 R2, desc[UR36][R2.64] ;  /* 0x0000002402027981 */ /* 0x000ea4000c1e1500 */
[----:B--2---:R0:W1:Y:S01]  /*eb20*/  I2F.S16 R5, R2 ;  /* 0x0000000200057306 */ /* 0x0040620000101400 */
[----:B------:R-:W-:Y:S05]  /*eb30*/  BRA `(.L_x_2186) ;  /* 0x0000000800f07947 */ /* 0x000fea0003800000 */
.L_x_2182:
        /* <DEDUP_REMOVED lines=8> */
.L_x_2190:
[----:B------:R-:W2:Y:S02]  /*ebc0*/  LDG.E.U16 R2, desc[UR36][R2.64] ;  /* 0x0000002402027981 */ /* 0x000ea4000c1e1500 */
[----:B--2---:R-:W-:Y:S01]  /*ebd0*/  HADD2.F32 R5, -RZ, R2.H0_H0 ;  /* 0x20000002ff057230 */ /* 0x004fe20000004100 */
[----:B------:R-:W-:Y:S06]  /*ebe0*/  BRA `(.L_x_2186) ;  /* 0x0000000800c47947 */ /* 0x000fec0003800000 */
.L_x_2189:
        /* <DEDUP_REMOVED lines=8> */
.L_x_2192:
[----:B------:R-:W2:Y:S02]  /*ec70*/  LDG.E.U16 R2, desc[UR36][R2.64] ;  /* 0x0000002402027981 */ /* 0x000ea4000c1e1500 */
[----:B--2---:R-:W-:Y:S01]  /*ec80*/  HADD2.F32 R5, -RZ, R2.H0_H0 ;  /* 0x20000002ff057230 */ /* 0x004fe20000004100 */
[----:B------:R-:W-:Y:S06]  /*ec90*/  BRA `(.L_x_2186) ;  /* 0x0000000800987947 */ /* 0x000fec0003800000 */
.L_x_2191:
[----:B------:R-:W2:Y:S01]  /*eca0*/  LDG.E.64 R2, desc[UR36][R2.64] ;  /* 0x0000002402027981 */ /* 0x000ea2000c1e1b00 */
[----:B------:R-:W-:Y:S01]  /*ecb0*/  UMOV UR4, 0xf0000000 ;  /* 0xf000000000047882 */ /* 0x000fe20000000000 */
[----:B------:R-:W-:Y:S01]  /*ecc0*/  UMOV UR5, 0x380fffff ;  /* 0x380fffff00057882 */ /* 0x000fe20000000000 */
[----:B--2---:R-:W0:Y:S01]  /*ecd0*/  F2F.F32.F64 R5, R2 ;  /* 0x0000000200057310 */ /* 0x004e220000301000 */
[----:B------:R-:W-:-:S14]  /*ece0*/  DSETP.GEU.AND P0, PT, |R2|, UR4, PT ;  /* 0x0000000402007e2a */ /* 0x000fdc000bf0e200 */
[----:B0-----:R-:W-:Y:S01]  /*ecf0*/  @!P0 FMUL R5, R5, 1.175494350822287508e-38 ;  /* 0x0080000005058820 */ /* 0x001fe20000400000 */
[----:B------:R-:W-:Y:S06]  /*ed00*/  BRA `(.L_x_2186) ;  /* 0x00000008007c7947 */ /* 0x000fec0003800000 */
.L_x_2181:
        /* <DEDUP_REMOVED lines=12> */
.L_x_2195:
[----:B------:R-:W2:Y:S01]  /*edd0*/  LDG.E.64 R2, desc[UR36][R2.64] ;  /* 0x0000002402027981 */ /* 0x000ea2000c1e1b00 */
[----:B------:R-:W-:Y:S01]  /*ede0*/  UMOV UR4, 0xf0000000 ;  /* 0xf000000000047882 */ /* 0x000fe20000000000 */
[----:B------:R-:W-:Y:S01]  /*edf0*/  UMOV UR5, 0x380fffff ;  /* 0x380fffff00057882 */ /* 0x000fe20000000000 */
[----:B--2---:R-:W0:Y:S01]  /*ee00*/  F2F.F32.F64 R5, R2 ;  /* 0x0000000200057310 */ /* 0x004e220000301000 */
[----:B------:R-:W-:-:S14]  /*ee10*/  DSETP.GEU.AND P0, PT, |R2|, UR4, PT ;  /* 0x0000000402007e2a */ /* 0x000fdc000bf0e200 */
[----:B0-----:R-:W-:Y:S01]  /*ee20*/  @!P0 FMUL R5, R5, 1.175494350822287508e-38 ;  /* 0x0080000005058820 */ /* 0x001fe20000400000 */
[----:B------:R-:W-:Y:S06]  /*ee30*/  BRA `(.L_x_2186) ;  /* 0x0000000800307947 */ /* 0x000fec0003800000 */
.L_x_2194:
        /* <DEDUP_REMOVED lines=26> */
.L_x_2197:
        /* <DEDUP_REMOVED lines=13> */
.L_x_2196:
[----:B------:R-:W2:Y:S02]  /*f0b0*/  LDG.E.U16 R2, desc[UR36][R2.64] ;  /* 0x0000002402027981 */ /* 0x000ea4000c1e1500 */
[----:B--2---:R-:W-:Y:S01]  /*f0c0*/  IMAD.U32 R5, R2, 0x10000, RZ ;  /* 0x0001000002057824 */ /* 0x004fe200078e00ff */
[----:B------:R-:W-:Y:S06]  /*f0d0*/  BRA `(.L_x_2186) ;  /* 0x0000000400887947 */ /* 0x000fec0003800000 */
.L_x_2193:
        /* <DEDUP_REMOVED lines=11> */
.L_x_2200:
        /* <DEDUP_REMOVED lines=20> */
.L_x_2202:
[----:B------:R-:W-:Y:S05]  /*f2d0*/  BSYNC B0 ;  /* 0x0000000000007941 */ /* 0x000fea0003800000 */
.L_x_2201:
[----:B------:R-:W-:Y:S01]  /*f2e0*/  IMAD.SHL.U32 R2, R2, 0x100000, RZ ;  /* 0x0010000002027824 */ /* 0x000fe200078e00ff */
[----:B------:R-:W-:-:S04]  /*f2f0*/  LEA R5, R0, 0x3b800000, 0x17 ;  /* 0x3b80000000057811 */ /* 0x000fc800078eb8ff */
[----:B------:R-:W-:Y:S01]  /*f300*/  LOP3.LUT R5, R5, R2, R4, 0xfe, !PT ;  /* 0x0000000205057212 */ /* 0x000fe200078efe04 */
[----:B------:R-:W-:Y:S06]  /*f310*/  BRA `(.L_x_2186) ;  /* 0x0000000000f87947 */ /* 0x000fec0003800000 */
.L_x_2199:
        /* <DEDUP_REMOVED lines=20> */
.L_x_2204:
[----:B------:R-:W-:Y:S05]  /*f460*/  BSYNC B0 ;  /* 0x0000000000007941 */ /* 0x000fea0003800000 */
.L_x_2203:
[----:B------:R-:W-:Y:S01]  /*f470*/  IMAD.SHL.U32 R2, R2, 0x200000, RZ ;  /* 0x0020000002027824 */ /* 0x000fe200078e00ff */
[----:B------:R-:W-:-:S04]  /*f480*/  LEA R5, R0, 0x37800000, 0x17 ;  /* 0x3780000000057811 */ /* 0x000fc800078eb8ff */
[----:B------:R-:W-:Y:S01]  /*f490*/  LOP3.LUT R5, R5, R2, R4, 0xfe, !PT ;  /* 0x0000000205057212 */ /* 0x000fe200078efe04 */
[----:B------:R-:W-:Y:S06]  /*f4a0*/  BRA `(.L_x_2186) ;  /* 0x0000000000947947 */ /* 0x000fec0003800000 */
.L_x_2198:
        /* <DEDUP_REMOVED lines=14> */
.L_x_2185:
        /* <DEDUP_REMOVED lines=16> */
.L_x_2207:
[----:B------:R-:W-:Y:S01]  /*f690*/  IMAD.MOV.U32 R5, RZ, RZ, RZ ;  /* 0x000000ffff057224 */ /* 0x000fe200078e00ff */
[----:B------:R-:W-:Y:S06]  /*f6a0*/  BRA `(.L_x_2186) ;  /* 0x0000000000147947 */ /* 0x000fec0003800000 */
.L_x_2206:
[----:B------:R-:W2:Y:S02]  /*f6b0*/  LDG.E.64 R2, desc[UR36][R2.64] ;  /* 0x0000002402027981 */ /* 0x000ea4000c1e1b00 */
[----:B--2---:R0:W1:Y:S01]  /*f6c0*/  I2F.U64 R5, R2 ;  /* 0x0000000200057312 */ /* 0x0040620000301000 */
[----:B------:R-:W-:Y:S05]  /*f6d0*/  BRA `(.L_x_2186) ;  /* 0x0000000000087947 */ /* 0x000fea0003800000 */
.L_x_2205:
[----:B------:R-:W2:Y:S02]  /*f6e0*/  LDG.E R2, desc[UR36][R2.64] ;  /* 0x0000002402027981 */ /* 0x000ea4000c1e1900 */
[----:B--2---:R-:W-:-:S07]  /*f6f0*/  I2FP.F32.U32 R5, R2 ;  /* 0x0000000200057245 */ /* 0x004fce0000201000 */
.L_x_2186:
[----:B------:R-:W-:Y:S05]  /*f700*/  BSYNC B6 ;  /* 0x0000000000067941 */ /* 0x000fea0003800000 */
.L_x_2180:
[----:B0-234-:R-:W0:Y:S01]  /*f710*/  LDC.U8 R2, c[0x0][0x491] ;  /* 0x00012440ff027b82 */ /* 0x01de220000000000 */
[----:B------:R-:W-:-:S13]  /*f720*/  FSETP.GT.FTZ.AND P0, PT, R18, RZ, PT ;  /* 0x000000ff1200720b */ /* 0x000fda0003f14000 */
[----:B-1---5:R-:W-:Y:S01]  /*f730*/  @!P0 FMUL.FTZ R18, R5, R18 ;  /* 0x0000001205128220 */ /* 0x022fe20000410000 */
        /* <DEDUP_REMOVED lines=12> */
[----:B0-----:R-:W-:Y:S01]  /*f800*/  STG.E.U8 desc[UR36][R16.64], R3 ;  /* 0x0000000310007986 */ /* 0x001fe2000c101124 */
[----:B------:R-:W-:Y:S05]  /*f810*/  EXIT ;  /* 0x000000000000794d */ /* 0x000fea0003800000 */
.L_x_2211:
[----:B------:R-:W0:Y:S02]  /*f820*/  F2I.S64.TRUNC R18, R18 ;  /* 0x0000001200127311 */ /* 0x000e24000020d900 */
[----:B0-----:R-:W-:-:S05]  /*f830*/  IMAD.MOV.U32 R3, RZ, RZ, R18 ;  /* 0x000000ffff037224 */ /* 0x001fca00078e0012 */
[----:B------:R-:W-:Y:S01]  /*f840*/  STG.E.U8 desc[UR36][R16.64], R3 ;  /* 0x0000000310007986 */ /* 0x000fe2000c101124 */
[----:B------:R-:W-:Y:S05]  /*f850*/  EXIT ;  /* 0x000000000000794d */ /* 0x000fea0003800000 */
.L_x_2210:
[----:B------:R-:W-:-:S13]  /*f860*/  ISETP.NE.AND P0, PT, R0, 0x2, PT ;  /* 0x000000020000780c */ /* 0x000fda0003f05270 */
[----:B------:R-:W-:Y:S05]  /*f870*/  @!P0 BRA `(.L_x_2213) ;  /* 0x0000000000288947 */ /* 0x000fea0003800000 */
[----:B------:R-:W-:-:S13]  /*f880*/  ISETP.NE.AND P0, PT, R0, 0x3, PT ;  /* 0x000000030000780c */ /* 0x000fda0003f05270 */
[----:B------:R-:W-:Y:S05]  /*f890*/  @!P0 BRA `(.L_x_2214) ;  /* 0x0000000000148947 */ /* 0x000fea0003800000 */
[----:B------:R-:W-:-:S13]  /*f8a0*/  ISETP.NE.AND P0, PT, R0, 0x4, PT ;  /* 0x000000040000780c */ /* 0x000fda0003f05270 */
[----:B------:R-:W-:Y:S05]  /*f8b0*/  @P0 BRA `(.L_x_2212) ;  /* 0x0000000800d00947 */ /* 0x000fea0003800000 */
[----:B------:R-:W0:Y:S02]  /*f8c0*/  F2I.S64.TRUNC R18, R18 ;  /* 0x0000001200127311 */ /* 0x000e24000020d900 */
[----:B0-----:R-:W-:Y:S01]  /*f8d0*/  STG.E.64 desc[UR36][R16.64], R18 ;  /* 0x0000001210007986 */ /* 0x001fe2000c101b24 */
[----:B------:R-:W-:Y:S05]  /*f8e0*/  EXIT ;  /* 0x000000000000794d */ /* 0x000fea0003800000 */
.L_x_2214:
[----:B------:R-:W0:Y:S02]  /*f8f0*/  F2I.FTZ.TRUNC.NTZ R3, R18 ;  /* 0x0000001200037305 */ /* 0x000e24000021f100 */
[----:B0-----:R-:W-:Y:S01]  /*f900*/  STG.E desc[UR36][R16.64], R3 ;  /* 0x0000000310007986 */ /* 0x001fe2000c101924 */
[----:B------:R-:W-:Y:S05]  /*f910*/  EXIT ;  /* 0x000000000000794d */ /* 0x000fea0003800000 */
.L_x_2213:
[----:B------:R-:W0:Y:S02]  /*f920*/  F2I.FTZ.TRUNC.NTZ R3, R18 ;  /* 0x0000001200037305 */ /* 0x000e24000021f100 */
[----:B0-----:R-:W-:Y:S01]  /*f930*/  STG.E.U16 desc[UR36][R16.64], R3 ;  /* 0x0000000310007986 */ /* 0x001fe2000c101524 */
[----:B------:R-:W-:Y:S05]  /*f940*/  EXIT ;  /* 0x000000000000794d */ /* 0x000fea0003800000 */
.L_x_2209:
[----:B------:R-:W-:-:S13]  /*f950*/  ISETP.GT.AND P0, PT, R0, 0x6, PT ;  /* 0x000000060000780c */ /* 0x000fda0003f04270 */
[----:B------:R-:W-:Y:S05]  /*f960*/  @P0 BRA `(.L_x_2215) ;  /* 0x0000000000240947 */ /* 0x000fea0003800000 */
[----:B------:R-:W-:-:S13]  /*f970*/  ISETP.NE.AND P0, PT, R0, 0x5, PT ;  /* 0x000000050000780c */ /* 0x000fda0003f05270 */
[----:B------:R-:W-:Y:S05]  /*f980*/  @!P0 BRA `(.L_x_2216) ;  /* 0x0000000000108947 */ /* 0x000fea0003800000 */
[----:B------:R-:W-:-:S13]  /*f990*/  ISETP.NE.AND P0, PT, R0, 0x6, PT ;  /* 0x000000060000780c */ /* 0x000fda0003f05270 */
[----:B------:R-:W-:Y:S05]  /*f9a0*/  @P0 BRA `(.L_x_2212) ;  /* 0x0000000800940947 */ /* 0x000fea0003800000 */
[----:B------:R-:W-:Y:S01]  /*f9b0*/  STG.E desc[UR36][R16.64], R18 ;  /* 0x0000001210007986 */ /* 0x000fe2000c101924 */
[----:B------:R-:W-:Y:S05]  /*f9c0*/  EXIT ;  /* 0x000000000000794d */ /* 0x000fea0003800000 */
.L_x_2216:
[----:B------:R-:W-:-:S05]  /*f9d0*/  F2FP.F16.F32.PACK_AB R18, RZ, R18 ;  /* 0x00000012ff12723e */ /* 0x000fca00000000ff */
[----:B------:R-:W-:Y:S01]  /*f9e0*/  STG.E.U16 desc[UR36][R16.64], R18 ;  /* 0x0000001210007986 */ /* 0x000fe2000c101524 */
[----:B------:R-:W-:Y:S05]  /*f9f0*/  EXIT ;  /* 0x000000000000794d */ /* 0x000fea0003800000 */
.L_x_2215:
[----:B------:R-:W-:-:S13]  /*fa00*/  ISETP.NE.AND P0, PT, R0, 0x7, PT ;  /* 0x000000070000780c */ /* 0x000fda0003f05270 */
[----:B------:R-:W-:Y:S05]  /*fa10*/  @!P0 BRA `(.L_x_2217) ;  /* 0x00000000002c8947 */ /* 0x000fea0003800000 */
[----:B------:R-:W-:-:S13]  /*fa20*/  ISETP.NE.AND P0, PT, R0, 0x8, PT ;  /* 0x000000080000780c */ /* 0x000fda0003f05270 */
[----:B------:R-:W-:Y:S05]  /*fa30*/  @!P0 BRA `(.L_x_2218) ;  /* 0x0000000000148947 */ /* 0x000fea0003800000 */
[----:B------:R-:W-:-:S13]  /*fa40*/  ISETP.NE.AND P0, PT, R0, 0x9, PT ;  /* 0x000000090000780c */ /* 0x000fda0003f05270 */
[----:B------:R-:W-:Y:S05]  /*fa50*/  @P0 BRA `(.L_x_2212) ;  /* 0x0000000800680947 */ /* 0x000fea0003800000 */
[----:B------:R-:W-:-:S05]  /*fa60*/  IMAD.MOV.U32 R19, RZ, RZ, RZ ;  /* 0x000000ffff137224 */ /* 0x000fca00078e00ff */
[----:B------:R-:W-:Y:S01]  /*fa70*/  STG.E.64 desc[UR36][R16.64], R18 ;  /* 0x0000001210007986 */ /* 0x000fe2000c101b24 */
[----:B------:R-:W-:Y:S05]  /*fa80*/  EXIT ;  /* 0x000000000000794d */ /* 0x000fea0003800000 */
.L_x_2218:
[----:B------:R-:W-:-:S04]  /*fa90*/  F2FP.F16.F32.PACK_AB R3, RZ, R18 ;  /* 0x00000012ff03723e */ /* 0x000fc800000000ff */
[----:B------:R-:W-:-:S05]  /*faa0*/  PRMT R3, R3, 0x5410, RZ ;  /* 0x0000541003037816 */ /* 0x000fca00000000ff */
[----:B------:R-:W-:Y:S01]  /*fab0*/  STG.E desc[UR36][R16.64], R3 ;  /* 0x0000000310007986 */ /* 0x000fe2000c101924 */
[----:B------:R-:W-:Y:S05]  /*fac0*/  EXIT ;  /* 0x000000000000794d */ /* 0x000fea0003800000 */
.L_x_2217:
[----:B------:R-:W-:-:S06]  /*fad0*/  FMUL.FTZ R2, R18, 1 ;  /* 0x3f80000012027820 */ /* 0x000fcc0000410000 */
[----:B------:R-:W0:Y:S02]  /*fae0*/  F2F.F64.F32 R2, R2 ;  /* 0x0000000200027310 */ /* 0x000e240000201800 */
[----:B0-----:R-:W-:Y:S01]  /*faf0*/  STG.E.64 desc[UR36][R16.64], R2 ;  /* 0x0000000210007986 */ /* 0x001fe2000c101b24 */
[----:B------:R-:W-:Y:S05]  /*fb00*/  EXIT ;  /* 0x000000000000794d */ /* 0x000fea0003800000 */
.L_x_2208:
        /* <DEDUP_REMOVED lines=10> */
[----:B------:R-:W-:Y:S01]  /*fbb0*/  STG.E.U8 desc[UR36][R16.64], R3 ;  /* 0x0000000310007986 */ /* 0x000fe2000c101124 */
[----:B------:R-:W-:Y:S05]  /*fbc0*/  EXIT ;  /* 0x000000000000794d */ /* 0x000fea0003800000 */
.L_x_2221:
[----:B------:R-:W-:Y:S01]  /*fbd0*/  FMUL.FTZ R4, R18, 1 ;  /* 0x3f80000012047820 */ /* 0x000fe20000410000 */
[----:B------:R-:W-:-:S05]  /*fbe0*/  CS2R R6, SRZ ;  /* 0x0000000000067805 */ /* 0x000fca000001ff00 */
[----:B------:R-:W0:Y:S02]  /*fbf0*/  F2F.F64.F32 R4, R4 ;  /* 0x0000000400047310 */ /* 0x000e240000201800 */
[----:B0-----:R-:W-:Y:S01]  /*fc00*/  STG.E.128 desc[UR36][R16.64], R4 ;  /* 0x0000000410007986 */ /* 0x001fe2000c101d24 */
[----:B------:R-:W-:Y:S05]  /*fc10*/  EXIT ;  /* 0x000000000000794d */ /* 0x000fea0003800000 */
.L_x_2220:
        /* <DEDUP_REMOVED lines=20> */
.L_x_2225:
[----:B------:R-:W-:Y:S05]  /*fd60*/  BSYNC B0 ;  /* 0x0000000000007941 */ /* 0x000fea0003800000 */
.L_x_2224:
[----:B------:R-:W-:-:S05]  /*fd70*/  LOP3.LUT R5, R0, R5, RZ, 0xfc, !PT ;  /* 0x0000000500057212 */ /* 0x000fca00078efcff */
[----:B------:R-:W-:Y:S01]  /*fd80*/  STG.E.U8 desc[UR36][R16.64], R5 ;  /* 0x0000000510007986 */ /* 0x000fe2000c101124 */
[----:B------:R-:W-:Y:S05]  /*fd90*/  EXIT ;  /* 0x000000000000794d */ /* 0x000fea0003800000 */
.L_x_2223:
        /* <DEDUP_REMOVED lines=12> */
.L_x_2227:
[----:B------:R-:W-:Y:S01]  /*fe60*/  IMAD.MOV.U32 R0, RZ, RZ, 0x7f ;  /* 0x0000007fff007424 */ /* 0x000fe200078e00ff */
[----:B------:R-:W-:-:S04]  /*fe70*/  ISETP.GT.U32.AND P0, PT, R2, 0x7f800000, PT ;  /* 0x7f8000000200780c */ /* 0x000fc80003f04070 */
[----:B------:R-:W-:-:S09]  /*fe80*/  SEL R0, R0, 0x7c, P0 ;  /* 0x0000007c00007807 */ /* 0x000fd20000000000 */
.L_x_2228:
[----:B------:R-:W-:Y:S05]  /*fe90*/  BSYNC B0 ;  /* 0x0000000000007941 */ /* 0x000fea0003800000 */
.L_x_2226:
[----:B------:R-:W-:-:S04]  /*fea0*/  LOP3.LUT R18, R18, 0x80000000, RZ, 0xc0, !PT ;  /* 0x8000000012127812 */ /* 0x000fc800078ec0ff */
[----:B------:R-:W-:-:S04]  /*feb0*/  SHF.R.U32.HI R3, RZ, 0x18, R18 ;  /* 0x00000018ff037819 */ /* 0x000fc80000011612 */
[----:B------:R-:W-:-:S05]  /*fec0*/  LOP3.LUT R3, R0, R3, RZ, 0xfc, !PT ;  /* 0x0000000300037212 */ /* 0x000fca00078efcff */
[----:B------:R-:W-:Y:S01]  /*fed0*/  STG.E.U8 desc[UR36][R16.64], R3 ;  /* 0x0000000310007986 */ /* 0x000fe2000c101124 */
[----:B------:R-:W-:Y:S05]  /*fee0*/  EXIT ;  /* 0x000000000000794d */ /* 0x000fea0003800000 */
.L_x_2222:
[----:B------:R-:W-:-:S05]  /*fef0*/  F2FP.BF16.F32.PACK_AB R18, RZ, R18 ;  /* 0x00000012ff12723e */ /* 0x000fca00000010ff */
[----:B------:R-:W-:Y:S01]  /*ff00*/  STG.E.U16 desc[UR36][R16.64], R18 ;  /* 0x0000001210007986 */ /* 0x000fe2000c101524 */
[----:B------:R-:W-:Y:S05]  /*ff10*/  EXIT ;  /* 0x000000000000794d */ /* 0x000fea0003800000 */
.L_x_2219:
        /* <DEDUP_REMOVED lines=9> */
[----:B0-----:R-:W-:Y:S01]  /*ffb0*/  STG.E.U16 desc[UR36][R16.64], R3 ;  /* 0x0000000310007986 */ /* 0x001fe2000c101524 */
[----:B------:R-:W-:Y:S05]  /*ffc0*/  EXIT ;  /* 0x000000000000794d */ /* 0x000fea0003800000 */
.L_x_2231:
        /* <DEDUP_REMOVED lines=16> */
.L_x_2234:
[----:B------:R-:W-:-:S04]  /*100d0*/  LOP3.LUT R18, R18, 0x80000000, RZ, 0xc0, !PT ;  /* 0x8000000012127812 */ /* 0x000fc800078ec0ff */
[----:B------:R-:W-:-:S04]  /*100e0*/  SHF.R.U32.HI R3, RZ, 0x18, R18 ;  /* 0x00000018ff037819 */ /* 0x000fc80000011612 */
[----:B------:R-:W-:-:S04]  /*100f0*/  LOP3.LUT R0, R0, R3, RZ, 0xfc, !PT ;  /* 0x0000000300007212 */ /* 0x000fc800078efcff */
[----:B------:R-:W-:-:S07]  /*10100*/  PRMT R8, R0, 0x7610, R8 ;  /* 0x0000761000087816 */ /* 0x000fce0000000008 */
.L_x_2233:
[----:B------:R-:W-:Y:S05]  /*10110*/  BSYNC B0 ;  /* 0x0000000000007941 */ /* 0x000fea0003800000 */
.L_x_2232:
[----:B------:R-:W-:Y:S01]  /*10120*/  STG.E.U8 desc[UR36][R16.64], R8 ;  /* 0x0000000810007986 */ /* 0x000fe2000c101124 */
[----:B------:R-:W-:Y:S05]  /*10130*/  EXIT ;  /* 0x000000000000794d */ /* 0x000fea0003800000 */
.L_x_2230:
        /* <DEDUP_REMOVED lines=16> */
.L_x_2237:
[----:B------:R-:W-:-:S04]  /*10240*/  LOP3.LUT R18, R18, 0x80000000, RZ, 0xc0, !PT ;  /* 0x8000000012127812 */ /* 0x000fc800078ec0ff */
[----:B------:R-:W-:-:S04]  /*10250*/  SHF.R.U32.HI R3, RZ, 0x18, R18 ;  /* 0x00000018ff037819 */ /* 0x000fc80000011612 */
[----:B------:R-:W-:-:S04]  /*10260*/  LOP3.LUT R0, R0, R3, RZ, 0xfc, !PT ;  /* 0x0000000300007212 */ /* 0x000fc800078efcff */
[----:B------:R-:W-:-:S07]  /*10270*/  PRMT R8, R0, 0x7610, R8 ;  /* 0x0000761000087816 */ /* 0x000fce0000000008 */
.L_x_2236:
[----:B------:R-:W-:Y:S05]  /*10280*/  BSYNC B0 ;  /* 0x0000000000007941 */ /* 0x000fea0003800000 */
.L_x_2235:
[----:B------:R-:W-:Y:S01]  /*10290*/  STG.E.U8 desc[UR36][R16.64], R8 ;  /* 0x0000000810007986 */ /* 0x000fe2000c101124 */
[----:B------:R-:W-:Y:S05]  /*102a0*/  EXIT ;  /* 0x000000000000794d */ /* 0x000fea0003800000 */
.L_x_2229:
        /* <DEDUP_REMOVED lines=21> */
.L_x_2212:
        /* <DEDUP_REMOVED lines=16> */
.L_x_2240:
[----:B------:R-:W-:Y:S05]  /*10500*/  EXIT ;  /* 0x000000000000794d */ /* 0x000fea0003800000 */
.L_x_2239:
[----:B------:R-:W0:Y:S02]  /*10510*/  F2I.U64.TRUNC R18, R18 ;  /* 0x0000001200127311 */ /* 0x000e24000020d800 */
[----:B0-----:R-:W-:Y:S01]  /*10520*/  STG.E.64 desc[UR36][R16.64], R18 ;  /* 0x0000001210007986 */ /* 0x001fe2000c101b24 */
[----:B------:R-:W-:Y:S05]  /*10530*/  EXIT ;  /* 0x000000000000794d */ /* 0x000fea0003800000 */
.L_x_2238:
[----:B------:R-:W0:Y:S02]  /*10540*/  F2I.FTZ.U32.TRUNC.NTZ R3, R18 ;  /* 0x0000001200037305 */ /* 0x000e24000021f000 */
[----:B0-----:R-:W-:Y:S01]  /*10550*/  STG.E desc[UR36][R16.64], R3 ;  /* 0x0000000310007986 */ /* 0x001fe2000c101924 */
[----:B------:R-:W-:Y:S05]  /*10560*/  EXIT ;  /* 0x000000000000794d */ /* 0x000fea0003800000 */
.L_x_2241:
        /* <DEDUP_REMOVED lines=9> */
.L_x_3523:


//--------------------- .text._ZN2at6native27unrolled_elementwise_kernelIZZZNS0_12prelu_kernelERNS_14TensorIteratorEENKUlvE_clEvENKUlvE0_clEvEUlffE_St5arrayIPcLm3EELi4E23TrivialOffsetCalculatorILi2EjESA_ILi1EjENS0_6memory12LoadWithCastILi2EEENSD_13StoreWithCastILi1EEEEEviT_T0_T2_T3_T4_T5_ --------------------------
	.section	.text._ZN2at6native27unrolled_elementwise_kernelIZZZNS0_12prelu_kernelERNS_14TensorIteratorEENKUlvE_clEvENKUlvE0_clEvEUlffE_St5arrayIPcLm3EELi4E23TrivialOffsetCalculatorILi2EjESA_ILi1EjENS0_6memory12LoadWithCastILi2EEENSD_13StoreWithCastILi1EEEEEviT_T0_T2_T3_T4_T5_,"ax",@progbits
	.align	128
        .global         _ZN2at6native27unrolled_elementwise_kernelIZZZNS0_12prelu_kernelERNS_14TensorIteratorEENKUlvE_clEvENKUlvE0_clEvEUlffE_St5arrayIPcLm3EELi4E23TrivialOffsetCalculatorILi2EjESA_ILi1EjENS0_6memory12LoadWithCastILi2EEENSD_13StoreWithCastILi1EEEEEviT_T0_T2_T3_T4_T5_
        .type           _ZN2at6native27unrolled_elementwise_kernelIZZZNS0_12prelu_kernelERNS_14TensorIteratorEENKUlvE_clEvENKUlvE0_clEvEUlffE_St5arrayIPcLm3EELi4E23TrivialOffsetCalculatorILi2EjESA_ILi1EjENS0_6memory12LoadWithCastILi2EEENSD_13StoreWithCastILi1EEEEEviT_T0_T2_T3_T4_T5_,@function
        .size           _ZN2at6native27unrolled_elementwise_kernelIZZZNS0_12prelu_kernelERNS_14TensorIteratorEENKUlvE_clEvENKUlvE0_clEvEUlffE_St5arrayIPcLm3EELi4E23TrivialOffsetCalculatorILi2EjESA_ILi1EjENS0_6memory12LoadWithCastILi2EEENSD_13StoreWithCastILi1EEEEEviT_T0_T2_T3_T4_T5_,(.L_x_3524 - _ZN2at6native27unrolled_elementwise_kernelIZZZNS0_12prelu_kernelERNS_14TensorIteratorEENKUlvE_clEvENKUlvE0_clEvEUlffE_St5arrayIPcLm3EELi4E23TrivialOffsetCalculatorILi2EjESA_ILi1EjENS0_6memory12LoadWithCastILi2EEENSD_13StoreWithCastILi1EEEEEviT_T0_T2_T3_T4_T5_)
        .other          _ZN2at6native27unrolled_elementwise_kernelIZZZNS0_12prelu_kernelERNS_14TensorIteratorEENKUlvE_clEvENKUlvE0_clEvEUlffE_St5arrayIPcLm3EELi4E23TrivialOffsetCalculatorILi2EjESA_ILi1EjENS0_6memory12LoadWithCastILi2EEENSD_13StoreWithCastILi1EEEEEviT_T0_T2_T3_T4_T5_,@"STO_CUDA_ENTRY STV_DEFAULT"
_ZN2at6native27unrolled_elementwise_kernelIZZZNS0_12prelu_kernelERNS_14TensorIteratorEENKUlvE_clEvENKUlvE0_clEvEUlffE_St5arrayIPcLm3EELi4E23TrivialOffsetCalculatorILi2EjESA_ILi1EjENS0_6memory12LoadWithCastILi2EEENSD_13StoreWithCastILi1EEEEEviT_T0_T2_T3_T4_T5_:
.text._ZN2at6native27unrolled_elementwise_kernelIZZZNS0_12prelu_kernelERNS_14TensorIteratorEENKUlvE_clEvENKUlvE0_clEvEUlffE_St5arrayIPcLm3EELi4E23TrivialOffsetCalculatorILi2EjESA_ILi1EjENS0_6memory12LoadWithCastILi2EEENSD_13StoreWithCastILi1EEEEEviT_T0_T2_T3_T4_T5_:
[----:B------:R-:W0:Y:S01]  /*0000*/  LDC R1, c[0x0][0x28] ;  /* 0x00000a00ff017b82 */ /* 0x000e220000000800 */
[----:B------:R-:W1:Y:S07]  /*0010*/  S2R R2, SR_CTAID.X ;  /* 0x0000000000027919 */ /* 0x000e6e0000002500 */
[----:B------:R-:W1:Y:S01]  /*0020*/  LDC R3, c[0x0][0x210] ;  /* 0x00008400ff037b82 */ /* 0x000e620000000800 */
[----:B------:R-:W-:Y:S01]  /*0030*/  ULDC.64 UR36, c[0x0][0x208] ;  /* 0x0000820000247ab9 */ /* 0x000fe20000000a00 */
[----:B------:R-:W-:Y:S01]  /*0040*/  BSSY B7, `(.L_x_2242) ;  /* 0x00001d4000077945 */ /* 0x000fe20003800000 */
[----:B------:R-:W2:Y:S01]  /*0050*/  S2R R17, SR_TID.X ;  /* 0x0000000000117919 */ /* 0x000ea20000002100 */
[----:B------:R-:W-:-:S02]  /*0060*/  IMAD.MOV.U32 R22, RZ, RZ, RZ ;  /* 0x000000ffff167224 */ /* 0x000fc400078e00ff */
[----:B------:R-:W-:Y:S02]  /*0070*/  IMAD.MOV.U32 R18, RZ, RZ, RZ ;  /* 0x000000ffff127224 */ /* 0x000fe400078e00ff */
[----:B------:R-:W3:Y:S01]  /*0080*/  LDC.U8 R27, c[0x0][0x234] ;  /* 0x00008d00ff1b7b82 */ /* 0x000ee20000000000 */
[----:B------:R-:W-:-:S07]  /*0090*/  IMAD.MOV.U32 R29, RZ, RZ, RZ ;  /* 0x000000ffff1d7224 */ /* 0x000fce00078e00ff */
[----:B------:R-:W4:Y:S01]  /*00a0*/  LDC.U8 R16, c[0x0][0x235] ;  /* 0x00008d40ff107b82 */ /* 0x000f220000000000 */
[----:B-1----:R-:W-:-:S05]  /*00b0*/  IMAD R26, R2, -0x200, R3 ;  /* 0xfffffe00021a7824 */ /* 0x002fca00078e0203 */
[----:B--2---:R-:W-:-:S13]  /*00c0*/  ISETP.GE.AND P0, PT, R17, R26, PT ;  /* 0x0000001a1100720c */ /* 0x004fda0003f06270 */
[----:B0--34-:R-:W-:Y:S05]  /*00d0*/  @P0 BRA `(.L_x_2243) ;  /* 0x0000001c00280947 */ /* 0x019fea0003800000 */
[----:B------:R-:W0:Y:S01]  /*00e0*/  LDC.64 R4, c[0x0][0x220] ;  /* 0x00008800ff047b82 */ /* 0x000e220000000a00 */
[----:B------:R-:W-:Y:S01]  /*00f0*/  PRMT R0, R27, 0x9910, RZ ;  /* 0x000099101b007816 */ /* 0x000fe200000000ff */
[----:B------:R-:W-:Y:S01]  /*0100*/  IMAD R17, R2, 0x200, R17 ;  /* 0x0000020002117824 */ /* 0x000fe200078e0211 */
[----:B------:R-:W-:Y:S01]  /*0110*/  ULDC UR4, c[0x0][0x238] ;  /* 0x00008e0000047ab9 */ /* 0x000fe20000000800 */
[----:B------:R-:W-:Y:S01]  /*0120*/  BSSY B6, `(.L_x_2244) ;  /* 0x00000e0000067945 */ /* 0x000fe20003800000 */
        /* <DEDUP_REMOVED lines=16> */
.L_x_2248:
[----:B------:R-:W2:Y:S02]  /*0230*/  LDG.E.U8 R4, desc[UR36][R4.64] ;  /* 0x0000002404047981 */ /* 0x000ea4000c1e1100 */
[----:B--2---:R-:W-:Y:S01]  /*0240*/  I2FP.F32.U32 R18, R4 ;  /* 0x0000000400127245 */ /* 0x004fe20000201000 */
[----:B------:R-:W-:Y:S06]  /*0250*/  BRA `(.L_x_2250) ;  /* 0x0000000c00307947 */ /* 0x000fec0003800000 */
.L_x_2247:
        /* <DEDUP_REMOVED lines=9> */
.L_x_2252:
[----:B------:R-:W2:Y:S02]  /*02f0*/  LDG.E R4, desc[UR36][R4.64] ;  /* 0x0000002404047981 */ /* 0x000ea4000c1e1900 */
[----:B--2---:R-:W-:Y:S01]  /*0300*/  I2FP.F32.S32 R18, R4 ;  /* 0x0000000400127245 */ /* 0x004fe20000201400 */
[----:B------:R-:W-:Y:S06]  /*0310*/  BRA `(.L_x_2250) ;  /* 0x0000000c00007947 */ /* 0x000fec0003800000 */
.L_x_2251:
[----:B------:R-:W2:Y:S02]  /*0320*/  LDG.E.U16 R4, desc[UR36][R4.64] ;  /* 0x0000002404047981 */ /* 0x000ea4000c1e1500 */
[----:B--2---:R2:W3:Y:S01]  /*0330*/  I2F.S16 R18, R4 ;  /* 0x0000000400127306 */ /* 0x0044e20000101400 */
[----:B------:R-:W-:Y:S05]  /*0340*/  BRA `(.L_x_2250) ;  /* 0x0000000800f47947 */ /* 0x000fea0003800000 */
.L_x_2246:
        /* <DEDUP_REMOVED lines=8> */
.L_x_2254:
[----:B------:R-:W2:Y:S02]  /*03d0*/  LDG.E.U16 R4, desc[UR36][R4.64] ;  /* 0x0000002404047981 */ /* 0x000ea4000c1e1500 */
[----:B--2---:R-:W-:Y:S01]  /*03e0*/  HADD2.F32 R18, -RZ, R4.H0_H0 ;  /* 0x20000004ff127230 */ /* 0x004fe20000004100 */
[----:B------:R-:W-:Y:S06]  /*03f0*/  BRA `(.L_x_2250) ;  /* 0x0000000800c87947 */ /* 0x000fec0003800000 */
.L_x_2253:
        /* <DEDUP_REMOVED lines=8> */
.L_x_2256:
[----:B------:R-:W2:Y:S02]  /*0480*/  LDG.E.U16 R4, desc[UR36][R4.64] ;  /* 0x0000002404047981 */ /* 0x000ea4000c1e1500 */
[----:B--2---:R-:W-:Y:S01]  /*0490*/  HADD2.F32 R18, -RZ, R4.H0_H0 ;  /* 0x20000004ff127230 */ /* 0x004fe20000004100 */
[----:B------:R-:W-:Y:S06]  /*04a0*/  BRA `(.L_x_2250) ;  /* 0x00000008009c7947 */ /* 0x000fec0003800000 */
.L_x_2255:
[----:B------:R-:W2:Y:S01]  /*04b0*/  LDG.E.64 R4, desc[UR36][R4.64] ;  /* 0x0000002404047981 */ /* 0x000ea2000c1e1b00 */
[----:B------:R-:W-:Y:S01]  /*04c0*/  UMOV UR4, 0xf0000000 ;  /* 0xf000000000047882 */ /* 0x000fe20000000000 */
[----:B------:R-:W-:Y:S01]  /*04d0*/  UMOV UR5, 0x380fffff ;  /* 0x380fffff00057882 */ /* 0x000fe20000000000 */
[----:B--2---:R-:W0:Y:S01]  /*04e0*/  F2F.F32.F64 R18, R4 ;  /* 0x0000000400127310 */ /* 0x004e220000301000 */
[----:B------:R-:W-:-:S14]  /*04f0*/  DSETP.GEU.AND P0, PT, |R4|, UR4, PT ;  /* 0x0000000404007e2a */ /* 0x000fdc000bf0e200 */
[----:B0-----:R-:W-:Y:S01]  /*0500*/  @!P0 FMUL R18, R18, 1.175494350822287508e-38 ;  /* 0x0080000012128820 */ /* 0x001fe20000400000 */
[----:B------:R-:W-:Y:S06]  /*0510*/  BRA `(.L_x_2250) ;  /* 0x0000000800807947 */ /* 0x000fec0003800000 */
.L_x_2245:
        /* <DEDUP_REMOVED lines=12> */
.L_x_2259:
[----:B------:R-:W2:Y:S01]  /*05e0*/  LDG.E.64 R4, desc[UR36][R4.64] ;  /* 0x0000002404047981 */ /* 0x000ea2000c1e1b00 */
[----:B------:R-:W-:Y:S01]  /*05f0*/  UMOV UR4, 0xf0000000 ;  /* 0xf000000000047882 */ /* 0x000fe20000000000 */
[----:B------:R-:W-:Y:S01]  /*0600*/  UMOV UR5, 0x380fffff ;  /* 0x380fffff00057882 */ /* 0x000fe20000000000 */
[----:B--2---:R-:W0:Y:S01]  /*0610*/  F2F.F32.F64 R18, R4 ;  /* 0x0000000400127310 */ /* 0x004e220000301000 */
[----:B------:R-:W-:-:S14]  /*0620*/  DSETP.GEU.AND P0, PT, |R4|, UR4, PT ;  /* 0x0000000404007e2a */ /* 0x000fdc000bf0e200 */
[----:B0-----:R-:W-:Y:S01]  /*0630*/  @!P0 FMUL R18, R18, 1.175494350822287508e-38 ;  /* 0x0080000012128820 */ /* 0x001fe20000400000 */
[----:B------:R-:W-:Y:S06]  /*0640*/  BRA `(.L_x_2250) ;  /* 0x0000000800347947 */ /* 0x000fec0003800000 */
.L_x_2258:
        /* <DEDUP_REMOVED lines=16> */
[----:B------:R-:W-:-:S04]  /*0750*/  SEL R3, R3, RZ, P0 ;  /* 0x000000ff03037207 */ /* 0x000fc80000000000 */
[C---:B------:R-:W-:Y:S01]  /*0760*/  SHF.L.U32 R4, R0.reuse, R3, RZ ;  /* 0x0000000300047219 */ /* 0x040fe200000006ff */
[----:B------:R-:W-:Y:S02]  /*0770*/  IMAD R7, R3, R8, 0x3c000000 ;  /* 0x3c00000003077424 */ /* 0x000fe400078e0208 */
[----:B------:R-:W-:-:S03]  /*0780*/  VIADD R3, R0, 0xffffffff ;  /* 0xffffffff00037836 */ /* 0x000fc60000000000 */
[----:B------:R-:W-:Y:S02]  /*0790*/  LEA.HI R7, R4, R7, RZ, 0x1c ;  /* 0x0000000704077211 */ /* 0x000fe400078fe0ff */
[----:B------:R-:W-:Y:S02]  /*07a0*/  SHF.R.S32.HI R3, RZ, 0x1f, R3 ;  /* 0x0000001fff037819 */ /* 0x000fe40000011403 */
[----:B------:R-:W-:-:S04]  /*07b0*/  LOP3.LUT R6, R7, 0x7f800000, R6, 0xf8, !PT ;  /* 0x7f80000007067812 */ /* 0x000fc800078ef806 */
[----:B------:R-:W-:-:S04]  /*07c0*/  LOP3.LUT R3, R6, R3, RZ, 0x30, !PT ;  /* 0x0000000306037212 */ /* 0x000fc800078e30ff */
[----:B------:R-:W-:Y:S01]  /*07d0*/  LOP3.LUT R18, R3, 0x80000000, R18, 0xf8, !PT ;  /* 0x8000000003127812 */ /* 0x000fe200078ef812 */
[----:B------:R-:W-:Y:S06]  /*07e0*/  BRA `(.L_x_2250) ;  /* 0x0000000400cc7947 */ /* 0x000fec0003800000 */
.L_x_2261:
        /* <DEDUP_REMOVED lines=9> */
[----:B------:R-:W-:Y:S01]  /*0880*/  @P0 FMUL.FTZ R18, R3, 1.9259299443872358531e-34 ;  /* 0x0780000003120820 */ /* 0x000fe20000410000 */
[----:B------:R-:W-:Y:S02]  /*0890*/  IMAD.SHL.U32 R3, R4, 0x1000000, RZ ;  /* 0x0100000004037824 */ /* 0x000fe400078e00ff */
[----:B------:R-:W-:-:S05]  /*08a0*/  @!P0 FADD.FTZ R18, R0, -0.5 ;  /* 0xbf00000000128421 */ /* 0x000fca0000010000 */
[----:B------:R-:W-:Y:S01]  /*08b0*/  LOP3.LUT R18, R18, 0x80000000, R3, 0xf8, !PT ;  /* 0x8000000012127812 */ /* 0x000fe200078ef803 */
[----:B------:R-:W-:Y:S06]  /*08c0*/  BRA `(.L_x_2250) ;  /* 0x0000000400947947 */ /* 0x000fec0003800000 */
.L_x_2260:
[----:B------:R-:W2:Y:S02]  /*08d0*/  LDG.E.U16 R4, desc[UR36][R4.64] ;  /* 0x0000002404047981 */ /* 0x000ea4000c1e1500 */
[----:B--2---:R-:W-:Y:S01]  /*08e0*/  IMAD.U32 R18, R4, 0x10000, RZ ;  /* 0x0001000004127824 */ /* 0x004fe200078e00ff */
[----:B------:R-:W-:Y:S06]  /*08f0*/  BRA `(.L_x_2250) ;  /* 0x0000000400887947 */ /* 0x000fec0003800000 */
.L_x_2257:
        /* <DEDUP_REMOVED lines=11> */
.L_x_2264:
        /* <DEDUP_REMOVED lines=20> */
.L_x_2266:
[----:B------:R-:W-:Y:S05]  /*0af0*/  BSYNC B0 ;  /* 0x0000000000007941 */ /* 0x000fea0003800000 */
.L_x_2265:
[----:B------:R-:W-:Y:S01]  /*0b00*/  IMAD.SHL.U32 R3, R3, 0x100000, RZ ;  /* 0x0010000003037824 */ /* 0x000fe200078e00ff */
[----:B------:R-:W-:-:S04]  /*0b10*/  LEA R5, R0, 0x3b800000, 0x17 ;  /* 0x3b80000000057811 */ /* 0x000fc800078eb8ff */
[----:B------:R-:W-:Y:S01]  /*0b20*/  LOP3.LUT R18, R5, R3, R18, 0xfe, !PT ;  /* 0x0000000305127212 */ /* 0x000fe200078efe12 */
[----:B------:R-:W-:Y:S06]  /*0b30*/  BRA `(.L_x_2250) ;  /* 0x0000000000f87947 */ /* 0x000fec0003800000 */
.L_x_2263:
        /* <DEDUP_REMOVED lines=20> */
.L_x_2268:
[----:B------:R-:W-:Y:S05]  /*0c80*/  BSYNC B0 ;  /* 0x0000000000007941 */ /* 0x000fea0003800000 */
.L_x_2267:
[----:B------:R-:W-:Y:S01]  /*0c90*/  IMAD.SHL.U32 R3, R3, 0x200000, RZ ;  /* 0x0020000003037824 */ /* 0x000fe200078e00ff */
[----:B------:R-:W-:-:S04]  /*0ca0*/  LEA R5, R0, 0x37800000, 0x17 ;  /* 0x3780000000057811 */ /* 0x000fc800078eb8ff */
[----:B------:R-:W-:Y:S01]  /*0cb0*/  LOP3.LUT R18, R5, R3, R18, 0xfe, !PT ;  /* 0x0000000305127212 */ /* 0x000fe200078efe12 */
[----:B------:R-:W-:Y:S06]  /*0cc0*/  BRA `(.L_x_2250) ;  /* 0x0000000000947947 */ /* 0x000fec0003800000 */
.L_x_2262:
        /* <DEDUP_REMOVED lines=14> */
.L_x_2249:
        /* <DEDUP_REMOVED lines=16> */
.L_x_2271:
[----:B------:R-:W-:Y:S01]  /*0eb0*/  IMAD.MOV.U32 R18, RZ, RZ, RZ ;  /* 0x000000ffff127224 */ /* 0x000fe200078e00ff */
[----:B------:R-:W-:Y:S06]  /*0ec0*/  BRA `(.L_x_2250) ;  /* 0x0000000000147947 */ /* 0x000fec0003800000 */
.L_x_2270:
[----:B------:R-:W2:Y:S02]  /*0ed0*/  LDG.E.64 R18, desc[UR36][R4.64] ;  /* 0x0000002404127981 */ /* 0x000ea4000c1e1b00 */
[----:B--2---:R0:W1:Y:S01]  /*0ee0*/  I2F.U64 R18, R18 ;  /* 0x0000001200127312 */ /* 0x0040620000301000 */
[----:B------:R-:W-:Y:S05]  /*0ef0*/  BRA `(.L_x_2250) ;  /* 0x0000000000087947 */ /* 0x000fea0003800000 */
.L_x_2269:
[----:B------:R-:W2:Y:S02]  /*0f00*/  LDG.E R4, desc[UR36][R4.64] ;  /* 0x0000002404047981 */ /* 0x000ea4000c1e1900 */
[----:B--2---:R-:W-:-:S07]  /*0f10*/  I2FP.F32.U32 R18, R4 ;  /* 0x0000000400127245 */ /* 0x004fce0000201000 */
.L_x_2250:
[----:B------:R-:W-:Y:S05]  /*0f20*/  BSYNC B6 ;  /* 0x0000000000067941 */ /* 0x000fea0003800000 */
.L_x_2244:
[----:B0-2-4-:R-:W0:Y:S01]  /*0f30*/  LDC.64 R4, c[0x0][0x228] ;  /* 0x00008a00ff047b82 */ /* 0x015e220000000a00 */
[----:B------:R-:W-:Y:S01]  /*0f40*/  PRMT R0, R16, 0x9910, RZ ;  /* 0x0000991010007816 */ /* 0x000fe200000000ff */
[----:B------:R-:W-:Y:S01]  /*0f50*/  ULDC UR4, c[0x0][0x23c] ;  /* 0x00008f0000047ab9 */ /* 0x000fe20000000800 */
[----:B------:R-:W-:Y:S01]  /*0f60*/  BSSY B6, `(.L_x_2272) ;  /* 0x00000df000067945 */ /* 0x000fe20003800000 */
        /* <DEDUP_REMOVED lines=14> */
[----:B--2---:R0:W2:Y:S01]  /*1050*/  I2F.S16 R29, R4 ;  /* 0x00000004001d7306 */ /* 0x0040a20000101400 */
[----:B------:R-:W-:Y:S05]  /*1060*/  BRA `(.L_x_2278) ;  /* 0x0000000c00387947 */ /* 0x000fea0003800000 */
.L_x_2276:
[----:B------:R-:W2:Y:S02]  /*1070*/  LDG.E.U8 R4, desc[UR36][R4.64] ;  /* 0x0000002404047981 */ /* 0x000ea4000c1e1100 */
[----:B--2---:R-:W-:Y:S01]  /*1080*/  I2FP.F32.U32 R29, R4 ;  /* 0x00000004001d7245 */ /* 0x004fe20000201000 */
[----:B------:R-:W-:Y:S06]  /*1090*/  BRA `(.L_x_2278) ;  /* 0x0000000c002c7947 */ /* 0x000fec0003800000 */
.L_x_2275:
[----:B------:R-:W-:-:S13]  /*10a0*/  ISETP.NE.AND P0, PT, R0, 0x2, PT ;  /* 0x000000020000780c */ /* 0x000fda0003f05270 */
[----:B------:R-:W-:Y:S05]  /*10b0*/  @!P0 BRA `(.L_x_2279) ;  /* 0x0000000000288947 */ /* 0x000fea0003800000 */
[----:B------:R-:W-:-:S13]  /*10c0*/  ISETP.NE.AND P0, PT, R0, 0x3, PT ;  /* 0x000000030000780c */ /* 0x000fda0003f05270 */
[----:B------:R-:W-:Y:S05]  /*10d0*/  @!P0 BRA `(.L_x_2280) ;  /* 0x0000000000148947 */ /* 0x000fea0003800000 */
[----:B------:R-:W-:-:S13]  /*10e0*/  ISETP.NE.AND P0, PT, R0, 0x4, PT ;  /* 0x000000040000780c */ /* 0x000fda0003f05270 */
[----:B------:R-:W-:Y:S05]  /*10f0*/  @P0 BRA `(.L_x_2277) ;  /* 0x0000000800b80947 */ /* 0x000fea0003800000 */
[----:B------:R-:W2:Y:S02]  /*1100*/  LDG.E.64 R4, desc[UR36][R4.64] ;  /* 0x0000002404047981 */ /* 0x000ea4000c1e1b00 */
[----:B--2---:R0:W2:Y:S01]  /*1110*/  I2F.S64 R29, R4 ;  /* 0x00000004001d7312 */ /* 0x0040a20000301400 */
[----:B------:R-:W-:Y:S05]  /*1120*/  BRA `(.L_x_2278) ;  /* 0x0000000c00087947 */ /* 0x000fea0003800000 */
.L_x_2280:
[----:B------:R-:W2:Y:S02]  /*1130*/  LDG.E R4, desc[UR36][R4.64] ;  /* 0x0000002404047981 */ /* 0x000ea4000c1e1900 */
[----:B--2---:R-:W-:Y:S01]  /*1140*/  I2FP.F32.S32 R29, R4 ;  /* 0x00000004001d7245 */ /* 0x004fe20000201400 */
[----:B------:R-:W-:Y:S06]  /*1150*/  BRA `(.L_x_2278) ;  /* 0x0000000800fc7947 */ /* 0x000fec0003800000 */
.L_x_2279:
[----:B------:R-:W2:Y:S02]  /*1160*/  LDG.E.U16 R4, desc[UR36][R4.64] ;  /* 0x0000002404047981 */ /* 0x000ea4000c1e1500 */
[----:B--2---:R0:W2:Y:S01]  /*1170*/  I2F.S16 R29, R4 ;  /* 0x00000004001d7306 */ /* 0x0040a20000101400 */
[----:B------:R-:W-:Y:S05]  /*1180*/  BRA `(.L_x_2278) ;  /* 0x0000000800f07947 */ /* 0x000fea0003800000 */
.L_x_2274:
        /* <DEDUP_REMOVED lines=8> */
.L_x_2282:
[----:B------:R-:W2:Y:S02]  /*1210*/  LDG.E.U16 R4, desc[UR36][R4.64] ;  /* 0x0000002404047981 */ /* 0x000ea4000c1e1500 */
[----:B--2---:R-:W-:Y:S01]  /*1220*/  HADD2.F32 R29, -RZ, R4.H0_H0 ;  /* 0x20000004ff1d7230 */ /* 0x004fe20000004100 */
[----:B------:R-:W-:Y:S06]  /*1230*/  BRA `(.L_x_2278) ;  /* 0x0000000800c47947 */ /* 0x000fec0003800000 */
.L_x_2281:
        /* <DEDUP_REMOVED lines=8> */
.L_x_2284:
[----:B------:R-:W2:Y:S02]  /*12c0*/  LDG.E.U16 R4, desc[UR36][R4.64] ;  /* 0x0000002404047981 */ /* 0x000ea4000c1e1500 */
[----:B--2---:R-:W-:Y:S01]  /*12d0*/  HADD2.F32 R29, -RZ, R4.H0_H0 ;  /* 0x20000004ff1d7230 */ /* 0x004fe20000004100 */
[----:B------:R-:W-:Y:S06]  /*12e0*/  BRA `(.L_x_2278) ;  /* 0x0000000800987947 */ /* 0x000fec0003800000 */
.L_x_2283:
[----:B------:R-:W2:Y:S01]  /*12f0*/  LDG.E.64 R4, desc[UR36][R4.64] ;  /* 0x0000002404047981 */ /* 0x000ea2000c1e1b00 */
[----:B------:R-:W-:Y:S01]  /*1300*/  UMOV UR4, 0xf0000000 ;  /* 0xf000000000047882 */ /* 0x000fe20000000000 */
[----:B------:R-:W-:Y:S01]  /*1310*/  UMOV UR5, 0x380fffff ;  /* 0x380fffff00057882 */ /* 0x000fe20000000000 */
[----:B--2---:R-:W0:Y:S01]  /*1320*/  F2F.F32.F64 R29, R4 ;  /* 0x00000004001d7310 */ /* 0x004e220000301000 */
[----:B------:R-:W-:-:S14]  /*1330*/  DSETP.GEU.AND P0, PT, |R4|, UR4, PT ;  /* 0x0000000404007e2a */ /* 0x000fdc000bf0e200 */
[----:B0-----:R-:W-:Y:S01]  /*1340*/  @!P0 FMUL R29, R29, 1.175494350822287508e-38 ;  /* 0x008000001d1d8820 */ /* 0x001fe20000400000 */
[----:B------:R-:W-:Y:S06]  /*1350*/  BRA `(.L_x_2278) ;  /* 0x00000008007c7947 */ /* 0x000fec0003800000 */
.L_x_2273:
        /* <DEDUP_REMOVED lines=12> */
.L_x_2287:
[----:B------:R-:W2:Y:S01]  /*1420*/  LDG.E.64 R4, desc[UR36][R4.64] ;  /* 0x0000002404047981 */ /* 0x000ea2000c1e1b00 */
[----:B------:R-:W-:Y:S01]  /*1430*/  UMOV UR4, 0xf0000000 ;  /* 0xf000000000047882 */ /* 0x000fe20000000000 */
[----:B------:R-:W-:Y:S01]  /*1440*/  UMOV UR5, 0x380fffff ;  /* 0x380fffff00057882 */ /* 0x000fe20000000000 */
[----:B--2---:R-:W0:Y:S01]  /*1450*/  F2F.F32.F64 R29, R4 ;  /* 0x00000004001d7310 */ /* 0x004e220000301000 */
[----:B------:R-:W-:-:S14]  /*1460*/  DSETP.GEU.AND P0, PT, |R4|, UR4, PT ;  /* 0x0000000404007e2a */ /* 0x000fdc000bf0e200 */
[----:B0-----:R-:W-:Y:S01]  /*1470*/  @!P0 FMUL R29, R29, 1.175494350822287508e-38 ;  /* 0x008000001d1d8820 */ /* 0x001fe20000400000 */
[----:B------:R-:W-:Y:S06]  /*1480*/  BRA `(.L_x_2278) ;  /* 0x0000000800307947 */ /* 0x000fec0003800000 */
.L_x_2286:
        /* <DEDUP_REMOVED lines=26> */
.L_x_2289:
        /* <DEDUP_REMOVED lines=13> */
.L_x_2288:
[----:B------:R-:W2:Y:S02]  /*1700*/  LDG.E.U16 R4, desc[UR36][R4.64] ;  /* 0x0000002404047981 */ /* 0x000ea4000c1e1500 */
[----:B--2---:R-:W-:Y:S01]  /*1710*/  IMAD.U32 R29, R4, 0x10000, RZ ;  /* 0x00010000041d7824 */ /* 0x004fe200078e00ff */
[----:B------:R-:W-:Y:S06]  /*1720*/  BRA `(.L_x_2278) ;  /* 0x0000000400887947 */ /* 0x000fec0003800000 */
.L_x_2285:
        /* <DEDUP_REMOVED lines=11> */
.L_x_2292:
        /* <DEDUP_REMOVED lines=20> */
.L_x_2294:
[----:B------:R-:W-:Y:S05]  /*1920*/  BSYNC B0 ;  /* 0x0000000000007941 */ /* 0x000fea0003800000 */
.L_x_2293:
[----:B------:R-:W-:Y:S01]  /*1930*/  IMAD.SHL.U32 R3, R3, 0x100000, RZ ;  /* 0x0010000003037824 */ /* 0x000fe200078e00ff */
[----:B------:R-:W-:-:S04]  /*1940*/  LEA R0, R0, 0x3b800000, 0x17 ;  /* 0x3b80000000007811 */ /* 0x000fc800078eb8ff */
[----:B------:R-:W-:Y:S01]  /*1950*/  LOP3.LUT R29, R0, R3, R29, 0xfe, !PT ;  /* 0x00000003001d7212 */ /* 0x000fe200078efe1d */
[----:B------:R-:W-:Y:S06]  /*1960*/  BRA `(.L_x_2278) ;  /* 0x0000000000f87947 */ /* 0x000fec0003800000 */
.L_x_2291:
        /* <DEDUP_REMOVED lines=20> */
.L_x_2296:
[----:B------:R-:W-:Y:S05]  /*1ab0*/  BSYNC B0 ;  /* 0x0000000000007941 */ /* 0x000fea0003800000 */
.L_x_2295:
[----:B------:R-:W-:Y:S01]  /*1ac0*/  IMAD.SHL.U32 R3, R3, 0x200000, RZ ;  /* 0x0020000003037824 */ /* 0x000fe200078e00ff */
[----:B------:R-:W-:-:S04]  /*1ad0*/  LEA R0, R0, 0x37800000, 0x17 ;  /* 0x3780000000007811 */ /* 0x000fc800078eb8ff */
[----:B------:R-:W-:Y:S01]  /*1ae0*/  LOP3.LUT R29, R0, R3, R29, 0xfe, !PT ;  /* 0x00000003001d7212 */ /* 0x000fe200078efe1d */
[----:B------:R-:W-:Y:S06]  /*1af0*/  BRA `(.L_x_2278) ;  /* 0x0000000000947947 */ /* 0x000fec0003800000 */
.L_x_2290:
        /* <DEDUP_REMOVED lines=14> */
.L_x_2277:
        /* <DEDUP_REMOVED lines=15> */
[----:B01-3-5:R-:W-:Y:S05]  /*1cd0*/  CALL.ABS.NOINC R14 ;  /* 0x000000000e007343 */ /* 0x02bfea0003c00000 */
.L_x_2299:
[----:B------:R-:W-:Y:S01]  /*1ce0*/  IMAD.MOV.U32 R29, RZ, RZ, RZ ;  /* 0x000000ffff1d7224 */ /* 0x000fe200078e00ff */
[----:B------:R-:W-:Y:S06]  /*1cf0*/  BRA `(.L_x_2278) ;  /* 0x0000000000147947 */ /* 0x000fec0003800000 */
.L_x_2298:
[----:B------:R-:W2:Y:S02]  /*1d00*/  LDG.E.64 R4, desc[UR36][R4.64] ;  /* 0x0000002404047981 */ /* 0x000ea4000c1e1b00 */
[----:B--2---:R0:W2:Y:S01]  /*1d10*/  I2F.U64 R29, R4 ;  /* 0x00000004001d7312 */ /* 0x0040a20000301000 */
[----:B------:R-:W-:Y:S05]  /*1d20*/  BRA `(.L_x_2278) ;  /* 0x0000000000087947 */ /* 0x000fea0003800000 */
.L_x_2297:
[----:B------:R-:W2:Y:S02]  /*1d30*/  LDG.E R4, desc[UR36][R4.64] ;  /* 0x0000002404047981 */ /* 0x000ea4000c1e1900 */
[----:B--2---:R-:W-:-:S07]  /*1d40*/  I2FP.F32.U32 R29, R4 ;  /* 0x00000004001d7245 */ /* 0x004fce0000201000 */
.L_x_2278:
[----:B------:R-:W-:Y:S05]  /*1d50*/  BSYNC B6 ;  /* 0x0000000000067941 */ /* 0x000fea0003800000 */
.L_x_2272:
[----:B------:R-:W0:Y:S02]  /*1d60*/  S2R R17, SR_TID.X ;  /* 0x0000000000117919 */ /* 0x000e240000002100 */
[----:B0-----:R-:W-:-:S07]  /*1d70*/  VIADD R17, R17, 0x80 ;  /* 0x0000008011117836 */ /* 0x001fce0000000000 */
.L_x_2243:
[----:B------:R-:W-:Y:S05]  /*1d80*/  BSYNC B7 ;  /* 0x0000000000077941 */ /* 0x000fea0003800000 */
.L_x_2242:
[----:B------:R-:W-:Y:S01]  /*1d90*/  ISETP.GE.AND P0, PT, R17, R26, PT ;  /* 0x0000001a1100720c */ /* 0x000fe20003f06270 */
[----:B------:R-:W-:Y:S01]  /*1da0*/  BSSY B7, `(.L_x_2300) ;  /* 0x00001cb000077945 */ /* 0x000fe20003800000 */
[----:B------:R-:W-:-:S11]  /*1db0*/  IMAD.MOV.U32 R19, RZ, RZ, RZ ;  /* 0x000000ffff137224 */ /* 0x000fd600078e00ff */
[----:B------:R-:W-:Y:S05]  /*1dc0*/  @P0 BRA `(.L_x_2301) ;  /* 0x0000001c00200947 */ /* 0x000fea0003800000 */
[----:B----4-:R-:W0:Y:S01]  /*1dd0*/  LDC.64 R4, c[0x0][0x220] ;  /* 0x00008800ff047b82 */ /* 0x010e220000000a00 */
        /* <DEDUP_REMOVED lines=17> */
[----:B------:R-:W4:Y:S02]  /*1ef0*/  LDG.E.S8 R4, desc[UR36][R4.64] ;  /* 0x0000002404047981 */ /* 0x000f24000c1e1300 */
[----:B----4-:R0:W4:Y:S01]  /*1f00*/  I2F.S16 R22, R4 ;  /* 0x0000000400167306 */ /* 0x0101220000101400 */
[----:B------:R-:W-:Y:S05]  /*1f10*/  BRA `(.L_x_2308) ;  /* 0x0000000c00387947 */ /* 0x000fea0003800000 */
.L_x_2306:
[----:B------:R-:W4:Y:S02]  /*1f20*/  LDG.E.U8 R4, desc[UR36][R4.64] ;  /* 0x0000002404047981 */ /* 0x000f24000c1e1100 */
[----:B----4-:R-:W-:Y:S01]  /*1f30*/  I2FP.F32.U32 R22, R4 ;  /* 0x0000000400167245 */ /* 0x010fe20000201000 */
[----:B------:R-:W-:Y:S06]  /*1f40*/  BRA `(.L_x_2308) ;  /* 0x0000000c002c7947 */ /* 0x000fec0003800000 */
.L_x_2305:
[----:B------:R-:W-:-:S13]  /*1f50*/  ISETP.NE.AND P0, PT, R0, 0x2, PT ;  /* 0x000000020000780c */ /* 0x000fda0003f05270 */
[----:B------:R-:W-:Y:S05]  /*1f60*/  @!P0 BRA `(.L_x_2309) ;  /* 0x0000000000288947 */ /* 0x000fea0003800000 */
[----:B------:R-:W-:-:S13]  /*1f70*/  ISETP.NE.AND P0, PT, R0, 0x3, PT ;  /* 0x000000030000780c */ /* 0x000fda0003f05270 */
[----:B------:R-:W-:Y:S05]  /*1f80*/  @!P0 BRA `(.L_x_2310) ;  /* 0x0000000000148947 */ /* 0x000fea0003800000 */
[----:B------:R-:W-:-:S13]  /*1f90*/  ISETP.NE.AND P0, PT, R0, 0x4, PT ;  /* 0x000000040000780c */ /* 0x000fda0003f05270 */
[----:B------:R-:W-:Y:S05]  /*1fa0*/  @P0 BRA `(.L_x_2307) ;  /* 0x0000000800b80947 */ /* 0x000fea0003800000 */
[----:B------:R-:W4:Y:S02]  /*1fb0*/  LDG.E.64 R22, desc[UR36][R4.64] ;  /* 0x0000002404167981 */ /* 0x000f24000c1e1b00 */
[----:B----4-:R0:W4:Y:S01]  /*1fc0*/  I2F.S64 R22, R22 ;  /* 0x0000001600167312 */ /* 0x0101220000301400 */
[----:B------:R-:W-:Y:S05]  /*1fd0*/  BRA `(.L_x_2308) ;  /* 0x0000000c00087947 */ /* 0x000fea0003800000 */
.L_x_2310:
[----:B------:R-:W4:Y:S02]  /*1fe0*/  LDG.E R4, desc[UR36][R4.64] ;  /* 0x0000002404047981 */ /* 0x000f24000c1e1900 */
[----:B----4-:R-:W-:Y:S01]  /*1ff0*/  I2FP.F32.S32 R22, R4 ;  /* 0x0000000400167245 */ /* 0x010fe20000201400 */
[----:B------:R-:W-:Y:S06]  /*2000*/  BRA `(.L_x_2308) ;  /* 0x0000000800fc7947 */ /* 0x000fec0003800000 */
.L_x_2309:
[----:B------:R-:W4:Y:S02]  /*2010*/  LDG.E.U16 R4, desc[UR36][R4.64] ;  /* 0x0000002404047981 */ /* 0x000f24000c1e1500 */
[----:B----4-:R0:W4:Y:S01]  /*2020*/  I2F.S16 R22, R4 ;  /* 0x0000000400167306 */ /* 0x0101220000101400 */
[----:B------:R-:W-:Y:S05]  /*2030*/  BRA `(.L_x_2308) ;  /* 0x0000000800f07947 */ /* 0x000fea0003800000 */
.L_x_2304:
        /* <DEDUP_REMOVED lines=8> */
.L_x_2312:
[----:B------:R-:W4:Y:S02]  /*20c0*/  LDG.E.U16 R4, desc[UR36][R4.64] ;  /* 0x0000002404047981 */ /* 0x000f24000c1e1500 */
[----:B----4-:R-:W-:Y:S01]  /*20d0*/  HADD2.F32 R22, -RZ, R4.H0_H0 ;  /* 0x20000004ff167230 */ /* 0x010fe20000004100 */
[----:B------:R-:W-:Y:S06]  /*20e0*/  BRA `(.L_x_2308) ;  /* 0x0000000800c47947 */ /* 0x000fec0003800000 */
.L_x_2311:
        /* <DEDUP_REMOVED lines=8> */
.L_x_2314:
[----:B------:R-:W4:Y:S02]  /*2170*/  LDG.E.U16 R4, desc[UR36][R4.64] ;  /* 0x0000002404047981 */ /* 0x000f24000c1e1500 */
[----:B----4-:R-:W-:Y:S01]  /*2180*/  HADD2.F32 R22, -RZ, R4.H0_H0 ;  /* 0x20000004ff167230 */ /* 0x010fe20000004100 */
[----:B------:R-:W-:Y:S06]  /*2190*/  BRA `(.L_x_2308) ;  /* 0x0000000800987947 */ /* 0x000fec0003800000 */
.L_x_2313:
[----:B------:R-:W4:Y:S01]  /*21a0*/  LDG.E.64 R4, desc[UR36][R4.64] ;  /* 0x0000002404047981 */ /* 0x000f22000c1e1b00 */
[----:B------:R-:W-:Y:S01]  /*21b0*/  UMOV UR4, 0xf0000000 ;  /* 0xf000000000047882 */ /* 0x000fe20000000000 */
[----:B------:R-:W-:Y:S01]  /*21c0*/  UMOV UR5, 0x380fffff ;  /* 0x380fffff00057882 */ /* 0x000fe20000000000 */
[----:B----4-:R-:W0:Y:S01]  /*21d0*/  F2F.F32.F64 R22, R4 ;  /* 0x0000000400167310 */ /* 0x010e220000301000 */
[----:B------:R-:W-:-:S14]  /*21e0*/  DSETP.GEU.AND P0, PT, |R4|, UR4, PT ;  /* 0x0000000404007e2a */ /* 0x000fdc000bf0e200 */
[----:B0-----:R-:W-:Y:S01]  /*21f0*/  @!P0 FMUL R22, R22, 1.175494350822287508e-38 ;  /* 0x0080000016168820 */ /* 0x001fe20000400000 */
[----:B------:R-:W-:Y:S06]  /*2200*/  BRA `(.L_x_2308) ;  /* 0x00000008007c7947 */ /* 0x000fec0003800000 */
.L_x_2303:
        /* <DEDUP_REMOVED lines=8> */
[----:B------:R-:W4:Y:S02]  /*2290*/  LDG.E.U8 R4, desc[UR36][R4.64] ;  /* 0x0000002404047981 */ /* 0x000f24000c1e1100 */
[----:B----4-:R-:W-:-:S04]  /*22a0*/  ISETP.NE.AND P0, PT, R4, RZ, PT ;  /* 0x000000ff0400720c */ /* 0x010fc80003f05270 */
[----:B------:R-:W-:Y:S01]  /*22b0*/  FSEL R22, RZ, 1, !P0 ;  /* 0x3f800000ff167808 */ /* 0x000fe20004000000 */
[----:B------:R-:W-:Y:S08]  /*22c0*/  BRA `(.L_x_2308) ;  /* 0x00000008004c7947 */ /* 0x000ff00003800000 */
.L_x_2317:
[----:B------:R-:W4:Y:S01]  /*22d0*/  LDG.E.64 R4, desc[UR36][R4.64] ;  /* 0x0000002404047981 */ /* 0x000f22000c1e1b00 */
[----:B------:R-:W-:Y:S01]  /*22e0*/  UMOV UR4, 0xf0000000 ;  /* 0xf000000000047882 */ /* 0x000fe20000000000 */
[----:B------:R-:W-:Y:S01]  /*22f0*/  UMOV UR5, 0x380fffff ;  /* 0x380fffff00057882 */ /* 0x000fe20000000000 */
[----:B----4-:R-:W0:Y:S01]  /*2300*/  F2F.F32.F64 R22, R4 ;  /* 0x0000000400167310 */ /* 0x010e220000301000 */
[----:B------:R-:W-:-:S14]  /*2310*/  DSETP.GEU.AND P0, PT, |R4|, UR4, PT ;  /* 0x0000000404007e2a */ /* 0x000fdc000bf0e200 */
[----:B0-----:R-:W-:Y:S01]  /*2320*/  @!P0 FMUL R22, R22, 1.175494350822287508e-38 ;  /* 0x0080000016168820 */ /* 0x001fe20000400000 */
[----:B------:R-:W-:Y:S06]  /*2330*/  BRA `(.L_x_2308) ;  /* 0x0000000800307947 */ /* 0x000fec0003800000 */
.L_x_2316:
[----:B------:R-:W-:-:S13]  /*2340*/  ISETP.NE.AND P0, PT, R0, 0xf, PT ;  /* 0x0000000f0000780c */ /* 0x000fda0003f05270 */
[----:B------:R-:W-:Y:S05]  /*2350*/  @!P0 BRA `(.L_x_2318) ;  /* 0x0000000000948947 */ /* 0x000fea0003800000 */
[----:B------:R-:W-:-:S13]  /*2360*/  ISETP.NE.AND P0, PT, R0, 0x17, PT ;  /* 0x000000170000780c */ /* 0x000fda0003f05270 */
[----:B------:R-:W-:Y:S05]  /*2370*/  @!P0 BRA `(.L_x_2319) ;  /* 0x0000000000588947 */ /* 0x000fea0003800000 */
[----:B------:R-:W-:-:S13]  /*2380*/  ISETP.NE.AND P0, PT, R0, 0x18, PT ;  /* 0x000000180000780c */ /* 0x000fda0003f05270 */
[----:B------:R-:W-:Y:S05]  /*2390*/  @P0 BRA `(.L_x_2307) ;  /* 0x0000000400bc0947 */ /* 0x000fea0003800000 */
[----:B------:R-:W4:Y:S01]  /*23a0*/  LDG.E.U8 R22, desc[UR36][R4.64] ;  /* 0x0000002404167981 */ /* 0x000f22000c1e1100 */
[----:B------:R-:W-:Y:S02]  /*23b0*/  IMAD.MOV.U32 R8, RZ, RZ, -0x800000 ;  /* 0xff800000ff087424 */ /* 0x000fe400078e00ff */
[----:B----4-:R-:W-:-:S05]  /*23c0*/  IMAD.SHL.U32 R22, R22, 0x1000000, RZ ;  /* 0x0100000016167824 */ /* 0x010fca00078e00ff */
        /* <DEDUP_REMOVED lines=17> */
.L_x_2319:
[----:B------:R-:W4:Y:S02]  /*24e0*/  LDG.E.U8 R4, desc[UR36][R4.64] ;  /* 0x0000002404047981 */ /* 0x000f24000c1e1100 */
[----:B----4-:R-:W-:-:S05]  /*24f0*/  IMAD.SHL.U32 R0, R4, 0x2000000, RZ ;  /* 0x0200000004007824 */ /* 0x010fca00078e00ff */
[----:B------:R-:W-:-:S13]  /*2500*/  ISETP.GE.U32.AND P0, PT, R0, 0x8000000, PT ;  /* 0x080000000000780c */ /* 0x000fda0003f06070 */
[C---:B------:R-:W-:Y:S02]  /*2510*/  @!P0 IMAD.SHL.U32 R0, R4.reuse, 0x100, RZ ;  /* 0x0000010004008824 */ /* 0x040fe400078e00ff */
[----:B------:R-:W-:-:S03]  /*2520*/  @P0 IMAD.SHL.U32 R3, R4, 0x200000, RZ ;  /* 0x0020000004030824 */ /* 0x000fc600078e00ff */
        /* <DEDUP_REMOVED lines=8> */
.L_x_2318:
[----:B------:R-:W4:Y:S02]  /*25b0*/  LDG.E.U16 R4, desc[UR36][R4.64] ;  /* 0x0000002404047981 */ /* 0x000f24000c1e1500 */
[----:B----4-:R-:W-:Y:S01]  /*25c0*/  IMAD.U32 R22, R4, 0x10000, RZ ;  /* 0x0001000004167824 */ /* 0x010fe200078e00ff */
[----:B------:R-:W-:Y:S06]  /*25d0*/  BRA `(.L_x_2308) ;  /* 0x0000000400887947 */ /* 0x000fec0003800000 */
.L_x_2315:
        /* <DEDUP_REMOVED lines=8> */
[----:B------:R-:W4:Y:S02]  /*2660*/  LDG.E.U16 R4, desc[UR36][R4.64] ;  /* 0x0000002404047981 */ /* 0x000f24000c1e1500 */
[----:B----4-:R-:W-:Y:S01]  /*2670*/  I2FP.F32.U32 R22, R4 ;  /* 0x0000000400167245 */ /* 0x010fe20000201000 */
[----:B------:R-:W-:Y:S06]  /*2680*/  BRA `(.L_x_2308) ;  /* 0x00000004005c7947 */ /* 0x000fec0003800000 */
.L_x_2322:
[----:B------:R-:W4:Y:S01]  /*2690*/  LDG.E.U8 R3, desc[UR36][R4.64] ;  /* 0x0000002404037981 */ /* 0x000f22000c1e1100 */
[----:B------:R-:W-:Y:S01]  /*26a0*/  IMAD.MOV.U32 R22, RZ, RZ, RZ ;  /* 0x000000ffff167224 */ /* 0x000fe200078e00ff */
[----:B----4-:R-:W-:-:S13]  /*26b0*/  ISETP.NE.AND P0, PT, R3, RZ, PT ;  /* 0x000000ff0300720c */ /* 0x010fda0003f05270 */
        /* <DEDUP_REMOVED lines=17> */
.L_x_2324:
[----:B------:R-:W-:Y:S05]  /*27d0*/  BSYNC B0 ;  /* 0x0000000000007941 */ /* 0x000fea0003800000 */
.L_x_2323:
[----:B------:R-:W-:Y:S01]  /*27e0*/  IMAD.SHL.U32 R3, R3, 0x100000, RZ ;  /* 0x0010000003037824 */ /* 0x000fe200078e00ff */
[----:B------:R-:W-:-:S04]  /*27f0*/  LEA R5, R0, 0x3b800000, 0x17 ;  /* 0x3b80000000057811 */ /* 0x000fc800078eb8ff */
[----:B------:R-:W-:Y:S01]  /*2800*/  LOP3.LUT R22, R5, R3, R22, 0xfe, !PT ;  /* 0x0000000305167212 */ /* 0x000fe200078efe16 */
[----:B------:R-:W-:Y:S06]  /*2810*/  BRA `(.L_x_2308) ;  /* 0x0000000000f87947 */ /* 0x000fec0003800000 */
.L_x_2321:
        /* <DEDUP_REMOVED lines=20> */
.L_x_2326:
[----:B------:R-:W-:Y:S05]  /*2960*/  BSYNC B0 ;  /* 0x0000000000007941 */ /* 0x000fea0003800000 */
.L_x_2325:
[----:B------:R-:W-:Y:S01]  /*2970*/  IMAD.SHL.U32 R3, R3, 0x200000, RZ ;  /* 0x0020000003037824 */ /* 0x000fe200078e00ff */
[----:B------:R-:W-:-:S04]  /*2980*/  LEA R5, R0, 0x37800000, 0x17 ;  /* 0x3780000000057811 */ /* 0x000fc800078eb8ff */
[----:B------:R-:W-:Y:S01]  /*2990*/  LOP3.LUT R22, R5, R3, R22, 0xfe, !PT ;  /* 0x0000000305167212 */ /* 0x000fe200078efe16 */
[----:B------:R-:W-:Y:S06]  /*29a0*/  BRA `(.L_x_2308) ;  /* 0x0000000000947947 */ /* 0x000fec0003800000 */
.L_x_2320:
[----:B------:R-:W-:-:S13]  /*29b0*/  ISETP.NE.AND P0, PT, R0, 0x1c, PT ;  /* 0x0000001c0000780c */ /* 0x000fda0003f05270 */
[----:B------:R-:W-:Y:S05]  /*29c0*/  @!P0 BRA `(.L_x_2327) ;  /* 0x0000000000848947 */ /* 0x000fea0003800000 */
[----:B------:R-:W-:-:S13]  /*29d0*/  ISETP.NE.AND P0, PT, R0, 0x1d, PT ;  /* 0x0000001d0000780c */ /* 0x000fda0003f05270 */
[----:B------:R-:W-:Y:S05]  /*29e0*/  @!P0 BRA `(.L_x_2328) ;  /* 0x0000000000708947 */ /* 0x000fea0003800000 */
[----:B------:R-:W-:-:S13]  /*29f0*/  ISETP.NE.AND P0, PT, R0, 0x2c, PT ;  /* 0x0000002c0000780c */ /* 0x000fda0003f05270 */
[----:B------:R-:W-:Y:S05]  /*2a00*/  @P0 BRA `(.L_x_2307) ;  /* 0x0000000000200947 */ /* 0x000fea0003800000 */
[----:B------:R-:W4:Y:S01]  /*2a10*/  LDG.E.U8 R4, desc[UR36][R4.64] ;  /* 0x0000002404047981 */ /* 0x000f22000c1e1100 */
[----:B------:R-:W-:Y:S01]  /*2a20*/  IMAD.MOV.U32 R22, RZ, RZ, 0x400000 ;  /* 0x00400000ff167424 */ /* 0x000fe200078e00ff */
[----:B----4-:R-:W-:-:S13]  /*2a30*/  ISETP.NE.AND P0, PT, R4, RZ, PT ;  /* 0x000000ff0400720c */ /* 0x010fda0003f05270 */
[----:B------:R-:W-:Y:S05]  /*2a40*/  @!P0 BRA `(.L_x_2308) ;  /* 0x00000000006c8947 */ /* 0x000fea0003800000 */
[----:B------:R-:W-:-:S13]  /*2a50*/  ISETP.NE.AND P0, PT, R4, 0xff, PT ;  /* 0x000000ff0400780c */ /* 0x000fda0003f05270 */
[----:B------:R-:W-:Y:S02]  /*2a60*/  @!P0 IMAD.MOV.U32 R22, RZ, RZ, 0x7f800001 ;  /* 0x7f800001ff168424 */ /* 0x000fe400078e00ff */
[----:B------:R-:W-:Y:S01]  /*2a70*/  @P0 IMAD.SHL.U32 R22, R4, 0x800000, RZ ;  /* 0x0080000004160824 */ /* 0x000fe200078e00ff */
[----:B------:R-:W-:Y:S06]  /*2a80*/  BRA `(.L_x_2308) ;  /* 0x00000000005c7947 */ /* 0x000fec0003800000 */
.L_x_2307:
        /* <DEDUP_REMOVED lines=15> */
[----:B0123-5:R-:W-:Y:S05]  /*2b80*/  CALL.ABS.NOINC R14 ;  /* 0x000000000e007343 */ /* 0x02ffea0003c00000 */
.L_x_2329:
[----:B------:R-:W-:Y:S01]  /*2b90*/  IMAD.MOV.U32 R22, RZ, RZ, RZ ;  /* 0x000000ffff167224 */ /* 0x000fe200078e00ff */
[----:B------:R-:W-:Y:S06]  /*2ba0*/  BRA `(.L_x_2308) ;  /* 0x0000000000147947 */ /* 0x000fec0003800000 */
.L_x_2328:
[----:B------:R-:W4:Y:S02]  /*2bb0*/  LDG.E.64 R22, desc[UR36][R4.64] ;  /* 0x0000002404167981 */ /* 0x000f24000c1e1b00 */
[----:B----4-:R0:W4:Y:S01]  /*2bc0*/  I2F.U64 R22, R22 ;  /* 0x0000001600167312 */ /* 0x0101220000301000 */
[----:B------:R-:W-:Y:S05]  /*2bd0*/  BRA `(.L_x_2308) ;  /* 0x0000000000087947 */ /* 0x000fea0003800000 */
.L_x_2327:
[----:B------:R-:W4:Y:S02]  /*2be0*/  LDG.E R4, desc[UR36][R4.64] ;  /* 0x0000002404047981 */ /* 0x000f24000c1e1900 */
[----:B----4-:R-:W-:-:S07]  /*2bf0*/  I2FP.F32.U32 R22, R4 ;  /* 0x0000000400167245 */ /* 0x010fce0000201000 */
.L_x_2308:
[----:B------:R-:W-:Y:S05]  /*2c00*/  BSYNC B6 ;  /* 0x0000000000067941 */ /* 0x000fea0003800000 */
.L_x_2302:
[----:B0-----:R-:W0:Y:S01]  /*2c10*/  LDC.64 R4, c[0x0][0x228] ;  /* 0x00008a00ff047b82 */ /* 0x001e220000000a00 */
        /* <DEDUP_REMOVED lines=19> */
.L_x_2334:
[----:B------:R-:W2:Y:S02]  /*2d50*/  LDG.E.U8 R4, desc[UR36][R4.64] ;  /* 0x0000002404047981 */ /* 0x000ea4000c1e1100 */
[----:B--2---:R-:W-:Y:S01]  /*2d60*/  I2FP.F32.U32 R19, R4 ;  /* 0x0000000400137245 */ /* 0x004fe20000201000 */
[----:B------:R-:W-:Y:S06]  /*2d70*/  BRA `(.L_x_2336) ;  /* 0x0000000c002c7947 */ /* 0x000fec0003800000 */
.L_x_2333:
        /* <DEDUP_REMOVED lines=9> */
.L_x_2338:
[----:B------:R-:W2:Y:S02]  /*2e10*/  LDG.E R4, desc[UR36][R4.64] ;  /* 0x0000002404047981 */ /* 0x000ea4000c1e1900 */
[----:B--2---:R-:W-:Y:S01]  /*2e20*/  I2FP.F32.S32 R19, R4 ;  /* 0x0000000400137245 */ /* 0x004fe20000201400 */
[----:B------:R-:W-:Y:S06]  /*2e30*/  BRA `(.L_x_2336) ;  /* 0x0000000800fc7947 */ /* 0x000fec0003800000 */
.L_x_2337:
[----:B------:R-:W2:Y:S02]  /*2e40*/  LDG.E.U16 R4, desc[UR36][R4.64] ;  /* 0x0000002404047981 */ /* 0x000ea4000c1e1500 */
[----:B--2---:R0:W2:Y:S01]  /*2e50*/  I2F.S16 R19, R4 ;  /* 0x0000000400137306 */ /* 0x0040a20000101400 */
[----:B------:R-:W-:Y:S05]  /*2e60*/  BRA `(.L_x_2336) ;  /* 0x0000000800f07947 */ /* 0x000fea0003800000 */
.L_x_2332:
        /* <DEDUP_REMOVED lines=8> */
.L_x_2340:
[----:B------:R-:W2:Y:S02]  /*2ef0*/  LDG.E.U16 R4, desc[UR36][R4.64] ;  /* 0x0000002404047981 */ /* 0x000ea4000c1e1500 */
[----:B--2---:R-:W-:Y:S01]  /*2f00*/  HADD2.F32 R19, -RZ, R4.H0_H0 ;  /* 0x20000004ff137230 */ /* 0x004fe20000004100 */
[----:B------:R-:W-:Y:S06]  /*2f10*/  BRA `(.L_x_2336) ;  /* 0x0000000800c47947 */ /* 0x000fec0003800000 */
.L_x_2339:
        /* <DEDUP_REMOVED lines=8> */
.L_x_2342:
[----:B------:R-:W2:Y:S02]  /*2fa0*/  LDG.E.U16 R4, desc[UR36][R4.64] ;  /* 0x0000002404047981 */ /* 0x000ea4000c1e1500 */
[----:B--2---:R-:W-:Y:S01]  /*2fb0*/  HADD2.F32 R19, -RZ, R4.H0_H0 ;  /* 0x20000004ff137230 */ /* 0x004fe20000004100 */
[----:B------:R-:W-:Y:S06]  /*2fc0*/  BRA `(.L_x_2336) ;  /* 0x0000000800987947 */ /* 0x000fec0003800000 */
.L_x_2341:
[----:B------:R-:W2:Y:S01]  /*2fd0*/  LDG.E.64 R4, desc[UR36][R4.64] ;  /* 0x0000002404047981 */ /* 0x000ea2000c1e1b00 */
[----:B------:R-:W-:Y:S01]  /*2fe0*/  UMOV UR4, 0xf0000000 ;  /* 0xf000000000047882 */ /* 0x000fe20000000000 */
[----:B------:R-:W-:Y:S01]  /*2ff0*/  UMOV UR5, 0x380fffff ;  /* 0x380fffff00057882 */ /* 0x000fe20000000000 */
[----:B--2---:R-:W0:Y:S01]  /*3000*/  F2F.F32.F64 R19, R4 ;  /* 0x0000000400137310 */ /* 0x004e220000301000 */
[----:B------:R-:W-:-:S14]  /*3010*/  DSETP.GEU.AND P0, PT, |R4|, UR4, PT ;  /* 0x0000000404007e2a */ /* 0x000fdc000bf0e200 */
[----:B0-----:R-:W-:Y:S01]  /*3020*/  @!P0 FMUL R19, R19, 1.175494350822287508e-38 ;  /* 0x0080000013138820 */ /* 0x001fe20000400000 */
[----:B------:R-:W-:Y:S06]  /*3030*/  BRA `(.L_x_2336) ;  /* 0x00000008007c7947 */ /* 0x000fec0003800000 */
.L_x_2331:
        /* <DEDUP_REMOVED lines=12> */
.L_x_2345:
[----:B------:R-:W2:Y:S01]  /*3100*/  LDG.E.64 R4, desc[UR36][R4.64] ;  /* 0x0000002404047981 */ /* 0x000ea2000c1e1b00 */
[----:B------:R-:W-:Y:S01]  /*3110*/  UMOV UR4, 0xf0000000 ;  /* 0xf000000000047882 */ /* 0x000fe20000000000 */
[----:B------:R-:W-:Y:S01]  /*3120*/  UMOV UR5, 0x380fffff ;  /* 0x380fffff00057882 */ /* 0x000fe20000000000 */
[----:B--2---:R-:W0:Y:S01]  /*3130*/  F2F.F32.F64 R19, R4 ;  /* 0x0000000400137310 */ /* 0x004e220000301000 */
[----:B------:R-:W-:-:S14]  /*3140*/  DSETP.GEU.AND P0, PT, |R4|, UR4, PT ;  /* 0x0000000404007e2a */ /* 0x000fdc000bf0e200 */
[----:B0-----:R-:W-:Y:S01]  /*3150*/  @!P0 FMUL R19, R19, 1.175494350822287508e-38 ;  /* 0x0080000013138820 */ /* 0x001fe20000400000 */
[----:B------:R-:W-:Y:S06]  /*3160*/  BRA `(.L_x_2336) ;  /* 0x0000000800307947 */ /* 0x000fec0003800000 */
.L_x_2344:
        /* <DEDUP_REMOVED lines=26> */
.L_x_2347:
        /* <DEDUP_REMOVED lines=13> */
.L_x_2346:
[----:B------:R-:W2:Y:S02]  /*33e0*/  LDG.E.U16 R4, desc[UR36][R4.64] ;  /* 0x0000002404047981 */ /* 0x000ea4000c1e1500 */
[----:B--2---:R-:W-:Y:S01]  /*33f0*/  IMAD.U32 R19, R4, 0x10000, RZ ;  /* 0x0001000004137824 */ /* 0x004fe200078e00ff */
[----:B------:R-:W-:Y:S06]  /*3400*/  BRA `(.L_x_2336) ;  /* 0x0000000400887947 */ /* 0x000fec0003800000 */
.L_x_2343:
        /* <DEDUP_REMOVED lines=11> */
.L_x_2350:
        /* <DEDUP_REMOVED lines=20> */
.L_x_2352:
[----:B------:R-:W-:Y:S05]  /*3600*/  BSYNC B0 ;  /* 0x0000000000007941 */ /* 0x000fea0003800000 */
.L_x_2351:
[----:B------:R-:W-:Y:S01]  /*3610*/  IMAD.SHL.U32 R3, R3, 0x100000, RZ ;  /* 0x0010000003037824 */ /* 0x000fe200078e00ff */
[----:B------:R-:W-:-:S04]  /*3620*/  LEA R0, R0, 0x3b800000, 0x17 ;  /* 0x3b80000000007811 */ /* 0x000fc800078eb8ff */
[----:B------:R-:W-:Y:S01]  /*3630*/  LOP3.LUT R19, R0, R3, R19, 0xfe, !PT ;  /* 0x0000000300137212 */ /* 0x000fe200078efe13 */
[----:B------:R-:W-:Y:S06]  /*3640*/  BRA `(.L_x_2336) ;  /* 0x0000000000f87947 */ /* 0x000fec0003800000 */
.L_x_2349:
        /* <DEDUP_REMOVED lines=20> */
.L_x_2354:
[----:B------:R-:W-:Y:S05]  /*3790*/  BSYNC B0 ;  /* 0x0000000000007941 */ /* 0x000fea0003800000 */
.L_x_2353:
[----:B------:R-:W-:Y:S01]  /*37a0*/  IMAD.SHL.U32 R3, R3, 0x200000, RZ ;  /* 0x0020000003037824 */ /* 0x000fe200078e00ff */
[----:B------:R-:W-:-:S04]  /*37b0*/  LEA R0, R0, 0x37800000, 0x17 ;  /* 0x3780000000007811 */ /* 0x000fc800078eb8ff */
[----:B------:R-:W-:Y:S01]  /*37c0*/  LOP3.LUT R19, R0, R3, R19, 0xfe, !PT ;  /* 0x0000000300137212 */ /* 0x000fe200078efe13 */
[----:B------:R-:W-:Y:S06]  /*37d0*/  BRA `(.L_x_2336) ;  /* 0x0000000000947947 */ /* 0x000fec0003800000 */
.L_x_2348:
        /* <DEDUP_REMOVED lines=14> */
.L_x_2335:
        /* <DEDUP_REMOVED lines=15> */
[----:B012345:R-:W-:Y:S05]  /*39b0*/  CALL.ABS.NOINC R14 ;  /* 0x000000000e007343 */ /* 0x03ffea0003c00000 */
.L_x_2357:
[----:B------:R-:W-:Y:S01]  /*39c0*/  IMAD.MOV.U32 R19, RZ, RZ, RZ ;  /* 0x000000ffff137224 */ /* 0x000fe200078e00ff */
[----:B------:R-:W-:Y:S06]  /*39d0*/  BRA `(.L_x_2336) ;  /* 0x0000000000147947 */ /* 0x000fec0003800000 */
.L_x_2356:
[----:B------:R-:W2:Y:S02]  /*39e0*/  LDG.E.64 R4, desc[UR36][R4.64] ;  /* 0x0000002404047981 */ /* 0x000ea4000c1e1b00 */
[----:B--2---:R0:W2:Y:S01]  /*39f0*/  I2F.U64 R19, R4 ;  /* 0x0000000400137312 */ /* 0x0040a20000301000 */
[----:B------:R-:W-:Y:S05]  /*3a00*/  BRA `(.L_x_2336) ;  /* 0x0000000000087947 */ /* 0x000fea0003800000 */
.L_x_2355:
[----:B------:R-:W2:Y:S02]  /*3a10*/  LDG.E R4, desc[UR36][R4.64] ;  /* 0x0000002404047981 */ /* 0x000ea4000c1e1900 */
[----:B--2---:R-:W-:-:S07]  /*3a20*/  I2FP.F32.U32 R19, R4 ;  /* 0x0000000400137245 */ /* 0x004fce0000201000 */
.L_x_2336:
[----:B------:R-:W-:Y:S05]  /*3a30*/  BSYNC B6 ;  /* 0x0000000000067941 */ /* 0x000fea0003800000 */
.L_x_2330:
[----:B------:R-:W-:-:S07]  /*3a40*/  VIADD R17, R17, 0x80 ;  /* 0x0000008011117836 */ /* 0x000fce0000000000 */
.L_x_2301:
[----:B------:R-:W-:Y:S05]  /*3a50*/  BSYNC B7 ;  /* 0x0000000000077941 */ /* 0x000fea0003800000 */
.L_x_2300:
[----:B------:R-:W-:Y:S01]  /*3a60*/  ISETP.GE.AND P0, PT, R17, R26, PT ;  /* 0x0000001a1100720c */ /* 0x000fe20003f06270 */
[----:B------:R-:W-:Y:S01]  /*3a70*/  BSSY B7, `(.L_x_2358) ;  /* 0x00001cd000077945 */ /* 0x000fe20003800000 */
[----:B------:R-:W-:Y:S01]  /*3a80*/  IMAD.MOV.U32 R23, RZ, RZ, RZ ;  /* 0x000000ffff177224 */ /* 0x000fe200078e00ff */
[----:B------:R-:W-:-:S10]  /*3a90*/  CS2R R24, SRZ ;  /* 0x0000000000187805 */ /* 0x000fd4000001ff00 */
[----:B------:R-:W-:Y:S05]  /*3aa0*/  @P0 BRA `(.L_x_2359) ;  /* 0x0000001c00240947 */ /* 0x000fea0003800000 */
[----:B0---4-:R-:W0:Y:S01]  /*3ab0*/  LDC.64 R4, c[0x0][0x220] ;  /* 0x00008800ff047b82 */ /* 0x011e220000000a00 */
        /* <DEDUP_REMOVED lines=20> */
.L_x_2364:
[----:B------:R-:W4:Y:S02]  /*3c00*/  LDG.E.U8 R4, desc[UR36][R4.64] ;  /* 0x0000002404047981 */ /* 0x000f24000c1e1100 */
[----:B----4-:R-:W-:Y:S01]  /*3c10*/  I2FP.F32.U32 R24, R4 ;  /* 0x0000000400187245 */ /* 0x010fe20000201000 */
[----:B------:R-:W-:Y:S06]  /*3c20*/  BRA `(.L_x_2366) ;  /* 0x0000000c002c7947 */ /* 0x000fec0003800000 */
.L_x_2363:
        /* <DEDUP_REMOVED lines=9> */
.L_x_2368:
[----:B------:R-:W4:Y:S02]  /*3cc0*/  LDG.E R4, desc[UR36][R4.64] ;  /* 0x0000002404047981 */ /* 0x000f24000c1e1900 */
[----:B----4-:R-:W-:Y:S01]  /*3cd0*/  I2FP.F32.S32 R24, R4 ;  /* 0x0000000400187245 */ /* 0x010fe20000201400 */
[----:B------:R-:W-:Y:S06]  /*3ce0*/  BRA `(.L_x_2366) ;  /* 0x0000000800fc7947 */ /* 0x000fec0003800000 */
.L_x_2367:
[----:B------:R-:W4:Y:S02]  /*3cf0*/  LDG.E.U16 R4, desc[UR36][R4.64] ;  /* 0x0000002404047981 */ /* 0x000f24000c1e1500 */
[----:B----4-:R0:W4:Y:S01]  /*3d00*/  I2F.S16 R24, R4 ;  /* 0x0000000400187306 */ /* 0x0101220000101400 */
[----:B------:R-:W-:Y:S05]  /*3d10*/  BRA `(.L_x_2366) ;  /* 0x0000000800f07947 */ /* 0x000fea0003800000 */
.L_x_2362:
        /* <DEDUP_REMOVED lines=8> */
.L_x_2370:
[----:B------:R-:W4:Y:S02]  /*3da0*/  LDG.E.U16 R4, desc[UR36][R4.64] ;  /* 0x0000002404047981 */ /* 0x000f24000c1e1500 */
[----:B----4-:R-:W-:Y:S01]  /*3db0*/  HADD2.F32 R24, -RZ, R4.H0_H0 ;  /* 0x20000004ff187230 */ /* 0x010fe20000004100 */
[----:B------:R-:W-:Y:S06]  /*3dc0*/  BRA `(.L_x_2366) ;  /* 0x0000000800c47947 */ /* 0x000fec0003800000 */
.L_x_2369:
        /* <DEDUP_REMOVED lines=8> */
.L_x_2372:
[----:B------:R-:W4:Y:S02]  /*3e50*/  LDG.E.U16 R4, desc[UR36][R4.64] ;  /* 0x0000002404047981 */ /* 0x000f24000c1e1500 */
[----:B----4-:R-:W-:Y:S01]  /*3e60*/  HADD2.F32 R24, -RZ, R4.H0_H0 ;  /* 0x20000004ff187230 */ /* 0x010fe20000004100 */
[----:B------:R-:W-:Y:S06]  /*3e70*/  BRA `(.L_x_2366) ;  /* 0x0000000800987947 */ /* 0x000fec0003800000 */
.L_x_2371:
[----:B------:R-:W4:Y:S01]  /*3e80*/  LDG.E.64 R4, desc[UR36][R4.64] ;  /* 0x0000002404047981 */ /* 0x000f22000c1e1b00 */
[----:B------:R-:W-:Y:S01]  /*3e90*/  UMOV UR4, 0xf0000000 ;  /* 0xf000000000047882 */ /* 0x000fe20000000000 */
[----:B------:R-:W-:Y:S01]  /*3ea0*/  UMOV UR5, 0x380fffff ;  /* 0x380fffff00057882 */ /* 0x000fe20000000000 */
[----:B----4-:R-:W0:Y:S01]  /*3eb0*/  F2F.F32.F64 R24, R4 ;  /* 0x0000000400187310 */ /* 0x010e220000301000 */
[----:B------:R-:W-:-:S14]  /*3ec0*/  DSETP.GEU.AND P0, PT, |R4|, UR4, PT ;  /* 0x0000000404007e2a */ /* 0x000fdc000bf0e200 */
[----:B0-----:R-:W-:Y:S01]  /*3ed0*/  @!P0 FMUL R24, R24, 1.175494350822287508e-38 ;  /* 0x0080000018188820 */ /* 0x001fe20000400000 */
[----:B------:R-:W-:Y:S06]  /*3ee0*/  BRA `(.L_x_2366) ;  /* 0x00000008007c7947 */ /* 0x000fec0003800000 */
.L_x_2361:
        /* <DEDUP_REMOVED lines=12> */
.L_x_2375:
[----:B------:R-:W4:Y:S01]  /*3fb0*/  LDG.E.64 R4, desc[UR36][R4.64] ;  /* 0x0000002404047981 */ /* 0x000f22000c1e1b00 */
[----:B------:R-:W-:Y:S01]  /*3fc0*/  UMOV UR4, 0xf0000000 ;  /* 0xf000000000047882 */ /* 0x000fe20000000000 */
[----:B------:R-:W-:Y:S01]  /*3fd0*/  UMOV UR5, 0x380fffff ;  /* 0x380fffff00057882 */ /* 0x000fe20000000000 */
[----:B----4-:R-:W0:Y:S01]  /*3fe0*/  F2F.F32.F64 R24, R4 ;  /* 0x0000000400187310 */ /* 0x010e220000301000 */
[----:B------:R-:W-:-:S14]  /*3ff0*/  DSETP.GEU.AND P0, PT, |R4|, UR4, PT ;  /* 0x0000000404007e2a */ /* 0x000fdc000bf0e200 */
[----:B0-----:R-:W-:Y:S01]  /*4000*/  @!P0 FMUL R24, R24, 1.175494350822287508e-38 ;  /* 0x0080000018188820 */ /* 0x001fe20000400000 */
[----:B------:R-:W-:Y:S06]  /*4010*/  BRA `(.L_x_2366) ;  /* 0x0000000800307947 */ /* 0x000fec0003800000 */
.L_x_2374:
        /* <DEDUP_REMOVED lines=26> */
.L_x_2377:
        /* <DEDUP_REMOVED lines=13> */
.L_x_2376:
[----:B------:R-:W4:Y:S02]  /*4290*/  LDG.E.U16 R4, desc[UR36][R4.64] ;  /* 0x0000002404047981 */ /* 0x000f24000c1e1500 */
[----:B----4-:R-:W-:Y:S01]  /*42a0*/  IMAD.U32 R24, R4, 0x10000, RZ ;  /* 0x0001000004187824 */ /* 0x010fe200078e00ff */
[----:B------:R-:W-:Y:S06]  /*42b0*/  BRA `(.L_x_2366) ;  /* 0x0000000400887947 */ /* 0x000fec0003800000 */
.L_x_2373:
        /* <DEDUP_REMOVED lines=11> */
.L_x_2380:
        /* <DEDUP_REMOVED lines=20> */
.L_x_2382:
[----:B------:R-:W-:Y:S05]  /*44b0*/  BSYNC B0 ;  /* 0x0000000000007941 */ /* 0x000fea0003800000 */
.L_x_2381:
[----:B------:R-:W-:Y:S01]  /*44c0*/  IMAD.SHL.U32 R3, R3, 0x100000, RZ ;  /* 0x0010000003037824 */ /* 0x000fe200078e00ff */
[----:B------:R-:W-:-:S04]  /*44d0*/  LEA R5, R0, 0x3b800000, 0x17 ;  /* 0x3b80000000057811 */ /* 0x000fc800078eb8ff */
[----:B------:R-:W-:Y:S01]  /*44e0*/  LOP3.LUT R24, R5, R3, R24, 0xfe, !PT ;  /* 0x0000000305187212 */ /* 0x000fe200078efe18 */
[----:B------:R-:W-:Y:S06]  /*44f0*/  BRA `(.L_x_2366) ;  /* 0x0000000000f87947 */ /* 0x000fec0003800000 */
.L_x_2379:
        /* <DEDUP_REMOVED lines=20> */
.L_x_2384:
[----:B------:R-:W-:Y:S05]  /*4640*/  BSYNC B0 ;  /* 0x0000000000007941 */ /* 0x000fea0003800000 */
.L_x_2383:
[----:B------:R-:W-:Y:S01]  /*4650*/  IMAD.SHL.U32 R3, R3, 0x200000, RZ ;  /* 0x0020000003037824 */ /* 0x000fe200078e00ff */
[----:B------:R-:W-:-:S04]  /*4660*/  LEA R5, R0, 0x37800000, 0x17 ;  /* 0x3780000000057811 */ /* 0x000fc800078eb8ff */
[----:B------:R-:W-:Y:S01]  /*4670*/  LOP3.LUT R24, R5, R3, R24, 0xfe, !PT ;  /* 0x0000000305187212 */ /* 0x000fe200078efe18 */
[----:B------:R-:W-:Y:S06]  /*4680*/  BRA `(.L_x_2366) ;  /* 0x0000000000947947 */ /* 0x000fec0003800000 */
.L_x_2378:
        /* <DEDUP_REMOVED lines=14> */
.L_x_2365:
        /* <DEDUP_REMOVED lines=16> */
.L_x_2387:
[----:B------:R-:W-:Y:S01]  /*4870*/  IMAD.MOV.U32 R24, RZ, RZ, RZ ;  /* 0x000000ffff187224 */ /* 0x000fe200078e00ff */
[----:B------:R-:W-:Y:S06]  /*4880*/  BRA `(.L_x_2366) ;  /* 0x0000000000147947 */ /* 0x000fec0003800000 */
.L_x_2386:
[----:B------:R-:W4:Y:S02]  /*4890*/  LDG.E.64 R24, desc[UR36][R4.64] ;  /* 0x0000002404187981 */ /* 0x000f24000c1e1b00 */
[----:B----4-:R0:W4:Y:S01]  /*48a0*/  I2F.U64 R24, R24 ;  /* 0x0000001800187312 */ /* 0x0101220000301000 */
[----:B------:R-:W-:Y:S05]  /*48b0*/  BRA `(.L_x_2366) ;  /* 0x0000000000087947 */ /* 0x000fea0003800000 */
.L_x_2385:
[----:B------:R-:W4:Y:S02]  /*48c0*/  LDG.E R4, desc[UR36][R4.64] ;  /* 0x0000002404047981 */ /* 0x000f24000c1e1900 */
[----:B----4-:R-:W-:-:S07]  /*48d0*/  I2FP.F32.U32 R24, R4 ;  /* 0x0000000400187245 */ /* 0x010fce0000201000 */
.L_x_2366:
[----:B------:R-:W-:Y:S05]  /*48e0*/  BSYNC B6 ;  /* 0x0000000000067941 */ /* 0x000fea0003800000 */
.L_x_2360:
[----:B------:R-:W1:Y:S01]  /*48f0*/  LDC.U8 R6, c[0x0][0x235] ;  /* 0x00008d40ff067b82 */ /* 0x000e620000000000 */
[----:B------:R-:W-:Y:S01]  /*4900*/  ULDC UR4, c[0x0][0x23c] ;  /* 0x00008f0000047ab9 */ /* 0x000fe20000000800 */
[----:B------:R-:W-:Y:S01]  /*4910*/  BSSY B6, `(.L_x_2388) ;  /* 0x00000e1000067945 */ /* 0x000fe20003800000 */
        /* <DEDUP_REMOVED lines=18> */
.L_x_2392:
[----:B------:R-:W2:Y:S02]  /*4a40*/  LDG.E.U8 R4, desc[UR36][R4.64] ;  /* 0x0000002404047981 */ /* 0x000ea4000c1e1100 */
[----:B--2---:R-:W-:Y:S01]  /*4a50*/  I2FP.F32.U32 R25, R4 ;  /* 0x0000000400197245 */ /* 0x004fe20000201000 */
[----:B------:R-:W-:Y:S06]  /*4a60*/  BRA `(.L_x_2394) ;  /* 0x0000000c002c7947 */ /* 0x000fec0003800000 */
.L_x_2391:
        /* <DEDUP_REMOVED lines=9> */
.L_x_2396:
[----:B------:R-:W2:Y:S02]  /*4b00*/  LDG.E R4, desc[UR36][R4.64] ;  /* 0x0000002404047981 */ /* 0x000ea4000c1e1900 */
[----:B--2---:R-:W-:Y:S01]  /*4b10*/  I2FP.F32.S32 R25, R4 ;  /* 0x0000000400197245 */ /* 0x004fe20000201400 */
[----:B------:R-:W-:Y:S06]  /*4b20*/  BRA `(.L_x_2394) ;  /* 0x0000000800fc7947 */ /* 0x000fec0003800000 */
.L_x_2395:
[----:B------:R-:W2:Y:S02]  /*4b30*/  LDG.E.U16 R4, desc[UR36][R4.64] ;  /* 0x0000002404047981 */ /* 0x000ea4000c1e1500 */
[----:B--2---:R0:W1:Y:S01]  /*4b40*/  I2F.S16 R25, R4 ;  /* 0x0000000400197306 */ /* 0x0040620000101400 */
[----:B------:R-:W-:Y:S05]  /*4b50*/  BRA `(.L_x_2394) ;  /* 0x0000000800f07947 */ /* 0x000fea0003800000 */
.L_x_2390:
        /* <DEDUP_REMOVED lines=8> */
.L_x_2398:
[----:B------:R-:W2:Y:S02]  /*4be0*/  LDG.E.U16 R4, desc[UR36][R4.64] ;  /* 0x0000002404047981 */ /* 0x000ea4000c1e1500 */
[----:B--2---:R-:W-:Y:S01]  /*4bf0*/  HADD2.F32 R25, -RZ, R4.H0_H0 ;  /* 0x20000004ff197230 */ /* 0x004fe20000004100 */
[----:B------:R-:W-:Y:S06]  /*4c00*/  BRA `(.L_x_2394) ;  /* 0x0000000800c47947 */ /* 0x000fec0003800000 */
.L_x_2397:
        /* <DEDUP_REMOVED lines=8> */
.L_x_2400:
[----:B------:R-:W2:Y:S02]  /*4c90*/  LDG.E.U16 R4, desc[UR36][R4.64] ;  /* 0x0000002404047981 */ /* 0x000ea4000c1e1500 */
[----:B--2---:R-:W-:Y:S01]  /*4ca0*/  HADD2.F32 R25, -RZ, R4.H0_H0 ;  /* 0x20000004ff197230 */ /* 0x004fe20000004100 */
[----:B------:R-:W-:Y:S06]  /*4cb0*/  BRA `(.L_x_2394) ;  /* 0x0000000800987947 */ /* 0x000fec0003800000 */
.L_x_2399:
[----:B------:R-:W2:Y:S01]  /*4cc0*/  LDG.E.64 R4, desc[UR36][R4.64] ;  /* 0x0000002404047981 */ /* 0x000ea2000c1e1b00 */
[----:B------:R-:W-:Y:S01]  /*4cd0*/  UMOV UR4, 0xf0000000 ;  /* 0xf000000000047882 */ /* 0x000fe20000000000 */
[----:B------:R-:W-:Y:S01]  /*4ce0*/  UMOV UR5, 0x380fffff ;  /* 0x380fffff00057882 */ /* 0x000fe20000000000 */
[----:B--2---:R-:W0:Y:S01]  /*4cf0*/  F2F.F32.F64 R25, R4 ;  /* 0x0000000400197310 */ /* 0x004e220000301000 */
[----:B------:R-:W-:-:S14]  /*4d00*/  DSETP.GEU.AND P0, PT, |R4|, UR4, PT ;  /* 0x0000000404007e2a */ /* 0x000fdc000bf0e200 */
[----:B0-----:R-:W-:Y:S01]  /*4d10*/  @!P0 FMUL R25, R25, 1.175494350822287508e-38 ;  /* 0x0080000019198820 */ /* 0x001fe20000400000 */
[----:B------:R-:W-:Y:S06]  /*4d20*/  BRA `(.L_x_2394) ;  /* 0x00000008007c7947 */ /* 0x000fec0003800000 */
.L_x_2389:
        /* <DEDUP_REMOVED lines=12> */
.L_x_2403:
[----:B------:R-:W2:Y:S01]  /*4df0*/  LDG.E.64 R4, desc[UR36][R4.64] ;  /* 0x0000002404047981 */ /* 0x000ea2000c1e1b00 */
[----:B------:R-:W-:Y:S01]  /*4e00*/  UMOV UR4, 0xf0000000 ;  /* 0xf000000000047882 */ /* 0x000fe20000000000 */
[----:B------:R-:W-:Y:S01]  /*4e10*/  UMOV UR5, 0x380fffff ;  /* 0x380fffff00057882 */ /* 0x000fe20000000000 */
[----:B--2---:R-:W0:Y:S01]  /*4e20*/  F2F.F32.F64 R25, R4 ;  /* 0x0000000400197310 */ /* 0x004e220000301000 */
[----:B------:R-:W-:-:S14]  /*4e30*/  DSETP.GEU.AND P0, PT, |R4|, UR4, PT ;  /* 0x0000000404007e2a */ /* 0x000fdc000bf0e200 */
[----:B0-----:R-:W-:Y:S01]  /*4e40*/  @!P0 FMUL R25, R25, 1.175494350822287508e-38 ;  /* 0x0080000019198820 */ /* 0x001fe20000400000 */
[----:B------:R-:W-:Y:S06]  /*4e50*/  BRA `(.L_x_2394) ;  /* 0x0000000800307947 */ /* 0x000fec0003800000 */
.L_x_2402:
        /* <DEDUP_REMOVED lines=26> */
.L_x_2405:
        /* <DEDUP_REMOVED lines=13> */
.L_x_2404:
[----:B------:R-:W2:Y:S02]  /*50d0*/  LDG.E.U16 R4, desc[UR36][R4.64] ;  /* 0x0000002404047981 */ /* 0x000ea4000c1e1500 */
[----:B--2---:R-:W-:Y:S01]  /*50e0*/  IMAD.U32 R25, R4, 0x10000, RZ ;  /* 0x0001000004197824 */ /* 0x004fe200078e00ff */
[----:B------:R-:W-:Y:S06]  /*50f0*/  BRA `(.L_x_2394) ;  /* 0x0000000400887947 */ /* 0x000fec0003800000 */
.L_x_2401:
        /* <DEDUP_REMOVED lines=11> */
.L_x_2408:
        /* <DEDUP_REMOVED lines=20> */
.L_x_2410:
[----:B------:R-:W-:Y:S05]  /*52f0*/  BSYNC B0 ;  /* 0x0000000000007941 */ /* 0x000fea0003800000 */
.L_x_2409:
[----:B------:R-:W-:Y:S01]  /*5300*/  IMAD.SHL.U32 R3, R3, 0x100000, RZ ;  /* 0x0010000003037824 */ /* 0x000fe200078e00ff */
[----:B------:R-:W-:-:S04]  /*5310*/  LEA R0, R0, 0x3b800000, 0x17 ;  /* 0x3b80000000007811 */ /* 0x000fc800078eb8ff */
[----:B------:R-:W-:Y:S01]  /*5320*/  LOP3.LUT R25, R0, R3, R25, 0xfe, !PT ;  /* 0x0000000300197212 */ /* 0x000fe200078efe19 */
[----:B------:R-:W-:Y:S06]  /*5330*/  BRA `(.L_x_2394) ;  /* 0x0000000000f87947 */ /* 0x000fec0003800000 */
.L_x_2407:
        /* <DEDUP_REMOVED lines=20> */
.L_x_2412:
[----:B------:R-:W-:Y:S05]  /*5480*/  BSYNC B0 ;  /* 0x0000000000007941 */ /* 0x000fea0003800000 */
.L_x_2411:
[----:B------:R-:W-:Y:S01]  /*5490*/  IMAD.SHL.U32 R3, R3, 0x200000, RZ ;  /* 0x0020000003037824 */ /* 0x000fe200078e00ff */
[----:B------:R-:W-:-:S04]  /*54a0*/  LEA R0, R0, 0x37800000, 0x17 ;  /* 0x3780000000007811 */ /* 0x000fc800078eb8ff */
[----:B------:R-:W-:Y:S01]  /*54b0*/  LOP3.LUT R25, R0, R3, R25, 0xfe, !PT ;  /* 0x0000000300197212 */ /* 0x000fe200078efe19 */
[----:B------:R-:W-:Y:S06]  /*54c0*/  BRA `(.L_x_2394) ;  /* 0x0000000000947947 */ /* 0x000fec0003800000 */
.L_x_2406:
        /* <DEDUP_REMOVED lines=14> */
.L_x_2393:
        /* <DEDUP_REMOVED lines=16> */
.L_x_2415:
[----:B------:R-:W-:Y:S01]  /*56b0*/  IMAD.MOV.U32 R25, RZ, RZ, RZ ;  /* 0x000000ffff197224 */ /* 0x000fe200078e00ff */
[----:B------:R-:W-:Y:S06]  /*56c0*/  BRA `(.L_x_2394) ;  /* 0x0000000000147947 */ /* 0x000fec0003800000 */
.L_x_2414:
[----:B------:R-:W2:Y:S02]  /*56d0*/  LDG.E.64 R4, desc[UR36][R4.64] ;  /* 0x0000002404047981 */ /* 0x000ea4000c1e1b00 */
[----:B--2---:R0:W1:Y:S01]  /*56e0*/  I2F.U64 R25, R4 ;  /* 0x0000000400197312 */ /* 0x0040620000301000 */
[----:B------:R-:W-:Y:S05]  /*56f0*/  BRA `(.L_x_2394) ;  /* 0x0000000000087947 */ /* 0x000fea0003800000 */
.L_x_2413:
[----:B------:R-:W2:Y:S02]  /*5700*/  LDG.E R4, desc[UR36][R4.64] ;  /* 0x0000002404047981 */ /* 0x000ea4000c1e1900 */
[----:B--2---:R-:W-:-:S07]  /*5710*/  I2FP.F32.U32 R25, R4 ;  /* 0x0000000400197245 */ /* 0x004fce0000201000 */
.L_x_2394:
[----:B------:R-:W-:Y:S05]  /*5720*/  BSYNC B6 ;  /* 0x0000000000067941 */ /* 0x000fea0003800000 */
.L_x_2388:
[----:B------:R-:W-:-:S07]  /*5730*/  VIADD R17, R17, 0x80 ;  /* 0x0000008011117836 */ /* 0x000fce0000000000 */
.L_x_2359:
[----:B------:R-:W-:Y:S05]  /*5740*/  BSYNC B7 ;  /* 0x0000000000077941 */ /* 0x000fea0003800000 */
.L_x_2358:
[----:B------:R-:W-:Y:S01]  /*5750*/  ISETP.GE.AND P0, PT, R17, R26, PT ;  /* 0x0000001a1100720c */ /* 0x000fe20003f06270 */
[----:B------:R-:W-:Y:S01]  /*5760*/  BSSY B7, `(.L_x_2416) ;  /* 0x00001c6000077945 */ /* 0x000fe20003800000 */
[----:B------:R-:W-:-:S11]  /*5770*/  IMAD.MOV.U32 R16, RZ, RZ, RZ ;  /* 0x000000ffff107224 */ /* 0x000fd600078e00ff */
        /* <DEDUP_REMOVED lines=22> */
.L_x_2422:
[----:B------:R-:W4:Y:S02]  /*58e0*/  LDG.E.U8 R4, desc[UR36][R4.64] ;  /* 0x0000002404047981 */ /* 0x000f24000c1e1100 */
[----:B----4-:R-:W-:Y:S01]  /*58f0*/  I2FP.F32.U32 R16, R4 ;  /* 0x0000000400107245 */ /* 0x010fe20000201000 */
[----:B------:R-:W-:Y:S06]  /*5900*/  BRA `(.L_x_2424) ;  /* 0x0000000c002c7947 */ /* 0x000fec0003800000 */
.L_x_2421:
        /* <DEDUP_REMOVED lines=9> */
.L_x_2426:
[----:B------:R-:W4:Y:S02]  /*59a0*/  LDG.E R4, desc[UR36][R4.64] ;  /* 0x0000002404047981 */ /* 0x000f24000c1e1900 */
[----:B----4-:R-:W-:Y:S01]  /*59b0*/  I2FP.F32.S32 R16, R4 ;  /* 0x0000000400107245 */ /* 0x010fe20000201400 */
[----:B------:R-:W-:Y:S06]  /*59c0*/  BRA `(.L_x_2424) ;  /* 0x0000000800fc7947 */ /* 0x000fec0003800000 */
.L_x_2425:
[----:B------:R-:W4:Y:S02]  /*59d0*/  LDG.E.U16 R4, desc[UR36][R4.64] ;  /* 0x0000002404047981 */ /* 0x000f24000c1e1500 */
[----:B----4-:R0:W4:Y:S01]  /*59e0*/  I2F.S16 R16, R4 ;  /* 0x0000000400107306 */ /* 0x0101220000101400 */
[----:B------:R-:W-:Y:S05]  /*59f0*/  BRA `(.L_x_2424) ;  /* 0x0000000800f07947 */ /* 0x000fea0003800000 */
.L_x_2420:
        /* <DEDUP_REMOVED lines=8> */
.L_x_2428:
[----:B------:R-:W4:Y:S02]  /*5a80*/  LDG.E.U16 R4, desc[UR36][R4.64] ;  /* 0x0000002404047981 */ /* 0x000f24000c1e1500 */
[----:B----4-:R-:W-:Y:S01]  /*5a90*/  HADD2.F32 R16, -RZ, R4.H0_H0 ;  /* 0x20000004ff107230 */ /* 0x010fe20000004100 */
[----:B------:R-:W-:Y:S06]  /*5aa0*/  BRA `(.L_x_2424) ;  /* 0x0000000800c47947 */ /* 0x000fec0003800000 */
.L_x_2427:
        /* <DEDUP_REMOVED lines=8> */
.L_x_2430:
[----:B------:R-:W4:Y:S02]  /*5b30*/  LDG.E.U16 R4, desc[UR36][R4.64] ;  /* 0x0000002404047981 */ /* 0x000f24000c1e1500 */
[----:B----4-:R-:W-:Y:S01]  /*5b40*/  HADD2.F32 R16, -RZ, R4.H0_H0 ;  /* 0x20000004ff107230 */ /* 0x010fe20000004100 */
[----:B------:R-:W-:Y:S06]  /*5b50*/  BRA `(.L_x_2424) ;  /* 0x0000000800987947 */ /* 0x000fec0003800000 */
.L_x_2429:
[----:B------:R-:W4:Y:S01]  /*5b60*/  LDG.E.64 R4, desc[UR36][R4.64] ;  /* 0x0000002404047981 */ /* 0x000f22000c1e1b00 */
[----:B------:R-:W-:Y:S01]  /*5b70*/  UMOV UR4, 0xf0000000 ;  /* 0xf000000000047882 */ /* 0x000fe20000000000 */
[----:B------:R-:W-:Y:S01]  /*5b80*/  UMOV UR5, 0x380fffff ;  /* 0x380fffff00057882 */ /* 0x000fe20000000000 */
[----:B----4-:R-:W0:Y:S01]  /*5b90*/  F2F.F32.F64 R16, R4 ;  /* 0x0000000400107310 */ /* 0x010e220000301000 */
[----:B------:R-:W-:-:S14]  /*5ba0*/  DSETP.GEU.AND P0, PT, |R4|, UR4, PT ;  /* 0x0000000404007e2a */ /* 0x000fdc000bf0e200 */
[----:B0-----:R-:W-:Y:S01]  /*5bb0*/  @!P0 FMUL R16, R16, 1.175494350822287508e-38 ;  /* 0x0080000010108820 */ /* 0x001fe20000400000 */
[----:B------:R-:W-:Y:S06]  /*5bc0*/  BRA `(.L_x_2424) ;  /* 0x00000008007c7947 */ /* 0x000fec0003800000 */
.L_x_2419:
        /* <DEDUP_REMOVED lines=12> */
.L_x_2433:
[----:B------:R-:W4:Y:S01]  /*5c90*/  LDG.E.64 R4, desc[UR36][R4.64] ;  /* 0x0000002404047981 */ /* 0x000f22000c1e1b00 */
[----:B------:R-:W-:Y:S01]  /*5ca0*/  UMOV UR4, 0xf0000000 ;  /* 0xf000000000047882 */ /* 0x000fe20000000000 */
[----:B------:R-:W-:Y:S01]  /*5cb0*/  UMOV UR5, 0x380fffff ;  /* 0x380fffff00057882 */ /* 0x000fe20000000000 */
[----:B----4-:R-:W0:Y:S01]  /*5cc0*/  F2F.F32.F64 R16, R4 ;  /* 0x0000000400107310 */ /* 0x010e220000301000 */
[----:B------:R-:W-:-:S14]  /*5cd0*/  DSETP.GEU.AND P0, PT, |R4|, UR4, PT ;  /* 0x0000000404007e2a */ /* 0x000fdc000bf0e200 */
[----:B0-----:R-:W-:Y:S01]  /*5ce0*/  @!P0 FMUL R16, R16, 1.175494350822287508e-38 ;  /* 0x0080000010108820 */ /* 0x001fe20000400000 */
[----:B------:R-:W-:Y:S06]  /*5cf0*/  BRA `(.L_x_2424) ;  /* 0x0000000800307947 */ /* 0x000fec0003800000 */
.L_x_2432:
        /* <DEDUP_REMOVED lines=26> */
.L_x_2435:
        /* <DEDUP_REMOVED lines=13> */
.L_x_2434:
[----:B------:R-:W4:Y:S02]  /*5f70*/  LDG.E.U16 R4, desc[UR36][R4.64] ;  /* 0x0000002404047981 */ /* 0x000f24000c1e1500 */
[----:B----4-:R-:W-:Y:S01]  /*5f80*/  IMAD.U32 R16, R4, 0x10000, RZ ;  /* 0x0001000004107824 */ /* 0x010fe200078e00ff */
[----:B------:R-:W-:Y:S06]  /*5f90*/  BRA `(.L_x_2424) ;  /* 0x0000000400887947 */ /* 0x000fec0003800000 */
.L_x_2431:
        /* <DEDUP_REMOVED lines=11> */
.L_x_2438:
        /* <DEDUP_REMOVED lines=20> */
.L_x_2440:
[----:B------:R-:W-:Y:S05]  /*6190*/  BSYNC B0 ;  /* 0x0000000000007941 */ /* 0x000fea0003800000 */
.L_x_2439:
[----:B------:R-:W-:Y:S01]  /*61a0*/  IMAD.SHL.U32 R3, R3, 0x100000, RZ ;  /* 0x0010000003037824 */ /* 0x000fe200078e00ff */
[----:B------:R-:W-:-:S04]  /*61b0*/  LEA R5, R0, 0x3b800000, 0x17 ;  /* 0x3b80000000057811 */ /* 0x000fc800078eb8ff */
[----:B------:R-:W-:Y:S01]  /*61c0*/  LOP3.LUT R16, R5, R3, R16, 0xfe, !PT ;  /* 0x0000000305107212 */ /* 0x000fe200078efe10 */
[----:B------:R-:W-:Y:S06]  /*61d0*/  BRA `(.L_x_2424) ;  /* 0x0000000000f87947 */ /* 0x000fec0003800000 */
.L_x_2437:
        /* <DEDUP_REMOVED lines=20> */
.L_x_2442:
[----:B------:R-:W-:Y:S05]  /*6320*/  BSYNC B0 ;  /* 0x0000000000007941 */ /* 0x000fea0003800000 */
.L_x_2441:
[----:B------:R-:W-:Y:S01]  /*6330*/  IMAD.SHL.U32 R3, R3, 0x200000, RZ ;  /* 0x0020000003037824 */ /* 0x000fe200078e00ff */
[----:B------:R-:W-:-:S04]  /*6340*/  LEA R5, R0, 0x37800000, 0x17 ;  /* 0x3780000000057811 */ /* 0x000fc800078eb8ff */
[----:B------:R-:W-:Y:S01]  /*6350*/  LOP3.LUT R16, R5, R3, R16, 0xfe, !PT ;  /* 0x0000000305107212 */ /* 0x000fe200078efe10 */
[----:B------:R-:W-:Y:S06]  /*6360*/  BRA `(.L_x_2424) ;  /* 0x0000000000947947 */ /* 0x000fec0003800000 */
.L_x_2436:
        /* <DEDUP_REMOVED lines=14> */
.L_x_2423:
        /* <DEDUP_REMOVED lines=16> */
.L_x_2445:
[----:B------:R-:W-:Y:S01]  /*6550*/  IMAD.MOV.U32 R16, RZ, RZ, RZ ;  /* 0x000000ffff107224 */ /* 0x000fe200078e00ff */
[----:B------:R-:W-:Y:S06]  /*6560*/  BRA `(.L_x_2424) ;  /* 0x0000000000147947 */ /* 0x000fec0003800000 */
.L_x_2444:
[----:B------:R-:W4:Y:S02]  /*6570*/  LDG.E.64 R4, desc[UR36][R4.64] ;  /* 0x0000002404047981 */ /* 0x000f24000c1e1b00 */
[----:B----4-:R0:W4:Y:S01]  /*6580*/  I2F.U64 R16, R4 ;  /* 0x0000000400107312 */ /* 0x0101220000301000 */
[----:B------:R-:W-:Y:S05]  /*6590*/  BRA `(.L_x_2424) ;  /* 0x0000000000087947 */ /* 0x000fea0003800000 */
.L_x_2443:
[----:B------:R-:W4:Y:S02]  /*65a0*/  LDG.E R4, desc[UR36][R4.64] ;  /* 0x0000002404047981 */ /* 0x000f24000c1e1900 */
[----:B----4-:R-:W-:-:S07]  /*65b0*/  I2FP.F32.U32 R16, R4 ;  /* 0x0000000400107245 */ /* 0x010fce0000201000 */
.L_x_2424:
[----:B------:R-:W-:Y:S05]  /*65c0*/  BSYNC B6 ;  /* 0x0000000000067941 */ /* 0x000fea0003800000 */
.L_x_2418:
        /* <DEDUP_REMOVED lines=20> */
.L_x_2449:
[----:B------:R-:W2:Y:S02]  /*6710*/  LDG.E.U8 R4, desc[UR36][R4.64] ;  /* 0x0000002404047981 */ /* 0x000ea4000c1e1100 */
[----:B--2---:R-:W-:Y:S01]  /*6720*/  I2FP.F32.U32 R23, R4 ;  /* 0x0000000400177245 */ /* 0x004fe20000201000 */
[----:B------:R-:W-:Y:S06]  /*6730*/  BRA `(.L_x_2417) ;  /* 0x0000000c00207947 */ /* 0x000fec0003800000 */
.L_x_2448:
        /* <DEDUP_REMOVED lines=9> */
.L_x_2452:
[----:B------:R-:W2:Y:S02]  /*67d0*/  LDG.E R4, desc[UR36][R4.64] ;  /* 0x0000002404047981 */ /* 0x000ea4000c1e1900 */
[----:B--2---:R-:W-:Y:S01]  /*67e0*/  I2FP.F32.S32 R23, R4 ;  /* 0x0000000400177245 */ /* 0x004fe20000201400 */
[----:B------:R-:W-:Y:S06]  /*67f0*/  BRA `(.L_x_2417) ;  /* 0x0000000800f07947 */ /* 0x000fec0003800000 */
.L_x_2451:
[----:B------:R-:W2:Y:S02]  /*6800*/  LDG.E.U16 R4, desc[UR36][R4.64] ;  /* 0x0000002404047981 */ /* 0x000ea4000c1e1500 */
[----:B--2---:R0:W1:Y:S01]  /*6810*/  I2F.S16 R23, R4 ;  /* 0x0000000400177306 */ /* 0x0040620000101400 */
[----:B------:R-:W-:Y:S05]  /*6820*/  BRA `(.L_x_2417) ;  /* 0x0000000800e47947 */ /* 0x000fea0003800000 */
.L_x_2447:
        /* <DEDUP_REMOVED lines=8> */
.L_x_2454:
[----:B------:R-:W2:Y:S02]  /*68b0*/  LDG.E.U16 R4, desc[UR36][R4.64] ;  /* 0x0000002404047981 */ /* 0x000ea4000c1e1500 */
[----:B--2---:R-:W-:Y:S01]  /*68c0*/  HADD2.F32 R23, -RZ, R4.H0_H0 ;  /* 0x20000004ff177230 */ /* 0x004fe20000004100 */
[----:B------:R-:W-:Y:S06]  /*68d0*/  BRA `(.L_x_2417) ;  /* 0x0000000800b87947 */ /* 0x000fec0003800000 */
.L_x_2453:
        /* <DEDUP_REMOVED lines=8> */
.L_x_2456:
[----:B------:R-:W2:Y:S02]  /*6960*/  LDG.E.U16 R4, desc[UR36][R4.64] ;  /* 0x0000002404047981 */ /* 0x000ea4000c1e1500 */
[----:B--2---:R-:W-:Y:S01]  /*6970*/  HADD2.F32 R23, -RZ, R4.H0_H0 ;  /* 0x20000004ff177230 */ /* 0x004fe20000004100 */
[----:B------:R-:W-:Y:S06]  /*6980*/  BRA `(.L_x_2417) ;  /* 0x00000008008c7947 */ /* 0x000fec0003800000 */
.L_x_2455:
[----:B------:R-:W2:Y:S01]  /*6990*/  LDG.E.64 R4, desc[UR36][R4.64] ;  /* 0x0000002404047981 */ /* 0x000ea2000c1e1b00 */
[----:B------:R-:W-:Y:S01]  /*69a0*/  UMOV UR4, 0xf0000000 ;  /* 0xf000000000047882 */ /* 0x000fe20000000000 */
[----:B------:R-:W-:Y:S01]  /*69b0*/  UMOV UR5, 0x380fffff ;  /* 0x380fffff00057882 */ /* 0x000fe20000000000 */
[----:B--2---:R-:W0:Y:S01]  /*69c0*/  F2F.F32.F64 R23, R4 ;  /* 0x0000000400177310 */ /* 0x004e220000301000 */
[----:B------:R-:W-:-:S14]  /*69d0*/  DSETP.GEU.AND P0, PT, |R4|, UR4, PT ;  /* 0x0000000404007e2a */ /* 0x000fdc000bf0e200 */
[----:B0-----:R-:W-:Y:S01]  /*69e0*/  @!P0 FMUL R23, R23, 1.175494350822287508e-38 ;  /* 0x0080000017178820 */ /* 0x001fe20000400000 */
[----:B------:R-:W-:Y:S06]  /*69f0*/  BRA `(.L_x_2417) ;  /* 0x0000000800707947 */ /* 0x000fec0003800000 */
.L_x_2446:
        /* <DEDUP_REMOVED lines=12> */
.L_x_2459:
[----:B------:R-:W2:Y:S01]  /*6ac0*/  LDG.E.64 R4, desc[UR36][R4.64] ;  /* 0x0000002404047981 */ /* 0x000ea2000c1e1b00 */
[----:B------:R-:W-:Y:S01]  /*6ad0*/  UMOV UR4, 0xf0000000 ;  /* 0xf000000000047882 */ /* 0x000fe20000000000 */
[----:B------:R-:W-:Y:S01]  /*6ae0*/  UMOV UR5, 0x380fffff ;  /* 0x380fffff00057882 */ /* 0x000fe20000000000 */
[----:B--2---:R-:W0:Y:S01]  /*6af0*/  F2F.F32.F64 R23, R4 ;  /* 0x0000000400177310 */ /* 0x004e220000301000 */
[----:B------:R-:W-:-:S14]  /*6b00*/  DSETP.GEU.AND P0, PT, |R4|, UR4, PT ;  /* 0x0000000404007e2a */ /* 0x000fdc000bf0e200 */
[----:B0-----:R-:W-:Y:S01]  /*6b10*/  @!P0 FMUL R23, R23, 1.175494350822287508e-38 ;  /* 0x0080000017178820 */ /* 0x001fe20000400000 */
[----:B------:R-:W-:Y:S06]  /*6b20*/  BRA `(.L_x_2417) ;  /* 0x0000000800247947 */ /* 0x000fec0003800000 */
.L_x_2458:
        /* <DEDUP_REMOVED lines=26> */
.L_x_2461:
        /* <DEDUP_REMOVED lines=13> */
.L_x_2460:
[----:B------:R-:W2:Y:S02]  /*6da0*/  LDG.E.U16 R4, desc[UR36][R4.64] ;  /* 0x0000002404047981 */ /* 0x000ea4000c1e1500 */
[----:B--2---:R-:W-:Y:S01]  /*6db0*/  IMAD.U32 R23, R4, 0x10000, RZ ;  /* 0x0001000004177824 */ /* 0x004fe200078e00ff */
[----:B------:R-:W-:Y:S06]  /*6dc0*/  BRA `(.L_x_2417) ;  /* 0x00000004007c7947 */ /* 0x000fec0003800000 */
.L_x_2457:
        /* <DEDUP_REMOVED lines=11> */
.L_x_2464:
[----:B------:R-:W2:Y:S02]  /*6e80*/  LDG.E.U8 R3, desc[UR36][R4.64] ;  /* 0x0000002404037981 */ /* 0x000ea4000c1e1100 */
        /* <DEDUP_REMOVED lines=18> */
.L_x_2466:
[----:B------:R-:W-:Y:S05]  /*6fb0*/  BSYNC B0 ;  /* 0x0000000000007941 */ /* 0x000fea0003800000 */
.L_x_2465:
[----:B------:R-:W-:Y:S01]  /*6fc0*/  IMAD.SHL.U32 R3, R3, 0x100000, RZ ;  /* 0x0010000003037824 */ /* 0x000fe200078e00ff */
[----:B------:R-:W-:-:S04]  /*6fd0*/  LEA R0, R0, 0x3b800000, 0x17 ;  /* 0x3b80000000007811 */ /* 0x000fc800078eb8ff */
[----:B------:R-:W-:Y:S01]  /*6fe0*/  LOP3.LUT R23, R0, R3, R23, 0xfe, !PT ;  /* 0x0000000300177212 */ /* 0x000fe200078efe17 */
[----:B------:R-:W-:Y:S06]  /*6ff0*/  BRA `(.L_x_2417) ;  /* 0x0000000000f07947 */ /* 0x000fec0003800000 */
.L_x_2463:
        /* <DEDUP_REMOVED lines=19> */
.L_x_2468:
[----:B------:R-:W-:Y:S05]  /*7130*/  BSYNC B0 ;  /* 0x0000000000007941 */ /* 0x000fea0003800000 */
.L_x_2467:
[----:B------:R-:W-:Y:S01]  /*7140*/  IMAD.SHL.U32 R3, R3, 0x200000, RZ ;  /* 0x0020000003037824 */ /* 0x000fe200078e00ff */
[----:B------:R-:W-:-:S04]  /*7150*/  LEA R0, R0, 0x37800000, 0x17 ;  /* 0x3780000000007811 */ /* 0x000fc800078eb8ff */
[----:B------:R-:W-:Y:S01]  /*7160*/  LOP3.LUT R23, R0, R3, R23, 0xfe, !PT ;  /* 0x0000000300177212 */ /* 0x000fe200078efe17 */
[----:B------:R-:W-:Y:S06]  /*7170*/  BRA `(.L_x_2417) ;  /* 0x0000000000907947 */ /* 0x000fec0003800000 */
.L_x_2462:
        /* <DEDUP_REMOVED lines=14> */
.L_x_2450:
        /* <DEDUP_REMOVED lines=16> */
.L_x_2471:
[----:B------:R-:W-:Y:S05]  /*7360*/  BRA `(.L_x_2417) ;  /* 0x0000000000147947 */ /* 0x000fea0003800000 */
.L_x_2470:
[----:B------:R-:W2:Y:S02]  /*7370*/  LDG.E.64 R4, desc[UR36][R4.64] ;  /* 0x0000002404047981 */ /* 0x000ea4000c1e1b00 */
[----:B--2---:R0:W1:Y:S01]  /*7380*/  I2F.U64 R23, R4 ;  /* 0x0000000400177312 */ /* 0x0040620000301000 */
[----:B------:R-:W-:Y:S05]  /*7390*/  BRA `(.L_x_2417) ;  /* 0x0000000000087947 */ /* 0x000fea0003800000 */
.L_x_2469:
[----:B------:R-:W2:Y:S02]  /*73a0*/  LDG.E R4, desc[UR36][R4.64] ;  /* 0x0000002404047981 */ /* 0x000ea4000c1e1900 */
[----:B--2---:R-:W-:-:S07]  /*73b0*/  I2FP.F32.U32 R23, R4 ;  /* 0x0000000400177245 */ /* 0x004fce0000201000 */
.L_x_2417:
[----:B------:R-:W-:Y:S05]  /*73c0*/  BSYNC B7 ;  /* 0x0000000000077941 */ /* 0x000fea0003800000 */
.L_x_2416:
[----:B------:R-:W0:Y:S01]  /*73d0*/  S2R R27, SR_TID.X ;  /* 0x00000000001b7919 */ /* 0x000e220000002100 */
[----:B------:R-:W0:Y:S01]  /*73e0*/  LDC.U8 R17, c[0x0][0x240] ;  /* 0x00009000ff117b82 */ /* 0x000e220000000000 */
[----:B-1-3-5:R-:W-:Y:S01]  /*73f0*/  FSETP.GT.FTZ.AND P0, PT, R18, RZ, PT ;  /* 0x000000ff1200720b */ /* 0x02afe20003f14000 */
[----:B------:R-:W-:Y:S01]  /*7400*/  BSSY B6, `(.L_x_2472) ;  /* 0x00000f4000067945 */ /* 0x000fe20003800000 */
[----:B----4-:R-:W-:Y:S02]  /*7410*/  FSETP.GT.FTZ.AND P1, PT, R22, RZ, PT ;  /* 0x000000ff1600720b */ /* 0x010fe40003f34000 */
[----:B------:R-:W-:Y:S02]  /*7420*/  FSETP.GT.FTZ.AND P2, PT, R24, RZ, PT ;  /* 0x000000ff1800720b */ /* 0x000fe40003f54000 */
[----:B------:R-:W-:-:S07]  /*7430*/  FSETP.GT.FTZ.AND P3, PT, R16, RZ, PT ;  /* 0x000000ff1000720b */ /* 0x000fce0003f74000 */
[----:B--2---:R-:W-:Y:S02]  /*7440*/  @!P0 FMUL.FTZ R18, R29, R18 ;  /* 0x000000121d128220 */ /* 0x004fe40000410000 */
[----:B------:R-:W-:Y:S02]  /*7450*/  @!P1 FMUL.FTZ R22, R19, R22 ;  /* 0x0000001613169220 */ /* 0x000fe40000410000 */
[----:B------:R-:W-:Y:S02]  /*7460*/  @!P2 FMUL.FTZ R24, R25, R24 ;  /* 0x000000181918a220 */ /* 0x000fe40000410000 */
[----:B------:R-:W-:Y:S01]  /*7470*/  @!P3 FMUL.FTZ R16, R16, R23 ;  /* 0x000000171010b220 */ /* 0x000fe20000410000 */
[----:B0-----:R-:W-:-:S13]  /*7480*/  ISETP.GE.AND P4, PT, R27, R26, PT ;  /* 0x0000001a1b00720c */ /* 0x001fda0003f86270 */
[----:B------:R-:W-:Y:S05]  /*7490*/  @P4 BRA `(.L_x_2473) ;  /* 0x0000000c00a84947 */ /* 0x000fea0003800000 */
[----:B------:R-:W0:Y:S01]  /*74a0*/  LDC.64 R8, c[0x0][0x218] ;  /* 0x00008600ff087b82 */ /* 0x000e220000000a00 */
[----:B------:R-:W-:Y:S01]  /*74b0*/  IMAD R0, R2, 0x200, R27 ;  /* 0x0000020002007824 */ /* 0x000fe200078e021b */
[----:B------:R-:W-:Y:S01]  /*74c0*/  PRMT R4, R17, 0x9910, RZ ;  /* 0x0000991011047816 */ /* 0x000fe200000000ff */
[----:B------:R-:W-:Y:S01]  /*74d0*/  ULDC UR4, c[0x0][0x244] ;  /* 0x0000910000047ab9 */ /* 0x000fe20000000800 */
[----:B------:R-:W-:Y:S02]  /*74e0*/  VIADD R27, R27, 0x80 ;  /* 0x000000801b1b7836 */ /* 0x000fe40000000000 */
        /* <DEDUP_REMOVED lines=17> */
.L_x_2477:
[----:B------:R-:W0:Y:S02]  /*7600*/  F2I.S64.TRUNC R18, R18 ;  /* 0x0000001200127311 */ /* 0x000e24000020d900 */
[----:B0-----:R-:W-:-:S05]  /*7610*/  IMAD.MOV.U32 R3, RZ, RZ, R18 ;  /* 0x000000ffff037224 */ /* 0x001fca00078e0012 */
[----:B------:R0:W-:Y:S01]  /*7620*/  STG.E.U8 desc[UR36][R8.64], R3 ;  /* 0x0000000308007986 */ /* 0x0001e2000c101124 */
[----:B------:R-:W-:Y:S05]  /*7630*/  BRA `(.L_x_2473) ;  /* 0x0000000c00407947 */ /* 0x000fea0003800000 */
.L_x_2476:
        /* <DEDUP_REMOVED lines=9> */
.L_x_2480:
[----:B------:R-:W0:Y:S02]  /*76d0*/  F2I.FTZ.TRUNC.NTZ R3, R18 ;  /* 0x0000001200037305 */ /* 0x000e24000021f100 */
[----:B0-----:R0:W-:Y:S01]  /*76e0*/  STG.E desc[UR36][R8.64], R3 ;  /* 0x0000000308007986 */ /* 0x0011e2000c101924 */
[----:B------:R-:W-:Y:S05]  /*76f0*/  BRA `(.L_x_2473) ;  /* 0x0000000c00107947 */ /* 0x000fea0003800000 */
.L_x_2479:
[----:B------:R-:W0:Y:S02]  /*7700*/  F2I.FTZ.TRUNC.NTZ R3, R18 ;  /* 0x0000001200037305 */ /* 0x000e24000021f100 */
[----:B0-----:R0:W-:Y:S01]  /*7710*/  STG.E.U16 desc[UR36][R8.64], R3 ;  /* 0x0000000308007986 */ /* 0x0011e2000c101524 */
[----:B------:R-:W-:Y:S05]  /*7720*/  BRA `(.L_x_2473) ;  /* 0x0000000c00047947 */ /* 0x000fea0003800000 */
.L_x_2475:
        /* <DEDUP_REMOVED lines=8> */
.L_x_2482:
[----:B------:R-:W-:-:S05]  /*77b0*/  F2FP.F16.F32.PACK_AB R18, RZ, R18 ;  /* 0x00000012ff12723e */ /* 0x000fca00000000ff */
[----:B------:R4:W-:Y:S01]  /*77c0*/  STG.E.U16 desc[UR36][R8.64], R18 ;  /* 0x0000001208007986 */ /* 0x0009e2000c101524 */
[----:B------:R-:W-:Y:S05]  /*77d0*/  BRA `(.L_x_2473) ;  /* 0x0000000800d87947 */ /* 0x000fea0003800000 */
.L_x_2481:
        /* <DEDUP_REMOVED lines=9> */
.L_x_2484:
[----:B------:R-:W-:-:S04]  /*7870*/  F2FP.F16.F32.PACK_AB R3, RZ, R18 ;  /* 0x00000012ff03723e */ /* 0x000fc800000000ff */
[----:B------:R-:W-:-:S05]  /*7880*/  PRMT R3, R3, 0x5410, RZ ;  /* 0x0000541003037816 */ /* 0x000fca00000000ff */
[----:B------:R2:W-:Y:S01]  /*7890*/  STG.E desc[UR36][R8.64], R3 ;  /* 0x0000000308007986 */ /* 0x0005e2000c101924 */
[----:B------:R-:W-:Y:S05]  /*78a0*/  BRA `(.L_x_2473) ;  /* 0x0000000800a47947 */ /* 0x000fea0003800000 */
.L_x_2483:
[----:B------:R-:W-:-:S06]  /*78b0*/  FMUL.FTZ R4, R18, 1 ;  /* 0x3f80000012047820 */ /* 0x000fcc0000410000 */
[----:B------:R-:W0:Y:S02]  /*78c0*/  F2F.F64.F32 R4, R4 ;  /* 0x0000000400047310 */ /* 0x000e240000201800 */
[----:B0-----:R0:W-:Y:S01]  /*78d0*/  STG.E.64 desc[UR36][R8.64], R4 ;  /* 0x0000000408007986 */ /* 0x0011e2000c101b24 */
[----:B------:R-:W-:Y:S05]  /*78e0*/  BRA `(.L_x_2473) ;  /* 0x0000000800947947 */ /* 0x000fea0003800000 */
.L_x_2474:
        /* <DEDUP_REMOVED lines=12> */
.L_x_2487:
[----:B------:R-:W-:Y:S01]  /*79b0*/  FMUL.FTZ R4, R18, 1 ;  /* 0x3f80000012047820 */ /* 0x000fe20000410000 */
[----:B------:R-:W-:-:S05]  /*79c0*/  CS2R R6, SRZ ;  /* 0x0000000000067805 */ /* 0x000fca000001ff00 */
[----:B------:R-:W0:Y:S02]  /*79d0*/  F2F.F64.F32 R4, R4 ;  /* 0x0000000400047310 */ /* 0x000e240000201800 */
[----:B0-----:R0:W-:Y:S01]  /*79e0*/  STG.E.128 desc[UR36][R8.64], R4 ;  /* 0x0000000408007986 */ /* 0x0011e2000c101d24 */
[----:B------:R-:W-:Y:S05]  /*79f0*/  BRA `(.L_x_2473) ;  /* 0x0000000800507947 */ /* 0x000fea0003800000 */
.L_x_2486:
        /* <DEDUP_REMOVED lines=14> */
[----:B------:R-:W-:-:S04]  /*7ae0*/  @P0 SHF.R.U32.HI R0, RZ, 0x14, R18 ;  /* 0x00000014ff000819 */ /* 0x000fc80000011612 */
[----:B------:R-:W-:-:S04]  /*7af0*/  @P0 LOP3.LUT R3, R0, 0x1, RZ, 0xc0, !PT ;  /* 0x0000000100030812 */ /* 0x000fc800078ec0ff */
[----:B------:R-:W-:Y:S01]  /*7b00*/  @P0 IADD3 R0, R18, 0x407ffff, R3 ;  /* 0x0407ffff12000810 */ /* 0x000fe20007ffe003 */
[----:B------:R-:W-:-:S03]  /*7b10*/  @!P0 FADD.FTZ R3, R4, 16384 ;  /* 0x4680000004038421 */ /* 0x000fc60000010000 */
[----:B------:R-:W-:Y:S01]  /*7b20*/  @P0 SHF.R.U32.HI R0, RZ, 0x14, R0 ;  /* 0x00000014ff000819 */ /* 0x000fe20000011600 */
[----:B------:R-:W-:-:S07]  /*7b30*/  @!P0 VIADD R0, R3, 0xb9800000 ;  /* 0xb980000003008836 */ /* 0x000fce0000000000 */
.L_x_2491:
[----:B------:R-:W-:Y:S05]  /*7b40*/  BSYNC B0 ;  /* 0x0000000000007941 */ /* 0x000fea0003800000 */
.L_x_2490:
[----:B------:R-:W-:-:S05]  /*7b50*/  LOP3.LUT R5, R0, R5, RZ, 0xfc, !PT ;  /* 0x0000000500057212 */ /* 0x000fca00078efcff */
[----:B------:R0:W-:Y:S01]  /*7b60*/  STG.E.U8 desc[UR36][R8.64], R5 ;  /* 0x0000000508007986 */ /* 0x0001e2000c101124 */
[----:B------:R-:W-:Y:S05]  /*7b70*/  BRA `(.L_x_2473) ;  /* 0x0000000400f07947 */ /* 0x000fea0003800000 */
.L_x_2489:
[----:B------:R-:W-:Y:S01]  /*7b80*/  LOP3.LUT R4, R18, 0x7fffffff, RZ, 0xc0, !PT ;  /* 0x7fffffff12047812 */ /* 0x000fe200078ec0ff */
[----:B------:R-:W-:Y:S03]  /*7b90*/  BSSY B0, `(.L_x_2492) ;  /* 0x000000e000007945 */ /* 0x000fe60003800000 */
[----:B------:R-:W-:-:S13]  /*7ba0*/  ISETP.GT.U32.AND P0, PT, R4, 0x477fffff, PT ;  /* 0x477fffff0400780c */ /* 0x000fda0003f04070 */
[----:B------:R-:W-:Y:S05]  /*7bb0*/  @P0 BRA `(.L_x_2493) ;  /* 0x0000000000200947 */ /* 0x000fea0003800000 */
[----:B------:R-:W-:-:S13]  /*7bc0*/  ISETP.GE.U32.AND P0, PT, R4, 0x38800000, PT ;  /* 0x388000000400780c */ /* 0x000fda0003f06070 */
[----:B------:R-:W-:-:S04]  /*7bd0*/  @P0 SHF.R.U32.HI R0, RZ, 0x15, R18 ;  /* 0x00000015ff000819 */ /* 0x000fc80000011612 */
[----:B------:R-:W-:-:S04]  /*7be0*/  @P0 LOP3.LUT R3, R0, 0x1, RZ, 0xc0, !PT ;  /* 0x0000000100030812 */ /* 0x000fc800078ec0ff */
[----:B------:R-:W-:Y:S01]  /*7bf0*/  @P0 IADD3 R0, R18, 0x80fffff, R3 ;  /* 0x080fffff12000810 */ /* 0x000fe20007ffe003 */
[----:B------:R-:W-:-:S03]  /*7c00*/  @!P0 FADD.FTZ R3, R4, 128 ;  /* 0x4300000004038421 */ /* 0x000fc60000010000 */
[----:B------:R-:W-:Y:S01]  /*7c10*/  @P0 SHF.R.U32.HI R0, RZ, 0x15, R0 ;  /* 0x00000015ff000819 */ /* 0x000fe20000011600 */
[----:B------:R-:W-:Y:S01]  /*7c20*/  @!P0 VIADD R0, R3, 0xbd000000 ;  /* 0xbd00000003008836 */ /* 0x000fe20000000000 */
[----:B------:R-:W-:Y:S06]  /*7c30*/  BRA `(.L_x_2494) ;  /* 0x00000000000c7947 */ /* 0x000fec0003800000 */
.L_x_2493:
[----:B------:R-:W-:Y:S01]  /*7c40*/  IMAD.MOV.U32 R0, RZ, RZ, 0x7f ;  /* 0x0000007fff007424 */ /* 0x000fe200078e00ff */
[----:B------:R-:W-:-:S04]  /*7c50*/  ISETP.GT.U32.AND P0, PT, R4, 0x7f800000, PT ;  /* 0x7f8000000400780c */ /* 0x000fc80003f04070 */
[----:B------:R-:W-:-:S09]  /*7c60*/  SEL R0, R0, 0x7c, P0 ;  /* 0x0000007c00007807 */ /* 0x000fd20000000000 */
.L_x_2494:
[----:B------:R-:W-:Y:S05]  /*7c70*/  BSYNC B0 ;  /* 0x0000000000007941 */ /* 0x000fea0003800000 */
.L_x_2492:
[----:B------:R-:W-:-:S04]  /*7c80*/  LOP3.LUT R18, R18, 0x80000000, RZ, 0xc0, !PT ;  /* 0x8000000012127812 */ /* 0x000fc800078ec0ff */
[----:B------:R-:W-:-:S04]  /*7c90*/  SHF.R.U32.HI R3, RZ, 0x18, R18 ;  /* 0x00000018ff037819 */ /* 0x000fc80000011612 */
[----:B------:R-:W-:-:S05]  /*7ca0*/  LOP3.LUT R3, R0, R3, RZ, 0xfc, !PT ;  /* 0x0000000300037212 */ /* 0x000fca00078efcff */
[----:B------:R0:W-:Y:S01]  /*7cb0*/  STG.E.U8 desc[UR36][R8.64], R3 ;  /* 0x0000000308007986 */ /* 0x0001e2000c101124 */
[----:B------:R-:W-:Y:S05]  /*7cc0*/  BRA `(.L_x_2473) ;  /* 0x00000004009c7947 */ /* 0x000fea0003800000 */
.L_x_2488:
[----:B------:R-:W-:-:S05]  /*7cd0*/  F2FP.BF16.F32.PACK_AB R18, RZ, R18 ;  /* 0x00000012ff12723e */ /* 0x000fca00000010ff */
[----:B------:R0:W-:Y:S01]  /*7ce0*/  STG.E.U16 desc[UR36][R8.64], R18 ;  /* 0x0000001208007986 */ /* 0x0001e2000c101524 */
[----:B------:R-:W-:Y:S05]  /*7cf0*/  BRA `(.L_x_2473) ;  /* 0x0000000400907947 */ /* 0x000fea0003800000 */
.L_x_2485:
        /* <DEDUP_REMOVED lines=11> */
.L_x_2497:
        /* <DEDUP_REMOVED lines=16> */
.L_x_2500:
[----:B------:R-:W-:-:S04]  /*7eb0*/  LOP3.LUT R18, R18, 0x80000000, RZ, 0xc0, !PT ;  /* 0x8000000012127812 */ /* 0x000fc800078ec0ff */
[----:B------:R-:W-:-:S04]  /*7ec0*/  SHF.R.U32.HI R3, RZ, 0x18, R18 ;  /* 0x00000018ff037819 */ /* 0x000fc80000011612 */
[----:B------:R-:W-:-:S04]  /*7ed0*/  LOP3.LUT R0, R0, R3, RZ, 0xfc, !PT ;  /* 0x0000000300007212 */ /* 0x000fc800078efcff */
[----:B------:R-:W-:-:S07]  /*7ee0*/  PRMT R4, R0, 0x7610, R4 ;  /* 0x0000761000047816 */ /* 0x000fce0000000004 */
.L_x_2499:
[----:B------:R-:W-:Y:S05]  /*7ef0*/  BSYNC B0 ;  /* 0x0000000000007941 */ /* 0x000fea0003800000 */
.L_x_2498:
[----:B------:R0:W-:Y:S01]  /*7f00*/  STG.E.U8 desc[UR36][R8.64], R4 ;  /* 0x0000000408007986 */ /* 0x0001e2000c101124 */
[----:B------:R-:W-:Y:S05]  /*7f10*/  BRA `(.L_x_2473) ;  /* 0x0000000400087947 */ /* 0x000fea0003800000 */
.L_x_2496:
        /* <DEDUP_REMOVED lines=16> */
.L_x_2503:
[----:B------:R-:W-:-:S04]  /*8020*/  LOP3.LUT R18, R18, 0x80000000, RZ, 0xc0, !PT ;  /* 0x8000000012127812 */ /* 0x000fc800078ec0ff */
[----:B------:R-:W-:-:S04]  /*8030*/  SHF.R.U32.HI R3, RZ, 0x18, R18 ;  /* 0x00000018ff037819 */ /* 0x000fc80000011612 */
[----:B------:R-:W-:-:S04]  /*8040*/  LOP3.LUT R0, R0, R3, RZ, 0xfc, !PT ;  /* 0x0000000300007212 */ /* 0x000fc800078efcff */
[----:B------:R-:W-:-:S07]  /*8050*/  PRMT R4, R0, 0x7610, R4 ;  /* 0x0000761000047816 */ /* 0x000fce0000000004 */
.L_x_2502:
[----:B------:R-:W-:Y:S05]  /*8060*/  BSYNC B0 ;  /* 0x0000000000007941 */ /* 0x000fea0003800000 */
.L_x_2501:
[----:B------:R0:W-:Y:S01]  /*8070*/  STG.E.U8 desc[UR36][R8.64], R4 ;  /* 0x0000000408007986 */ /* 0x0001e2000c101124 */
[----:B------:R-:W-:Y:S05]  /*8080*/  BRA `(.L_x_2473) ;  /* 0x0000000000ac7947 */ /* 0x000fea0003800000 */
.L_x_2495:
        /* <DEDUP_REMOVED lines=21> */
.L_x_2478:
        /* <DEDUP_REMOVED lines=16> */
.L_x_2506:
[----:B------:R-:W-:Y:S05]  /*82e0*/  BRA `(.L_x_2473) ;  /* 0x0000000000147947 */ /* 0x000fea0003800000 */
.L_x_2505:
[----:B------:R-:W0:Y:S02]  /*82f0*/  F2I.U64.TRUNC R18, R18 ;  /* 0x0000001200127311 */ /* 0x000e24000020d800 */
[----:B0-----:R0:W-:Y:S01]  /*8300*/  STG.E.64 desc[UR36][R8.64], R18 ;  /* 0x0000001208007986 */ /* 0x0011e2000c101b24 */
[----:B------:R-:W-:Y:S05]  /*8310*/  BRA `(.L_x_2473) ;  /* 0x0000000000087947 */ /* 0x000fea0003800000 */
.L_x_2504:
[----:B------:R-:W0:Y:S02]  /*8320*/  F2I.FTZ.U32.TRUNC.NTZ R3, R18 ;  /* 0x0000001200037305 */ /* 0x000e24000021f000 */
[----:B0-----:R0:W-:Y:S02]  /*8330*/  STG.E desc[UR36][R8.64], R3 ;  /* 0x0000000308007986 */ /* 0x0011e4000c101924 */
.L_x_2473:
[----:B------:R-:W-:Y:S05]  /*8340*/  BSYNC B6 ;  /* 0x0000000000067941 */ /* 0x000fea0003800000 */
.L_x_2472:
        /* <DEDUP_REMOVED lines=24> */
.L_x_2512:
[----:B------:R-:W0:Y:S02]  /*84d0*/  F2I.S64.TRUNC R22, R22 ;  /* 0x0000001600167311 */ /* 0x000e24000020d900 */
[----:B0-----:R-:W-:-:S05]  /*84e0*/  IMAD.MOV.U32 R3, RZ, RZ, R22 ;  /* 0x000000ffff037224 */ /* 0x001fca00078e0016 */
[----:B------:R0:W-:Y:S01]  /*84f0*/  STG.E.U8 desc[UR36][R8.64], R3 ;  /* 0x0000000308007986 */ /* 0x0001e2000c101124 */
[----:B------:R-:W-:Y:S05]  /*8500*/  BRA `(.L_x_2514) ;  /* 0x0000000c00407947 */ /* 0x000fea0003800000 */
.L_x_2511:
        /* <DEDUP_REMOVED lines=9> */
.L_x_2516:
[----:B------:R-:W0:Y:S02]  /*85a0*/  F2I.FTZ.TRUNC.NTZ R3, R22 ;  /* 0x0000001600037305 */ /* 0x000e24000021f100 */
[----:B0-----:R0:W-:Y:S01]  /*85b0*/  STG.E desc[UR36][R8.64], R3 ;  /* 0x0000000308007986 */ /* 0x0011e2000c101924 */
[----:B------:R-:W-:Y:S05]  /*85c0*/  BRA `(.L_x_2514) ;  /* 0x0000000c00107947 */ /* 0x000fea0003800000 */
.L_x_2515:
[----:B------:R-:W0:Y:S02]  /*85d0*/  F2I.FTZ.TRUNC.NTZ R3, R22 ;  /* 0x0000001600037305 */ /* 0x000e24000021f100 */
[----:B0-----:R0:W-:Y:S01]  /*85e0*/  STG.E.U16 desc[UR36][R8.64], R3 ;  /* 0x0000000308007986 */ /* 0x0011e2000c101524 */
[----:B------:R-:W-:Y:S05]  /*85f0*/  BRA `(.L_x_2514) ;  /* 0x0000000c00047947 */ /* 0x000fea0003800000 */
.L_x_2510:
        /* <DEDUP_REMOVED lines=8> */
.L_x_2518:
[----:B------:R-:W-:-:S05]  /*8680*/  F2FP.F16.F32.PACK_AB R22, RZ, R22 ;  /* 0x00000016ff16723e */ /* 0x000fca00000000ff */
[----:B------:R4:W-:Y:S01]  /*8690*/  STG.E.U16 desc[UR36][R8.64], R22 ;  /* 0x0000001608007986 */ /* 0x0009e2000c101524 */
[----:B------:R-:W-:Y:S05]  /*86a0*/  BRA `(.L_x_2514) ;  /* 0x0000000800d87947 */ /* 0x000fea0003800000 */
.L_x_2517:
        /* <DEDUP_REMOVED lines=9> */
.L_x_2520:
[----:B------:R-:W-:-:S04]  /*8740*/  F2FP.F16.F32.PACK_AB R3, RZ, R22 ;  /* 0x00000016ff03723e */ /* 0x000fc800000000ff */
[----:B------:R-:W-:-:S05]  /*8750*/  PRMT R3, R3, 0x5410, RZ ;  /* 0x0000541003037816 */ /* 0x000fca00000000ff */
[----:B------:R2:W-:Y:S01]  /*8760*/  STG.E desc[UR36][R8.64], R3 ;  /* 0x0000000308007986 */ /* 0x0005e2000c101924 */
[----:B------:R-:W-:Y:S05]  /*8770*/  BRA `(.L_x_2514) ;  /* 0x0000000800a47947 */ /* 0x000fea0003800000 */
.L_x_2519:
[----:B------:R-:W-:-:S06]  /*8780*/  FMUL.FTZ R4, R22, 1 ;  /* 0x3f80000016047820 */ /* 0x000fcc0000410000 */
[----:B------:R-:W0:Y:S02]  /*8790*/  F2F.F64.F32 R4, R4 ;  /* 0x0000000400047310 */ /* 0x000e240000201800 */
[----:B0-----:R0:W-:Y:S01]  /*87a0*/  STG.E.64 desc[UR36][R8.64], R4 ;  /* 0x0000000408007986 */ /* 0x0011e2000c101b24 */
[----:B------:R-:W-:Y:S05]  /*87b0*/  BRA `(.L_x_2514) ;  /* 0x0000000800947947 */ /* 0x000fea0003800000 */
.L_x_2509:
        /* <DEDUP_REMOVED lines=12> */
.L_x_2523:
[----:B------:R-:W-:Y:S01]  /*8880*/  FMUL.FTZ R4, R22, 1 ;  /* 0x3f80000016047820 */ /* 0x000fe20000410000 */
[----:B------:R-:W-:-:S05]  /*8890*/  CS2R R6, SRZ ;  /* 0x0000000000067805 */ /* 0x000fca000001ff00 */
[----:B------:R-:W0:Y:S02]  /*88a0*/  F2F.F64.F32 R4, R4 ;  /* 0x0000000400047310 */ /* 0x000e240000201800 */
[----:B0-----:R0:W-:Y:S01]  /*88b0*/  STG.E.128 desc[UR36][R8.64], R4 ;  /* 0x0000000408007986 */ /* 0x0011e2000c101d24 */
[----:B------:R-:W-:Y:S05]  /*88c0*/  BRA `(.L_x_2514) ;  /* 0x0000000800507947 */ /* 0x000fea0003800000 */
.L_x_2522:
        /* <DEDUP_REMOVED lines=20> */
.L_x_2527:
[----:B------:R-:W-:Y:S05]  /*8a10*/  BSYNC B0 ;  /* 0x0000000000007941 */ /* 0x000fea0003800000 */
.L_x_2526:
[----:B------:R-:W-:-:S05]  /*8a20*/  LOP3.LUT R5, R0, R5, RZ, 0xfc, !PT ;  /* 0x0000000500057212 */ /* 0x000fca00078efcff */
[----:B------:R0:W-:Y:S01]  /*8a30*/  STG.E.U8 desc[UR36][R8.64], R5 ;  /* 0x0000000508007986 */ /* 0x0001e2000c101124 */
[----:B------:R-:W-:Y:S05]  /*8a40*/  BRA `(.L_x_2514) ;  /* 0x0000000400f07947 */ /* 0x000fea0003800000 */
.L_x_2525:
        /* <DEDUP_REMOVED lines=12> */
.L_x_2529:
[----:B------:R-:W-:Y:S01]  /*8b10*/  IMAD.MOV.U32 R0, RZ, RZ, 0x7f ;  /* 0x0000007fff007424 */ /* 0x000fe200078e00ff */
[----:B------:R-:W-:-:S04]  /*8b20*/  ISETP.GT.U32.AND P0, PT, R4, 0x7f800000, PT ;  /* 0x7f8000000400780c */ /* 0x000fc80003f04070 */
[----:B------:R-:W-:-:S09]  /*8b30*/  SEL R0, R0, 0x7c, P0 ;  /* 0x0000007c00007807 */ /* 0x000fd20000000000 */
.L_x_2530:
[----:B------:R-:W-:Y:S05]  /*8b40*/  BSYNC B0 ;  /* 0x0000000000007941 */ /* 0x000fea0003800000 */
.L_x_2528:
[----:B------:R-:W-:-:S04]  /*8b50*/  LOP3.LUT R22, R22, 0x80000000, RZ, 0xc0, !PT ;  /* 0x8000000016167812 */ /* 0x000fc800078ec0ff */
[----:B------:R-:W-:-:S04]  /*8b60*/  SHF.R.U32.HI R3, RZ, 0x18, R22 ;  /* 0x00000018ff037819 */ /* 0x000fc80000011616 */
[----:B------:R-:W-:-:S05]  /*8b70*/  LOP3.LUT R3, R0, R3, RZ, 0xfc, !PT ;  /* 0x0000000300037212 */ /* 0x000fca00078efcff */
[----:B------:R0:W-:Y:S01]  /*8b80*/  STG.E.U8 desc[UR36][R8.64], R3 ;  /* 0x0000000308007986 */ /* 0x0001e2000c101124 */
[----:B------:R-:W-:Y:S05]  /*8b90*/  BRA `(.L_x_2514) ;  /* 0x00000004009c7947 */ /* 0x000fea0003800000 */
.L_x_2524:
[----:B------:R-:W-:-:S05]  /*8ba0*/  F2FP.BF16.F32.PACK_AB R22, RZ, R22 ;  /* 0x00000016ff16723e */ /* 0x000fca00000010ff */
[----:B------:R0:W-:Y:S01]  /*8bb0*/  STG.E.U16 desc[UR36][R8.64], R22 ;  /* 0x0000001608007986 */ /* 0x0001e2000c101524 */
[----:B------:R-:W-:Y:S05]  /*8bc0*/  BRA `(.L_x_2514) ;  /* 0x0000000400907947 */ /* 0x000fea0003800000 */
.L_x_2521:
        /* <DEDUP_REMOVED lines=11> */
.L_x_2533:
        /* <DEDUP_REMOVED lines=16> */
.L_x_2536:
[----:B------:R-:W-:-:S04]  /*8d80*/  LOP3.LUT R22, R22, 0x80000000, RZ, 0xc0, !PT ;  /* 0x8000000016167812 */ /* 0x000fc800078ec0ff */
[----:B------:R-:W-:-:S04]  /*8d90*/  SHF.R.U32.HI R3, RZ, 0x18, R22 ;  /* 0x00000018ff037819 */ /* 0x000fc80000011616 */
[----:B------:R-:W-:-:S04]  /*8da0*/  LOP3.LUT R0, R0, R3, RZ, 0xfc, !PT ;  /* 0x0000000300007212 */ /* 0x000fc800078efcff */
[----:B------:R-:W-:-:S07]  /*8db0*/  PRMT R4, R0, 0x7610, R4 ;  /* 0x0000761000047816 */ /* 0x000fce0000000004 */
.L_x_2535:
[----:B------:R-:W-:Y:S05]  /*8dc0*/  BSYNC B0 ;  /* 0x0000000000007941 */ /* 0x000fea0003800000 */
.L_x_2534:
[----:B------:R0:W-:Y:S01]  /*8dd0*/  STG.E.U8 desc[UR36][R8.64], R4 ;  /* 0x0000000408007986 */ /* 0x0001e2000c101124 */
[----:B------:R-:W-:Y:S05]  /*8de0*/  BRA `(.L_x_2514) ;  /* 0x0000000400087947 */ /* 0x000fea0003800000 */
.L_x_2532:
        /* <DEDUP_REMOVED lines=16> */
.L_x_2539:
[----:B------:R-:W-:-:S04]  /*8ef0*/  LOP3.LUT R22, R22, 0x80000000, RZ, 0xc0, !PT ;  /* 0x8000000016167812 */ /* 0x000fc800078ec0ff */
[----:B------:R-:W-:-:S04]  /*8f00*/  SHF.R.U32.HI R3, RZ, 0x18, R22 ;  /* 0x00000018ff037819 */ /* 0x000fc80000011616 */
[----:B------:R-:W-:-:S04]  /*8f10*/  LOP3.LUT R0, R0, R3, RZ, 0xfc, !PT ;  /* 0x0000000300007212 */ /* 0x000fc800078efcff */
[----:B------:R-:W-:-:S07]  /*8f20*/  PRMT R4, R0, 0x7610, R4 ;  /* 0x0000761000047816 */ /* 0x000fce0000000004 */
.L_x_2538:
[----:B------:R-:W-:Y:S05]  /*8f30*/  BSYNC B0 ;  /* 0x0000000000007941 */ /* 0x000fea0003800000 */
.L_x_2537:
[----:B------:R0:W-:Y:S01]  /*8f40*/  STG.E.U8 desc[UR36][R8.64], R4 ;  /* 0x0000000408007986 */ /* 0x0001e2000c101124 */
[----:B------:R-:W-:Y:S05]  /*8f50*/  BRA `(.L_x_2514) ;  /* 0x0000000000ac7947 */ /* 0x000fea0003800000 */
.L_x_2531:
        /* <DEDUP_REMOVED lines=21> */
.L_x_2513:
        /* <DEDUP_REMOVED lines=16> */
.L_x_2542:
[----:B------:R-:W-:Y:S05]  /*91b0*/  BRA `(.L_x_2514) ;  /* 0x0000000000147947 */ /* 0x000fea0003800000 */
.L_x_2541:
[----:B------:R-:W0:Y:S02]  /*91c0*/  F2I.U64.TRUNC R22, R22 ;  /* 0x0000001600167311 */ /* 0x000e24000020d800 */
[----:B0-----:R0:W-:Y:S01]  /*91d0*/  STG.E.64 desc[UR36][R8.64], R22 ;  /* 0x0000001608007986 */ /* 0x0011e2000c101b24 */
[----:B------:R-:W-:Y:S05]  /*91e0*/  BRA `(.L_x_2514) ;  /* 0x0000000000087947 */ /* 0x000fea0003800000 */
.L_x_2540:
[----:B------:R-:W0:Y:S02]  /*91f0*/  F2I.FTZ.U32.TRUNC.NTZ R3, R22 ;  /* 0x0000001600037305 */ /* 0x000e24000021f000 */
[----:B0-----:R0:W-:Y:S02]  /*9200*/  STG.E desc[UR36][R8.64], R3 ;  /* 0x0000000308007986 */ /* 0x0011e4000c101924 */
.L_x_2514:
        /* <DEDUP_REMOVED lines=24> */
.L_x_2546:
[----:B------:R-:W0:Y:S02]  /*9390*/  F2I.S64.TRUNC R24, R24 ;  /* 0x0000001800187311 */ /* 0x000e24000020d900 */
[----:B0-----:R-:W-:-:S05]  /*93a0*/  IMAD.MOV.U32 R3, RZ, RZ, R24 ;  /* 0x000000ffff037224 */ /* 0x001fca00078e0018 */
[----:B------:R0:W-:Y:S01]  /*93b0*/  STG.E.U8 desc[UR36][R8.64], R3 ;  /* 0x0000000308007986 */ /* 0x0001e2000c101124 */
[----:B------:R-:W-:Y:S05]  /*93c0*/  BRA `(.L_x_2548) ;  /* 0x0000000c00407947 */ /* 0x000fea0003800000 */
.L_x_2545:
        /* <DEDUP_REMOVED lines=9> */
.L_x_2550:
[----:B------:R-:W0:Y:S02]  /*9460*/  F2I.FTZ.TRUNC.NTZ R3, R24 ;  /* 0x0000001800037305 */ /* 0x000e24000021f100 */
[----:B0-----:R0:W-:Y:S01]  /*9470*/  STG.E desc[UR36][R8.64], R3 ;  /* 0x0000000308007986 */ /* 0x0011e2000c101924 */
[----:B------:R-:W-:Y:S05]  /*9480*/  BRA `(.L_x_2548) ;  /* 0x0000000c00107947 */ /* 0x000fea0003800000 */
.L_x_2549:
[----:B------:R-:W0:Y:S02]  /*9490*/  F2I.FTZ.TRUNC.NTZ R3, R24 ;  /* 0x0000001800037305 */ /* 0x000e24000021f100 */
[----:B0-----:R0:W-:Y:S01]  /*94a0*/  STG.E.U16 desc[UR36][R8.64], R3 ;  /* 0x0000000308007986 */ /* 0x0011e2000c101524 */
[----:B------:R-:W-:Y:S05]  /*94b0*/  BRA `(.L_x_2548) ;  /* 0x0000000c00047947 */ /* 0x000fea0003800000 */
.L_x_2544:
        /* <DEDUP_REMOVED lines=8> */
.L_x_2552:
[----:B------:R-:W-:-:S05]  /*9540*/  F2FP.F16.F32.PACK_AB R24, RZ, R24 ;  /* 0x00000018ff18723e */ /* 0x000fca00000000ff */
[----:B------:R0:W-:Y:S01]  /*9550*/  STG.E.U16 desc[UR36][R8.64], R24 ;  /* 0x0000001808007986 */ /* 0x0001e2000c101524 */
[----:B------:R-:W-:Y:S05]  /*9560*/  BRA `(.L_x_2548) ;  /* 0x0000000800d87947 */ /* 0x000fea0003800000 */
.L_x_2551:
        /* <DEDUP_REMOVED lines=9> */
.L_x_2554:
[----:B------:R-:W-:-:S04]  /*9600*/  F2FP.F16.F32.PACK_AB R3, RZ, R24 ;  /* 0x00000018ff03723e */ /* 0x000fc800000000ff */
[----:B------:R-:W-:-:S05]  /*9610*/  PRMT R3, R3, 0x5410, RZ ;  /* 0x0000541003037816 */ /* 0x000fca00000000ff */
[----:B------:R0:W-:Y:S01]  /*9620*/  STG.E desc[UR36][R8.64], R3 ;  /* 0x0000000308007986 */ /* 0x0001e2000c101924 */
[----:B------:R-:W-:Y:S05]  /*9630*/  BRA `(.L_x_2548) ;  /* 0x0000000800a47947 */ /* 0x000fea0003800000 */
.L_x_2553:
[----:B------:R-:W-:-:S06]  /*9640*/  FMUL.FTZ R4, R24, 1 ;  /* 0x3f80000018047820 */ /* 0x000fcc0000410000 */
[----:B------:R-:W0:Y:S02]  /*9650*/  F2F.F64.F32 R4, R4 ;  /* 0x0000000400047310 */ /* 0x000e240000201800 */
[----:B0-----:R0:W-:Y:S01]  /*9660*/  STG.E.64 desc[UR36][R8.64], R4 ;  /* 0x0000000408007986 */ /* 0x0011e2000c101b24 */
[----:B------:R-:W-:Y:S05]  /*9670*/  BRA `(.L_x_2548) ;  /* 0x0000000800947947 */ /* 0x000fea0003800000 */
.L_x_2543:
        /* <DEDUP_REMOVED lines=12> */
.L_x_2557:
[----:B------:R-:W-:Y:S01]  /*9740*/  FMUL.FTZ R4, R24, 1 ;  /* 0x3f80000018047820 */ /* 0x000fe20000410000 */
[----:B------:R-:W-:-:S05]  /*9750*/  CS2R R6, SRZ ;  /* 0x0000000000067805 */ /* 0x000fca000001ff00 */
[----:B------:R-:W0:Y:S02]  /*9760*/  F2F.F64.F32 R4, R4 ;  /* 0x0000000400047310 */ /* 0x000e240000201800 */
[----:B0-----:R0:W-:Y:S01]  /*9770*/  STG.E.128 desc[UR36][R8.64], R4 ;  /* 0x0000000408007986 */ /* 0x0011e2000c101d24 */
[----:B------:R-:W-:Y:S05]  /*9780*/  BRA `(.L_x_2548) ;  /* 0x0000000800507947 */ /* 0x000fea0003800000 */
.L_x_2556:
        /* <DEDUP_REMOVED lines=20> */
.L_x_2561:
[----:B------:R-:W-:Y:S05]  /*98d0*/  BSYNC B0 ;  /* 0x0000000000007941 */ /* 0x000fea0003800000 */
.L_x_2560:
[----:B------:R-:W-:-:S05]  /*98e0*/  LOP3.LUT R5, R0, R5, RZ, 0xfc, !PT ;  /* 0x0000000500057212 */ /* 0x000fca00078efcff */
[----:B------:R0:W-:Y:S01]  /*98f0*/  STG.E.U8 desc[UR36][R8.64], R5 ;  /* 0x0000000508007986 */ /* 0x0001e2000c101124 */
[----:B------:R-:W-:Y:S05]  /*9900*/  BRA `(.L_x_2548) ;  /* 0x0000000400f07947 */ /* 0x000fea0003800000 */
.L_x_2559:
        /* <DEDUP_REMOVED lines=12> */
.L_x_2563:
[----:B------:R-:W-:Y:S01]  /*99d0*/  IMAD.MOV.U32 R0, RZ, RZ, 0x7f ;  /* 0x0000007fff007424 */ /* 0x000fe200078e00ff */
[----:B------:R-:W-:-:S04]  /*99e0*/  ISETP.GT.U32.AND P0, PT, R4, 0x7f800000, PT ;  /* 0x7f8000000400780c */ /* 0x000fc80003f04070 */
[----:B------:R-:W-:-:S09]  /*99f0*/  SEL R0, R0, 0x7c, P0 ;  /* 0x0000007c00007807 */ /* 0x000fd20000000000 */
.L_x_2564:
[----:B------:R-:W-:Y:S05]  /*9a00*/  BSYNC B0 ;  /* 0x0000000000007941 */ /* 0x000fea0003800000 */
.L_x_2562:
[----:B------:R-:W-:-:S04]  /*9a10*/  LOP3.LUT R24, R24, 0x80000000, RZ, 0xc0, !PT ;  /* 0x8000000018187812 */ /* 0x000fc800078ec0ff */
[----:B------:R-:W-:-:S04]  /*9a20*/  SHF.R.U32.HI R3, RZ, 0x18, R24 ;  /* 0x00000018ff037819 */ /* 0x000fc80000011618 */
[----:B------:R-:W-:-:S05]  /*9a30*/  LOP3.LUT R3, R0, R3, RZ, 0xfc, !PT ;  /* 0x0000000300037212 */ /* 0x000fca00078efcff */
[----:B------:R0:W-:Y:S01]  /*9a40*/  STG.E.U8 desc[UR36][R8.64], R3 ;  /* 0x0000000308007986 */ /* 0x0001e2000c101124 */
[----:B------:R-:W-:Y:S05]  /*9a50*/  BRA `(.L_x_2548) ;  /* 0x00000004009c7947 */ /* 0x000fea0003800000 */
.L_x_2558:
[----:B------:R-:W-:-:S05]  /*9a60*/  F2FP.BF16.F32.PACK_AB R24, RZ, R24 ;  /* 0x00000018ff18723e */ /* 0x000fca00000010ff */
[----:B------:R0:W-:Y:S01]  /*9a70*/  STG.E.U16 desc[UR36][R8.64], R24 ;  /* 0x0000001808007986 */ /* 0x0001e2000c101524 */
[----:B------:R-:W-:Y:S05]  /*9a80*/  BRA `(.L_x_2548) ;  /* 0x0000000400907947 */ /* 0x000fea0003800000 */
.L_x_2555:
        /* <DEDUP_REMOVED lines=11> */
.L_x_2567:
        /* <DEDUP_REMOVED lines=16> */
.L_x_2570:
[----:B------:R-:W-:-:S04]  /*9c40*/  LOP3.LUT R24, R24, 0x80000000, RZ, 0xc0, !PT ;  /* 0x8000000018187812 */ /* 0x000fc800078ec0ff */
[----:B------:R-:W-:-:S04]  /*9c50*/  SHF.R.U32.HI R3, RZ, 0x18, R24 ;  /* 0x00000018ff037819 */ /* 0x000fc80000011618 */
[----:B------:R-:W-:-:S04]  /*9c60*/  LOP3.LUT R0, R0, R3, RZ, 0xfc, !PT ;  /* 0x0000000300007212 */ /* 0x000fc800078efcff */
[----:B------:R-:W-:-:S07]  /*9c70*/  PRMT R4, R0, 0x7610, R4 ;  /* 0x0000761000047816 */ /* 0x000fce0000000004 */
.L_x_2569:
[----:B------:R-:W-:Y:S05]  /*9c80*/  BSYNC B0 ;  /* 0x0000000000007941 */ /* 0x000fea0003800000 */
.L_x_2568:
[----:B------:R0:W-:Y:S01]  /*9c90*/  STG.E.U8 desc[UR36][R8.64], R4 ;  /* 0x0000000408007986 */ /* 0x0001e2000c101124 */
[----:B------:R-:W-:Y:S05]  /*9ca0*/  BRA `(.L_x_2548) ;  /* 0x0000000400087947 */ /* 0x000fea0003800000 */
.L_x_2566:
        /* <DEDUP_REMOVED lines=16> */
.L_x_2573:
[----:B------:R-:W-:-:S04]  /*9db0*/  LOP3.LUT R24, R24, 0x80000000, RZ, 0xc0, !PT ;  /* 0x8000000018187812 */ /* 0x000fc800078ec0ff */
[----:B------:R-:W-:-:S04]  /*9dc0*/  SHF.R.U32.HI R3, RZ, 0x18, R24 ;  /* 0x00000018ff037819 */ /* 0x000fc80000011618 */
[----:B------:R-:W-:-:S04]  /*9dd0*/  LOP3.LUT R0, R0, R3, RZ, 0xfc, !PT ;  /* 0x0000000300007212 */ /* 0x000fc800078efcff */
[----:B------:R-:W-:-:S07]  /*9de0*/  PRMT R4, R0, 0x7610, R4 ;  /* 0x0000761000047816 */ /* 0x000fce0000000004 */
.L_x_2572:
[----:B------:R-:W-:Y:S05]  /*9df0*/  BSYNC B0 ;  /* 0x0000000000007941 */ /* 0x000fea0003800000 */
.L_x_2571:
[----:B------:R3:W-:Y:S01]  /*9e00*/  STG.E.U8 desc[UR36][R8.64], R4 ;  /* 0x0000000408007986 */ /* 0x0007e2000c101124 */
[----:B------:R-:W-:Y:S05]  /*9e10*/  BRA `(.L_x_2548) ;  /* 0x0000000000ac7947 */ /* 0x000fea0003800000 */
.L_x_2565:
        /* <DEDUP_REMOVED lines=21> */
.L_x_2547:
        /* <DEDUP_REMOVED lines=16> */
.L_x_2576:
[----:B------:R-:W-:Y:S05]  /*a070*/  BRA `(.L_x_2548) ;  /* 0x0000000000147947 */ /* 0x000fea0003800000 */
.L_x_2575:
[----:B------:R-:W0:Y:S02]  /*a080*/  F2I.U64.TRUNC R24, R24 ;  /* 0x0000001800187311 */ /* 0x000e24000020d800 */
[----:B0-----:R2:W-:Y:S01]  /*a090*/  STG.E.64 desc[UR36][R8.64], R24 ;  /* 0x0000001808007986 */ /* 0x0015e2000c101b24 */
[----:B------:R-:W-:Y:S05]  /*a0a0*/  BRA `(.L_x_2548) ;  /* 0x0000000000087947 */ /* 0x000fea0003800000 */
.L_x_2574:
[----:B------:R-:W0:Y:S02]  /*a0b0*/  F2I.FTZ.U32.TRUNC.NTZ R3, R24 ;  /* 0x0000001800037305 */ /* 0x000e24000021f000 */
[----:B0-----:R0:W-:Y:S02]  /*a0c0*/  STG.E desc[UR36][R8.64], R3 ;  /* 0x0000000308007986 */ /* 0x0011e4000c101924 */
.L_x_2548:
[----:B------:R-:W-:-:S07]  /*a0d0*/  VIADD R27, R27, 0x80 ;  /* 0x000000801b1b7836 */ /* 0x000fce0000000000 */
.L_x_2508:
[----:B------:R-:W-:Y:S05]  /*a0e0*/  BSYNC B6 ;  /* 0x0000000000067941 */ /* 0x000fea0003800000 */
.L_x_2507:
[----:B------:R-:W-:-:S13]  /*a0f0*/  ISETP.GE.AND P0, PT, R27, R26, PT ;  /* 0x0000001a1b00720c */ /* 0x000fda0003f06270 */
[----:B------:R-:W-:Y:S05]  /*a100*/  @P0 EXIT ;  /* 0x000000000000094d */ /* 0x000fea0003800000 */
[----:B0--3--:R-:W0:Y:S01]  /*a110*/  LDC.64 R4, c[0x0][0x218] ;  /* 0x00008600ff047b82 */ /* 0x009e220000000a00 */
[----:B------:R-:W-:Y:S01]  /*a120*/  PRMT R0, R17, 0x9910, RZ ;  /* 0x0000991011007816 */ /* 0x000fe200000000ff */
[----:B------:R-:W-:Y:S01]  /*a130*/  IMAD R2, R2, 0x200, R27 ;  /* 0x0000020002027824 */ /* 0x000fe200078e021b */
[----:B------:R-:W-:Y:S02]  /*a140*/  ULDC UR4, c[0x0][0x244] ;  /* 0x0000910000047ab9 */ /* 0x000fe40000000800 */
[----:B------:R-:W-:Y:S01]  /*a150*/  ISETP.GT.AND P1, PT, R0, 0x9, PT ;  /* 0x000000090000780c */ /* 0x000fe20003f24270 */
[----:B-12-4-:R-:W-:-:S05]  /*a160*/  IMAD R3, R2, UR4, RZ ;  /* 0x0000000402037c24 */ /* 0x016fca000f8e02ff */
        /* <DEDUP_REMOVED lines=14> */
.L_x_2580:
[----:B------:R-:W0:Y:S02]  /*a250*/  F2I.S64.TRUNC R16, R16 ;  /* 0x0000001000107311 */ /* 0x000e24000020d900 */
[----:B0-----:R-:W-:-:S05]  /*a260*/  IMAD.MOV.U32 R5, RZ, RZ, R16 ;  /* 0x000000ffff057224 */ /* 0x001fca00078e0010 */
[----:B------:R-:W-:Y:S01]  /*a270*/  STG.E.U8 desc[UR36][R2.64], R5 ;  /* 0x0000000502007986 */ /* 0x000fe2000c101124 */
[----:B------:R-:W-:Y:S05]  /*a280*/  EXIT ;  /* 0x000000000000794d */ /* 0x000fea0003800000 */
.L_x_2579:
        /* <DEDUP_REMOVED lines=9> */
.L_x_2583:
[----:B------:R-:W0:Y:S02]  /*a320*/  F2I.FTZ.TRUNC.NTZ R5, R16 ;  /* 0x0000001000057305 */ /* 0x000e24000021f100 */
[----:B0-----:R-:W-:Y:S01]  /*a330*/  STG.E desc[UR36][R2.64], R5 ;  /* 0x0000000502007986 */ /* 0x001fe2000c101924 */
[----:B------:R-:W-:Y:S05]  /*a340*/  EXIT ;  /* 0x000000000000794d */ /* 0x000fea0003800000 */
.L_x_2582:
[----:B------:R-:W0:Y:S02]  /*a350*/  F2I.FTZ.TRUNC.NTZ R5, R16 ;  /* 0x0000001000057305 */ /* 0x000e24000021f100 */
[----:B0-----:R-:W-:Y:S01]  /*a360*/  STG.E.U16 desc[UR36][R2.64], R5 ;  /* 0x0000000502007986 */ /* 0x001fe2000c101524 */
[----:B------:R-:W-:Y:S05]  /*a370*/  EXIT ;  /* 0x000000000000794d */ /* 0x000fea0003800000 */
.L_x_2578:
        /* <DEDUP_REMOVED lines=8> */
.L_x_2585:
[----:B------:R-:W-:-:S05]  /*a400*/  F2FP.F16.F32.PACK_AB R16, RZ, R16 ;  /* 0x00000010ff10723e */ /* 0x000fca00000000ff */
[----:B------:R-:W-:Y:S01]  /*a410*/  STG.E.U16 desc[UR36][R2.64], R16 ;  /* 0x0000001002007986 */ /* 0x000fe2000c101524 */
[----:B------:R-:W-:Y:S05]  /*a420*/  EXIT ;  /* 0x000000000000794d */ /* 0x000fea0003800000 */
.L_x_2584:
        /* <DEDUP_REMOVED lines=9> */
.L_x_2587:
[----:B------:R-:W-:-:S04]  /*a4c0*/  F2FP.F16.F32.PACK_AB R5, RZ, R16 ;  /* 0x00000010ff05723e */ /* 0x000fc800000000ff */
[----:B------:R-:W-:-:S05]  /*a4d0*/  PRMT R5, R5, 0x5410, RZ ;  /* 0x0000541005057816 */ /* 0x000fca00000000ff */
[----:B------:R-:W-:Y:S01]  /*a4e0*/  STG.E desc[UR36][R2.64], R5 ;  /* 0x0000000502007986 */ /* 0x000fe2000c101924 */
[----:B------:R-:W-:Y:S05]  /*a4f0*/  EXIT ;  /* 0x000000000000794d */ /* 0x000fea0003800000 */
.L_x_2586:
[----:B------:R-:W-:-:S06]  /*a500*/  FMUL.FTZ R4, R16, 1 ;  /* 0x3f80000010047820 */ /* 0x000fcc0000410000 */
[----:B------:R-:W0:Y:S02]  /*a510*/  F2F.F64.F32 R4, R4 ;  /* 0x0000000400047310 */ /* 0x000e240000201800 */
[----:B0-----:R-:W-:Y:S01]  /*a520*/  STG.E.64 desc[UR36][R2.64], R4 ;  /* 0x0000000402007986 */ /* 0x001fe2000c101b24 */
[----:B------:R-:W-:Y:S05]  /*a530*/  EXIT ;  /* 0x000000000000794d */ /* 0x000fea0003800000 */
.L_x_2577:
        /* <DEDUP_REMOVED lines=12> */
.L_x_2590:
[----:B------:R-:W-:Y:S01]  /*a600*/  FMUL.FTZ R4, R16, 1 ;  /* 0x3f80000010047820 */ /* 0x000fe20000410000 */
[----:B------:R-:W-:-:S05]  /*a610*/  CS2R R6, SRZ ;  /* 0x0000000000067805 */ /* 0x000fca000001ff00 */
[----:B------:R-:W0:Y:S02]  /*a620*/  F2F.F64.F32 R4, R4 ;  /* 0x0000000400047310 */ /* 0x000e240000201800 */
[----:B0-----:R-:W-:Y:S01]  /*a630*/  STG.E.128 desc[UR36][R2.64], R4 ;  /* 0x0000000402007986 */ /* 0x001fe2000c101d24 */
[----:B------:R-:W-:Y:S05]  /*a640*/  EXIT ;  /* 0x000000000000794d */ /* 0x000fea0003800000 */
.L_x_2589:
        /* <DEDUP_REMOVED lines=20> */
.L_x_2594:
[----:B------:R-:W-:Y:S05]  /*a790*/  BSYNC B0 ;  /* 0x0000000000007941 */ /* 0x000fea0003800000 */
.L_x_2593:
[----:B------:R-:W-:-:S05]  /*a7a0*/  LOP3.LUT R7, R0, R7, RZ, 0xfc, !PT ;  /* 0x0000000700077212 */ /* 0x000fca00078efcff */
[----:B------:R-:W-:Y:S01]  /*a7b0*/  STG.E.U8 desc[UR36][R2.64], R7 ;  /* 0x0000000702007986 */ /* 0x000fe2000c101124 */
[----:B------:R-:W-:Y:S05]  /*a7c0*/  EXIT ;  /* 0x000000000000794d */ /* 0x000fea0003800000 */
.L_x_2592:
        /* <DEDUP_REMOVED lines=12> */
.L_x_2596:
[----:B------:R-:W-:Y:S01]  /*a890*/  IMAD.MOV.U32 R0, RZ, RZ, 0x7f ;  /* 0x0000007fff007424 */ /* 0x000fe200078e00ff */
[----:B------:R-:W-:-:S04]  /*a8a0*/  ISETP.GT.U32.AND P0, PT, R4, 0x7f800000, PT ;  /* 0x7f8000000400780c */ /* 0x000fc80003f04070 */
[----:B------:R-:W-:-:S09]  /*a8b0*/  SEL R0, R0, 0x7c, P0 ;  /* 0x0000007c00007807 */ /* 0x000fd20000000000 */
.L_x_2597:
[----:B------:R-:W-:Y:S05]  /*a8c0*/  BSYNC B0 ;  /* 0x0000000000007941 */ /* 0x000fea0003800000 */
.L_x_2595:
[----:B------:R-:W-:-:S04]  /*a8d0*/  LOP3.LUT R16, R16, 0x80000000, RZ, 0xc0, !PT ;  /* 0x8000000010107812 */ /* 0x000fc800078ec0ff */
[----:B------:R-:W-:-:S04]  /*a8e0*/  SHF.R.U32.HI R5, RZ, 0x18, R16 ;  /* 0x00000018ff057819 */ /* 0x000fc80000011610 */
[----:B------:R-:W-:-:S05]  /*a8f0*/  LOP3.LUT R5, R0, R5, RZ, 0xfc, !PT ;  /* 0x0000000500057212 */ /* 0x000fca00078efcff */
[----:B------:R-:W-:Y:S01]  /*a900*/  STG.E.U8 desc[UR36][R2.64], R5 ;  /* 0x0000000502007986 */ /* 0x000fe2000c101124 */
[----:B------:R-:W-:Y:S05]  /*a910*/  EXIT ;  /* 0x000000000000794d */ /* 0x000fea0003800000 */
.L_x_2591:
[----:B------:R-:W-:-:S05]  /*a920*/  F2FP.BF16.F32.PACK_AB R16, RZ, R16 ;  /* 0x00000010ff10723e */ /* 0x000fca00000010ff */
[----:B------:R-:W-:Y:S01]  /*a930*/  STG.E.U16 desc[UR36][R2.64], R16 ;  /* 0x0000001002007986 */ /* 0x000fe2000c101524 */
[----:B------:R-:W-:Y:S05]  /*a940*/  EXIT ;  /* 0x000000000000794d */ /* 0x000fea0003800000 */
.L_x_2588:
        /* <DEDUP_REMOVED lines=11> */
.L_x_2600:
        /* <DEDUP_REMOVED lines=16> */
.L_x_2603:
[----:B------:R-:W-:-:S04]  /*ab00*/  LOP3.LUT R16, R16, 0x80000000, RZ, 0xc0, !PT ;  /* 0x8000000010107812 */ /* 0x000fc800078ec0ff */
[----:B------:R-:W-:-:S04]  /*ab10*/  SHF.R.U32.HI R5, RZ, 0x18, R16 ;  /* 0x00000018ff057819 */ /* 0x000fc80000011610 */
[----:B------:R-:W-:-:S04]  /*ab20*/  LOP3.LUT R4, R4, R5, RZ, 0xfc, !PT ;  /* 0x0000000504047212 */ /* 0x000fc800078efcff */
[----:B------:R-:W-:-:S07]  /*ab30*/  PRMT R0, R4, 0x7610, R0 ;  /* 0x0000761004007816 */ /* 0x000fce0000000000 */
.L_x_2602:
[----:B------:R-:W-:Y:S05]  /*ab40*/  BSYNC B0 ;  /* 0x0000000000007941 */ /* 0x000fea0003800000 */
.L_x_2601:
[----:B------:R-:W-:Y:S01]  /*ab50*/  STG.E.U8 desc[UR36][R2.64], R0 ;  /* 0x0000000002007986 */ /* 0x000fe2000c101124 */
[----:B------:R-:W-:Y:S05]  /*ab60*/  EXIT ;  /* 0x000000000000794d */ /* 0x000fea0003800000 */
.L_x_2599:
        /* <DEDUP_REMOVED lines=16> */
.L_x_2606:
[----:B------:R-:W-:-:S04]  /*ac70*/  LOP3.LUT R16, R16, 0x80000000, RZ, 0xc0, !PT ;  /* 0x8000000010107812 */ /* 0x000fc800078ec0ff */
[----:B------:R-:W-:-:S04]  /*ac80*/  SHF.R.U32.HI R5, RZ, 0x18, R16 ;  /* 0x00000018ff057819 */ /* 0x000fc80000011610 */
[----:B------:R-:W-:-:S04]  /*ac90*/  LOP3.LUT R4, R4, R5, RZ, 0xfc, !PT ;  /* 0x0000000504047212 */ /* 0x000fc800078efcff */
[----:B------:R-:W-:-:S07]  /*aca0*/  PRMT R0, R4, 0x7610, R0 ;  /* 0x0000761004007816 */ /* 0x000fce0000000000 */
.L_x_2605:
[----:B------:R-:W-:Y:S05]  /*acb0*/  BSYNC B0 ;  /* 0x0000000000007941 */ /* 0x000fea0003800000 */
.L_x_2604:
[----:B------:R-:W-:Y:S01]  /*acc0*/  STG.E.U8 desc[UR36][R2.64], R0 ;  /* 0x0000000002007986 */ /* 0x000fe2000c101124 */
[----:B------:R-:W-:Y:S05]  /*acd0*/  EXIT ;  /* 0x000000000000794d */ /* 0x000fea0003800000 */
.L_x_2598:
        /* <DEDUP_REMOVED lines=21> */
.L_x_2581:
        /* <DEDUP_REMOVED lines=16> */
.L_x_2609:
[----:B------:R-:W-:Y:S05]  /*af30*/  EXIT ;  /* 0x000000000000794d */ /* 0x000fea0003800000 */
.L_x_2608:
[----:B------:R-:W0:Y:S02]  /*af40*/  F2I.U64.TRUNC R16, R16 ;  /* 0x0000001000107311 */ /* 0x000e24000020d800 */
[----:B0-----:R-:W-:Y:S01]  /*af50*/  STG.E.64 desc[UR36][R2.64], R16 ;  /* 0x0000001002007986 */ /* 0x001fe2000c101b24 */
[----:B------:R-:W-:Y:S05]  /*af60*/  EXIT ;  /* 0x000000000000794d */ /* 0x000fea0003800000 */
.L_x_2607:
[----:B------:R-:W0:Y:S02]  /*af70*/  F2I.FTZ.U32.TRUNC.NTZ R5, R16 ;  /* 0x0000001000057305 */ /* 0x000e24000021f000 */
[----:B0-----:R-:W-:Y:S01]  /*af80*/  STG.E desc[UR36][R2.64], R5 ;  /* 0x0000000502007986 */ /* 0x001fe2000c101924 */
[----:B------:R-:W-:Y:S05]  /*af90*/  EXIT ;  /* 0x000000000000794d */ /* 0x000fea0003800000 */
.L_x_2610:
        /* <DEDUP_REMOVED lines=14> */
.L_x_3524:


//--------------------- .text._ZN2at6native18elementwise_kernelILi128ELi2EZNS0_22gpu_kernel_impl_nocastIZZZNS0_12prelu_kernelERNS_14TensorIteratorEENKUlvE_clEvENKUlvE0_clEvEUlffE_EEvRNS_18TensorIteratorBaseERKT_EUliE_EEviT1_ --------------------------
	.section	.text._ZN2at6native18elementwise_kernelILi128ELi2EZNS0_22gpu_kernel_impl_nocastIZZZNS0_12prelu_kernelERNS_14TensorIteratorEENKUlvE_clEvENKUlvE0_clEvEUlffE_EEvRNS_18TensorIteratorBaseERKT_EUliE_EEviT1_,"ax",@progbits
	.align	128
        .global         _ZN2at6native18elementwise_kernelILi128ELi2EZNS0_22gpu_kernel_impl_nocastIZZZNS0_12prelu_kernelERNS_14TensorIteratorEENKUlvE_clEvENKUlvE0_clEvEUlffE_EEvRNS_18TensorIteratorBaseERKT_EUliE_EEviT1_
        .type           _ZN2at6native18elementwise_kernelILi128ELi2EZNS0_22gpu_kernel_impl_nocastIZZZNS0_12prelu_kernelERNS_14TensorIteratorEENKUlvE_clEvENKUlvE0_clEvEUlffE_EEvRNS_18TensorIteratorBaseERKT_EUliE_EEviT1_,@function
        .size           _ZN2at6native18elementwise_kernelILi128ELi2EZNS0_22gpu_kernel_impl_nocastIZZZNS0_12prelu_kernelERNS_14TensorIteratorEENKUlvE_clEvENKUlvE0_clEvEUlffE_EEvRNS_18TensorIteratorBaseERKT_EUliE_EEviT1_,(.L_x_3525 - _ZN2at6native18elementwise_kernelILi128ELi2EZNS0_22gpu_kernel_impl_nocastIZZZNS0_12prelu_kernelERNS_14TensorIteratorEENKUlvE_clEvENKUlvE0_clEvEUlffE_EEvRNS_18TensorIteratorBaseERKT_EUliE_EEviT1_)
        .other          _ZN2at6native18elementwise_kernelILi128ELi2EZNS0_22gpu_kernel_impl_nocastIZZZNS0_12prelu_kernelERNS_14TensorIteratorEENKUlvE_clEvENKUlvE0_clEvEUlffE_EEvRNS_18TensorIteratorBaseERKT_EUliE_EEviT1_,@"STO_CUDA_ENTRY STV_DEFAULT"
_ZN2at6native18elementwise_kernelILi128ELi2EZNS0_22gpu_kernel_impl_nocastIZZZNS0_12prelu_kernelERNS_14TensorIteratorEENKUlvE_clEvENKUlvE0_clEvEUlffE_EEvRNS_18TensorIteratorBaseERKT_EUliE_EEviT1_:
.text._ZN2at6native18elementwise_kernelILi128ELi2EZNS0_22gpu_kernel_impl_nocastIZZZNS0_12prelu_kernelERNS_14TensorIteratorEENKUlvE_clEvENKUlvE0_clEvEUlffE_EEvRNS_18TensorIteratorBaseERKT_EUliE_EEviT1_:
[----:B------:R-:W-:Y:S01]  /*0000*/  LDC R1, c[0x0][0x28] ;  /* 0x00000a00ff017b82 */ /* 0x000fe20000000800 */
[----:B------:R-:W0:Y:S01]  /*0010*/  S2R R0, SR_CTAID.X ;  /* 0x0000000000007919 */ /* 0x000e220000002500 */
[----:B------:R-:W-:Y:S01]  /*0020*/  ULDC UR6, c[0x0][0x210] ;  /* 0x0000840000067ab9 */ /* 0x000fe20000000800 */
[----:B------:R-:W-:Y:S01]  /*0030*/  ULDC.64 UR4, c[0x0][0x208] ;  /* 0x0000820000047ab9 */ /* 0x000fe20000000a00 */
[----:B------:R-:W-:Y:S01]  /*0040*/  BSSY B0, `(.L_x_2611) ;  /* 0x0000176000007945 */ /* 0x000fe20003800000 */
[----:B------:R-:W0:Y:S02]  /*0050*/  S2R R3, SR_TID.X ;  /* 0x0000000000037919 */ /* 0x000e240000002100 */
[----:B0-----:R-:W-:-:S04]  /*0060*/  LEA R0, R0, R3, 0x8 ;  /* 0x0000000300007211 */ /* 0x001fc800078e40ff */
[----:B------:R-:W-:Y:S02]  /*0070*/  ISETP.GE.AND P0, PT, R0, UR6, PT ;  /* 0x0000000600007c0c */ /* 0x000fe4000bf06270 */
[----:B------:R-:W-:-:S11]  /*0080*/  MOV R9, R0 ;  /* 0x0000000000097202 */ /* 0x000fd60000000f00 */
[----:B------:R-:W-:Y:S05]  /*0090*/  @P0 BRA `(.L_x_2612) ;  /* 0x0000001400c00947 */ /* 0x000fea0003800000 */
[----:B------:R-:W0:Y:S01]  /*00a0*/  LDC R5, c[0x0][0x218] ;  /* 0x00008600ff057b82 */ /* 0x000e220000000800 */
[----:B------:R-:W-:Y:S01]  /*00b0*/  HFMA2.MMA R4, -RZ, RZ, 0, 0 ;  /* 0x00000000ff047435 */ /* 0x000fe200000001ff */
[----:B------:R-:W-:Y:S02]  /*00c0*/  CS2R R2, SRZ ;  /* 0x0000000000027805 */ /* 0x000fe4000001ff00 */
        /* <DEDUP_REMOVED lines=350> */
.L_x_2613:
[----:B------:R-:W-:Y:S02]  /*16b0*/  ULDC.64 UR8, c[0x0][0x480] ;  /* 0x0001200000087ab9 */ /* 0x000fe40000000a00 */
[----:B------:R-:W-:-:S04]  /*16c0*/  IADD3 R4, P0, R4, UR8, RZ ;  /* 0x0000000804047c10 */ /* 0x000fc8000ff1e0ff */
[----:B------:R-:W-:Y:S01]  /*16d0*/  IADD3.X R5, RZ, UR9, RZ, P0, !PT ;  /* 0x00000009ff057c10 */ /* 0x000fe200087fe4ff */
[----:B------:R-:W-:-:S04]  /*16e0*/  ULDC.64 UR8, c[0x0][0x488] ;  /* 0x0001220000087ab9 */ /* 0x000fc80000000a00 */
[----:B------:R-:W2:Y:S01]  /*16f0*/  LDG.E R11, desc[UR4][R4.64] ;  /* 0x00000004040b7981 */ /* 0x000ea2000c1e1900 */
[----:B------:R-:W-:-:S04]  /*1700*/  IADD3 R6, P0, R2, UR8, RZ ;  /* 0x0000000802067c10 */ /* 0x000fc8000ff1e0ff */
[----:B------:R-:W-:Y:S01]  /*1710*/  IADD3.X R7, RZ, UR9, RZ, P0, !PT ;  /* 0x00000009ff077c10 */ /* 0x000fe200087fe4ff */
[----:B------:R-:W-:-:S04]  /*1720*/  ULDC.64 UR8, c[0x0][0x478] ;  /* 0x00011e0000087ab9 */ /* 0x000fc80000000a00 */
[----:B------:R-:W3:Y:S01]  /*1730*/  LDG.E R6, desc[UR4][R6.64] ;  /* 0x0000000406067981 */ /* 0x000ee2000c1e1900 */
[----:B------:R-:W-:Y:S02]  /*1740*/  IADD3 R2, P1, R3, UR8, RZ ;  /* 0x0000000803027c10 */ /* 0x000fe4000ff3e0ff */
[----:B------:R-:W-:Y:S02]  /*1750*/  IADD3 R9, R0, 0x80, RZ ;  /* 0x0000008000097810 */ /* 0x000fe40007ffe0ff */
[----:B------:R-:W-:Y:S02]  /*1760*/  IADD3.X R3, RZ, UR9, RZ, P1, !PT ;  /* 0x00000009ff037c10 */ /* 0x000fe40008ffe4ff */
[----:B--2---:R-:W-:-:S13]  /*1770*/  FSETP.GT.FTZ.AND P0, PT, R11, RZ, PT ;  /* 0x000000ff0b00720b */ /* 0x004fda0003f14000 */
[----:B---3--:R-:W-:-:S05]  /*1780*/  @!P0 FMUL.FTZ R11, R11, R6 ;  /* 0x000000060b0b8220 */ /* 0x008fca0000410000 */
[----:B------:R0:W-:Y:S02]  /*1790*/  STG.E desc[UR4][R2.64], R11 ;  /* 0x0000000b02007986 */ /* 0x0001e4000c101904 */
.L_x_2612:
[----:B------:R-:W-:Y:S05]  /*17a0*/  BSYNC B0 ;  /* 0x0000000000007941 */ /* 0x000fea0003800000 */
.L_x_2611:
[----:B------:R-:W-:-:S13]  /*17b0*/  ISETP.GE.AND P0, PT, R9, UR6, PT ;  /* 0x0000000609007c0c */ /* 0x000fda000bf06270 */
[----:B------:R-:W-:Y:S05]  /*17c0*/  @P0 EXIT ;  /* 0x000000000000094d */ /* 0x000fea0003800000 */
[----:B------:R-:W1:Y:S01]  /*17d0*/  LDC R8, c[0x0][0x218] ;  /* 0x00008600ff087b82 */ /* 0x000e620000000800 */
[----:B------:R-:W-:Y:S01]  /*17e0*/  HFMA2.MMA R0, -RZ, RZ, 0, 0 ;  /* 0x00000000ff007435 */ /* 0x000fe200000001ff */
[----:B0-----:R-:W-:Y:S02]  /*17f0*/  CS2R R2, SRZ ;  /* 0x0000000000027805 */ /* 0x001fe4000001ff00 */
[----:B-1----:R-:W-:-:S13]  /*1800*/  ISETP.NE.AND P0, PT, R8, RZ, PT ;  /* 0x000000ff0800720c */ /* 0x002fda0003f05270 */
[----:B------:R-:W-:Y:S05]  /*1810*/  @!P0 BRA `(.L_x_2614) ;  /* 0x0000001400708947 */ /* 0x000fea0003800000 */
[----:B------:R-:W-:Y:S01]  /*1820*/  MOV R2, RZ ;  /* 0x000000ff00027202 */ /* 0x000fe20000000f00 */
[----:B------:R-:W-:Y:S01]  /*1830*/  ULDC.64 UR6, c[0x0][0x220] ;  /* 0x0000880000067ab9 */ /* 0x000fe20000000a00 */
[----:B------:R-:W-:Y:S01]  /*1840*/  MOV R3, R9 ;  /* 0x0000000900037202 */ /* 0x000fe20000000f00 */
[----:B------:R-:W-:Y:S01]  /*1850*/  ULDC UR8, c[0x0][0x350] ;  /* 0x0000d40000087ab9 */ /* 0x000fe20000000800 */
[----:B------:R-:W-:Y:S01]  /*1860*/  ISETP.NE.AND P0, PT, R8, 0x1, PT ;  /* 0x000000010800780c */ /* 0x000fe20003f05270 */
        /* <DEDUP_REMOVED lines=328> */
[----:B------:R-:W2:Y:S08]  /*2cf0*/  @P0 LDC.64 R6, c[0x0][0x468] ;  /* 0x00011a00ff060b82 */ /* 0x000eb00000000a00 */
[----:B------:R-:W3:Y:S01]  /*2d00*/  @P0 LDC R12, c[0x0][0x470] ;  /* 0x00011c00ff0c0b82 */ /* 0x000ee20000000800 */
[----:B0-----:R-:W-:-:S05]  /*2d10*/  @P0 IMAD.HI.U32 R4, R9, R10, R8 ;  /* 0x0000000a09040227 */ /* 0x001fca00078e0008 */
        /* <DEDUP_REMOVED lines=11> */
[----:B---3--:R-:W-:-:S07]  /*2dd0*/  @P0 IMAD R0, R9, R12, R0 ;  /* 0x0000000c09000224 */ /* 0x008fce00078e0200 */
.L_x_2614:
        /* <DEDUP_REMOVED lines=9> */
[----:B------:R-:W-:-:S04]  /*2e70*/  IADD3 R2, P1, R3, UR6, RZ ;  /* 0x0000000603027c10 */ /* 0x000fc8000ff3e0ff */
[----:B------:R-:W-:Y:S02]  /*2e80*/  IADD3.X R3, RZ, UR7, RZ, P1, !PT ;  /* 0x00000007ff037c10 */ /* 0x000fe40008ffe4ff */
[----:B--2---:R-:W-:-:S13]  /*2e90*/  FSETP.GT.FTZ.AND P0, PT, R9, RZ, PT ;  /* 0x000000ff0900720b */ /* 0x004fda0003f14000 */
[----:B---3--:R-:W-:-:S05]  /*2ea0*/  @!P0 FMUL.FTZ R9, R9, R6 ;  /* 0x0000000609098220 */ /* 0x008fca0000410000 */
[----:B------:R-:W-:Y:S01]  /*2eb0*/  STG.E desc[UR4][R2.64], R9 ;  /* 0x0000000902007986 */ /* 0x000fe2000c101904 */
[----:B------:R-:W-:Y:S05]  /*2ec0*/  EXIT ;  /* 0x000000000000794d */ /* 0x000fea0003800000 */
.L_x_2615:
        /* <DEDUP_REMOVED lines=11> */
.L_x_3525:


//--------------------- .text._ZN2at6native27unrolled_elementwise_kernelIZZZNS0_12prelu_kernelERNS_14TensorIteratorEENKUlvE_clEvENKUlvE0_clEvEUlffE_St5arrayIPcLm3EELi4E23TrivialOffsetCalculatorILi2EjESA_ILi1EjENS0_6memory15LoadWithoutCastENSD_16StoreWithoutCastEEEviT_T0_T2_T3_T4_T5_ --------------------------
	.section	.text._ZN2at6native27unrolled_elementwise_kernelIZZZNS0_12prelu_kernelERNS_14TensorIteratorEENKUlvE_clEvENKUlvE0_clEvEUlffE_St5arrayIPcLm3EELi4E23TrivialOffsetCalculatorILi2EjESA_ILi1EjENS0_6memory15LoadWithoutCastENSD_16StoreWithoutCastEEEviT_T0_T2_T3_T4_T5_,"ax",@progbits
	.align	128
        .global         _ZN2at6native27unrolled_elementwise_kernelIZZZNS0_12prelu_kernelERNS_14TensorIteratorEENKUlvE_clEvENKUlvE0_clEvEUlffE_St5arrayIPcLm3EELi4E23TrivialOffsetCalculatorILi2EjESA_ILi1EjENS0_6memory15LoadWithoutCastENSD_16StoreWithoutCastEEEviT_T0_T2_T3_T4_T5_
        .type           _ZN2at6native27unrolled_elementwise_kernelIZZZNS0_12prelu_kernelERNS_14TensorIteratorEENKUlvE_clEvENKUlvE0_clEvEUlffE_St5arrayIPcLm3EELi4E23TrivialOffsetCalculatorILi2EjESA_ILi1EjENS0_6memory15LoadWithoutCastENSD_16StoreWithoutCastEEEviT_T0_T2_T3_T4_T5_,@function
        .size           _ZN2at6native27unrolled_elementwise_kernelIZZZNS0_12prelu_kernelERNS_14TensorIteratorEENKUlvE_clEvENKUlvE0_clEvEUlffE_St5arrayIPcLm3EELi4E23TrivialOffsetCalculatorILi2EjESA_ILi1EjENS0_6memory15LoadWithoutCastENSD_16StoreWithoutCastEEEviT_T0_T2_T3_T4_T5_,(.L_x_3526 - _ZN2at6native27unrolled_elementwise_kernelIZZZNS0_12prelu_kernelERNS_14TensorIteratorEENKUlvE_clEvENKUlvE0_clEvEUlffE_St5arrayIPcLm3EELi4E23TrivialOffsetCalculatorILi2EjESA_ILi1EjENS0_6memory15LoadWithoutCastENSD_16StoreWithoutCastEEEviT_T0_T2_T3_T4_T5_)
        .other          _ZN2at6native27unrolled_elementwise_kernelIZZZNS0_12prelu_kernelERNS_14TensorIteratorEENKUlvE_clEvENKUlvE0_clEvEUlffE_St5arrayIPcLm3EELi4E23TrivialOffsetCalculatorILi2EjESA_ILi1EjENS0_6memory15LoadWithoutCastENSD_16StoreWithoutCastEEEviT_T0_T2_T3_T4_T5_,@"STO_CUDA_ENTRY STV_DEFAULT"
_ZN2at6native27unrolled_elementwise_kernelIZZZNS0_12prelu_kernelERNS_14TensorIteratorEENKUlvE_clEvENKUlvE0_clEvEUlffE_St5arrayIPcLm3EELi4E23TrivialOffsetCalculatorILi2EjESA_ILi1EjENS0_6memory15LoadWithoutCastENSD_16StoreWithoutCastEEEviT_T0_T2_T3_T4_T5_:
.text._ZN2at6native27unrolled_elementwise_kernelIZZZNS0_12prelu_kernelERNS_14TensorIteratorEENKUlvE_clEvENKUlvE0_clEvEUlffE_St5arrayIPcLm3EELi4E23TrivialOffsetCalculatorILi2EjESA_ILi1EjENS0_6memory15LoadWithoutCastENSD_16StoreWithoutCastEEEviT_T0_T2_T3_T4_T5_:
[----:B------:R-:W-:Y:S01]  /*0000*/  LDC R1, c[0x0][0x28] ;  /* 0x00000a00ff017b82 */ /* 0x000fe20000000800 */
[----:B------:R-:W0:Y:S07]  /*0010*/  S2R R0, SR_CTAID.X ;  /* 0x0000000000007919 */ /* 0x000e2e0000002500 */
[----:B------:R-:W0:Y:S01]  /*0020*/  LDC R3, c[0x0][0x210] ;  /* 0x00008400ff037b82 */ /* 0x000e220000000800 */
[----:B------:R-:W-:Y:S01]  /*0030*/  IMAD.MOV.U32 R16, RZ, RZ, RZ ;  /* 0x000000ffff107224 */ /* 0x000fe200078e00ff */
[----:B------:R-:W-:Y:S01]  /*0040*/  ULDC.64 UR4, c[0x0][0x208] ;  /* 0x0000820000047ab9 */ /* 0x000fe20000000a00 */
[----:B------:R-:W1:Y:S01]  /*0050*/  S2R R17, SR_TID.X ;  /* 0x0000000000117919 */ /* 0x000e620000002100 */
[----:B------:R-:W-:Y:S01]  /*0060*/  HFMA2.MMA R18, -RZ, RZ, 0, 0 ;  /* 0x00000000ff127435 */ /* 0x000fe200000001ff */
[----:B------:R-:W-:-:S02]  /*0070*/  IMAD.MOV.U32 R15, RZ, RZ, RZ ;  /* 0x000000ffff0f7224 */ /* 0x000fc400078e00ff */
[----:B0-----:R-:W-:Y:S01]  /*0080*/  IMAD R14, R0, -0x200, R3 ;  /* 0xfffffe00000e7824 */ /* 0x001fe200078e0203 */
[----:B-1----:R-:W-:-:S04]  /*0090*/  MOV R19, R17 ;  /* 0x0000001100137202 */ /* 0x002fc80000000f00 */
[----:B------:R-:W-:-:S13]  /*00a0*/  ISETP.GE.AND P0, PT, R17, R14, PT ;  /* 0x0000000e1100720c */ /* 0x000fda0003f06270 */
[----:B------:R-:W-:Y:S01]  /*00b0*/  @!P0 IMAD R21, R0, 0x200, R19 ;  /* 0x0000020000158824 */ /* 0x000fe200078e0213 */
[----:B------:R-:W-:Y:S01]  /*00c0*/  @!P0 IADD3 R19, R19, 0x80, RZ ;  /* 0x0000008013138810 */ /* 0x000fe20007ffe0ff */
[----:B------:R-:W0:Y:S03]  /*00d0*/  @!P0 LDC.64 R12, c[0x0][0x220] ;  /* 0x00008800ff0c8b82 */ /* 0x000e260000000a00 */
[----:B------:R-:W-:-:S05]  /*00e0*/  ISETP.GE.AND P1, PT, R19, R14, PT ;  /* 0x0000000e1300720c */ /* 0x000fca0003f26270 */
[----:B------:R-:W1:Y:S08]  /*00f0*/  @!P0 LDC.64 R10, c[0x0][0x228] ;  /* 0x00008a00ff0a8b82 */ /* 0x000e700000000a00 */
[----:B------:R-:W-:Y:S01]  /*0100*/  @!P1 IMAD R23, R0, 0x200, R19 ;  /* 0x0000020000179824 */ /* 0x000fe200078e0213 */
[----:B------:R-:W-:Y:S01]  /*0110*/  @!P1 IADD3 R19, R19, 0x80, RZ ;  /* 0x0000008013139810 */ /* 0x000fe20007ffe0ff */
[----:B------:R-:W2:Y:S03]  /*0120*/  @!P1 LDC.64 R6, c[0x0][0x220] ;  /* 0x00008800ff069b82 */ /* 0x000ea60000000a00 */
[----:B------:R-:W-:Y:S01]  /*0130*/  ISETP.GE.AND P3, PT, R19, R14, PT ;  /* 0x0000000e1300720c */ /* 0x000fe20003f66270 */
[----:B0-----:R-:W-:-:S04]  /*0140*/  @!P0 IMAD.WIDE.U32 R12, R21, 0x4, R12 ;  /* 0x00000004150c8825 */ /* 0x001fc800078e000c */
[----:B------:R-:W0:Y:S01]  /*0150*/  @!P1 LDC.64 R2, c[0x0][0x228] ;  /* 0x00008a00ff029b82 */ /* 0x000e220000000a00 */
[----:B------:R3:W4:Y:S07]  /*0160*/  @!P0 LDG.E R16, desc[UR4][R12.64] ;  /* 0x000000040c108981 */ /* 0x00072e000c1e1900 */
[----:B------:R-:W3:Y:S01]  /*0170*/  @!P3 LDC.64 R8, c[0x0][0x220] ;  /* 0x00008800ff08bb82 */ /* 0x000ee20000000a00 */
[----:B-1----:R-:W-:Y:S01]  /*0180*/  @!P0 IMAD.WIDE.U32 R10, R21, 0x4, R10 ;  /* 0x00000004150a8825 */ /* 0x002fe200078e000a */
[----:B------:R-:W-:-:S02]  /*0190*/  CS2R R20, SRZ ;  /* 0x0000000000147805 */ /* 0x000fc4000001ff00 */
[----:B------:R-:W-:-:S04]  /*01a0*/  @!P3 LEA R25, R0, R19, 0x9 ;  /* 0x000000130019b211 */ /* 0x000fc800078e48ff */
[----:B------:R-:W1:Y:S01]  /*01b0*/  @!P3 LDC.64 R4, c[0x0][0x228] ;  /* 0x00008a00ff04bb82 */ /* 0x000e620000000a00 */
[----:B------:R-:W4:Y:S01]  /*01c0*/  @!P0 LDG.E R21, desc[UR4][R10.64] ;  /* 0x000000040a158981 */ /* 0x000f22000c1e1900 */
[----:B--2---:R-:W-:-:S05]  /*01d0*/  @!P1 IMAD.WIDE.U32 R6, R23, 0x4, R6 ;  /* 0x0000000417069825 */ /* 0x004fca00078e0006 */
[----:B------:R2:W4:Y:S01]  /*01e0*/  @!P1 LDG.E R15, desc[UR4][R6.64] ;  /* 0x00000004060f9981 */ /* 0x000522000c1e1900 */
[----:B---3--:R-:W-:-:S05]  /*01f0*/  @!P3 IMAD.WIDE.U32 R8, R25, 0x4, R8 ;  /* 0x000000041908b825 */ /* 0x008fca00078e0008 */
[----:B------:R3:W4:Y:S01]  /*0200*/  @!P3 LDG.E R18, desc[UR4][R8.64] ;  /* 0x000000040812b981 */ /* 0x000722000c1e1900 */
[----:B0-----:R-:W-:Y:S01]  /*0210*/  @!P1 IMAD.WIDE.U32 R22, R23, 0x4, R2 ;  /* 0x0000000417169825 */ /* 0x001fe200078e0002 */
[----:B------:R-:W-:-:S03]  /*0220*/  CS2R R2, SRZ ;  /* 0x0000000000027805 */ /* 0x000fc6000001ff00 */
[----:B-1----:R-:W-:Y:S01]  /*0230*/  @!P3 IMAD.WIDE.U32 R24, R25, 0x4, R4 ;  /* 0x000000041918b825 */ /* 0x002fe200078e0004 */
[----:B------:R-:W4:Y:S04]  /*0240*/  @!P1 LDG.E R20, desc[UR4][R22.64] ;  /* 0x0000000416149981 */ /* 0x000f28000c1e1900 */
[----:B------:R-:W4:Y:S01]  /*0250*/  @!P3 LDG.E R3, desc[UR4][R24.64] ;  /* 0x000000041803b981 */ /* 0x000f22000c1e1900 */
[----:B------:R-:W-:-:S05]  /*0260*/  @!P3 VIADD R19, R19, 0x80 ;  /* 0x000000801313b836 */ /* 0x000fca0000000000 */
[----:B------:R-:W-:-:S13]  /*0270*/  ISETP.GE.AND P2, PT, R19, R14, PT ;  /* 0x0000000e1300720c */ /* 0x000fda0003f46270 */
[----:B------:R-:W0:Y:S01]  /*0280*/  @!P2 LDC.64 R4, c[0x0][0x228] ;  /* 0x00008a00ff04ab82 */ /* 0x000e220000000a00 */
[----:B------:R-:W-:-:S07]  /*0290*/  @!P2 LEA R13, R0, R19, 0x9 ;  /* 0x00000013000da211 */ /* 0x000fce00078e48ff */
[----:B--2---:R-:W3:Y:S01]  /*02a0*/  @!P2 LDC.64 R6, c[0x0][0x220] ;  /* 0x00008800ff06ab82 */ /* 0x004ee20000000a00 */
[----:B0-----:R-:W-:-:S07]  /*02b0*/  @!P2 IMAD.WIDE.U32 R10, R13, 0x4, R4 ;  /* 0x000000040d0aa825 */ /* 0x001fce00078e0004 */
[----:B------:R-:W0:Y:S01]  /*02c0*/  @!P0 LDC.64 R4, c[0x0][0x218] ;  /* 0x00008600ff048b82 */ /* 0x000e220000000a00 */
[----:B---3--:R-:W-:Y:S01]  /*02d0*/  @!P2 IMAD.WIDE.U32 R8, R13, 0x4, R6 ;  /* 0x000000040d08a825 */ /* 0x008fe200078e0006 */
[----:B------:R-:W-:-:S04]  /*02e0*/  MOV R7, RZ ;  /* 0x000000ff00077202 */ /* 0x000fc80000000f00 */
[----:B------:R1:W5:Y:S01]  /*02f0*/  @!P2 LDG.E R2, desc[UR4][R8.64] ;  /* 0x000000040802a981 */ /* 0x000362000c1e1900 */
[----:B------:R-:W-:Y:S01]  /*0300*/  VIADD R6, R17, 0x80 ;  /* 0x0000008011067836 */ /* 0x000fe20000000000 */
[----:B------:R-:W-:Y:S02]  /*0310*/  MOV R13, R17 ;  /* 0x00000011000d7202 */ /* 0x000fe40000000f00 */
[----:B------:R2:W5:Y:S01]  /*0320*/  @!P2 LDG.E R7, desc[UR4][R10.64] ;  /* 0x000000040a07a981 */ /* 0x000562000c1e1900 */
[----:B-1----:R-:W-:-:S04]  /*0330*/  @!P0 IMAD R9, R0, 0x200, R17 ;  /* 0x0000020000098824 */ /* 0x002fc800078e0211 */
[----:B0-----:R-:W-:Y:S01]  /*0340*/  @!P0 IMAD.WIDE.U32 R4, R9, 0x4, R4 ;  /* 0x0000000409048825 */ /* 0x001fe200078e0004 */
[----:B------:R-:W-:-:S04]  /*0350*/  @!P0 MOV R13, R6 ;  /* 0x00000006000d8202 */ /* 0x000fc80000000f00 */
[----:B------:R-:W-:Y:S01]  /*0360*/  ISETP.GE.AND P4, PT, R13, R14, PT ;  /* 0x0000000e0d00720c */ /* 0x000fe20003f86270 */
[----:B------:R-:W-:Y:S01]  /*0370*/  BSSY B0, `(.L_x_2616) ;  /* 0x0000013000007945 */ /* 0x000fe20003800000 */
[----:B----4-:R-:W-:-:S13]  /*0380*/  FSETP.GT.FTZ.AND P1, PT, R16, RZ, PT ;  /* 0x000000ff1000720b */ /* 0x010fda0003f34000 */
[----:B------:R-:W-:-:S05]  /*0390*/  @!P1 FMUL.FTZ R16, R21, R16 ;  /* 0x0000001015109220 */ /* 0x000fca0000410000 */
[----:B------:R2:W-:Y:S01]  /*03a0*/  @!P0 STG.E desc[UR4][R4.64], R16 ;  /* 0x0000001004008986 */ /* 0x0005e2000c101904 */
[----:B------:R-:W-:Y:S02]  /*03b0*/  FSETP.GT.FTZ.AND P2, PT, R15, RZ, PT ;  /* 0x000000ff0f00720b */ /* 0x000fe40003f54000 */
[----:B------:R-:W-:-:S11]  /*03c0*/  FSETP.GT.FTZ.AND P3, PT, R18, RZ, PT ;  /* 0x000000ff1200720b */ /* 0x000fd60003f74000 */
[----:B------:R-:W-:Y:S02]  /*03d0*/  @!P2 FMUL.FTZ R15, R20, R15 ;  /* 0x0000000f140fa220 */ /* 0x000fe40000410000 */
[----:B------:R-:W-:Y:S01]  /*03e0*/  @!P3 FMUL.FTZ R18, R3, R18 ;  /* 0x000000120312b220 */ /* 0x000fe20000410000 */
[----:B--2---:R-:W-:Y:S06]  /*03f0*/  @P4 BRA `(.L_x_2617) ;  /* 0x0000000000284947 */ /* 0x004fec0003800000 */
[----:B------:R-:W0:Y:S01]  /*0400*/  LDC.64 R8, c[0x0][0x218] ;  /* 0x00008600ff087b82 */ /* 0x000e220000000a00 */
[----:B------:R-:W-:Y:S02]  /*0410*/  LEA R5, R0, R13, 0x9 ;  /* 0x0000000d00057211 */ /* 0x000fe400078e48ff */
[----:B------:R-:W-:-:S04]  /*0420*/  IADD3 R13, R13, 0x80, RZ ;  /* 0x000000800d0d7810 */ /* 0x000fc80007ffe0ff */
[----:B------:R-:W-:-:S13]  /*0430*/  ISETP.GE.AND P0, PT, R13, R14, PT ;  /* 0x0000000e0d00720c */ /* 0x000fda0003f06270 */
[----:B------:R-:W-:Y:S01]  /*0440*/  @!P0 IMAD R3, R0, 0x200, R13 ;  /* 0x0000020000038824 */ /* 0x000fe200078e020d */
[----:B------:R-:W-:Y:S01]  /*0450*/  @!P0 IADD3 R13, R13, 0x80, RZ ;  /* 0x000000800d0d8810 */ /* 0x000fe20007ffe0ff */
[----:B0-----:R-:W-:-:S04]  /*0460*/  IMAD.WIDE.U32 R4, R5, 0x4, R8 ;  /* 0x0000000405047825 */ /* 0x001fc800078e0008 */
[----:B------:R-:W-:Y:S01]  /*0470*/  @!P0 IMAD.WIDE.U32 R8, R3, 0x4, R8 ;  /* 0x0000000403088825 */ /* 0x000fe200078e0008 */
[----:B------:R0:W-:Y:S04]  /*0480*/  STG.E desc[UR4][R4.64], R15 ;  /* 0x0000000f04007986 */ /* 0x0001e8000c101904 */
[----:B------:R0:W-:Y:S02]  /*0490*/  @!P0 STG.E desc[UR4][R8.64], R18 ;  /* 0x0000001208008986 */ /* 0x0001e4000c101904 */
.L_x_2617:
[----:B------:R-:W-:Y:S05]  /*04a0*/  BSYNC B0 ;  /* 0x0000000000007941 */ /* 0x000fea0003800000 */
.L_x_2616:
[----:B------:R-:W-:-:S13]  /*04b0*/  ISETP.GE.AND P0, PT, R13, R14, PT ;  /* 0x0000000e0d00720c */ /* 0x000fda0003f06270 */
[----:B------:R-:W-:Y:S05]  /*04c0*/  @P0 EXIT ;  /* 0x000000000000094d */ /* 0x000fea0003800000 */
[----:B0-----:R-:W0:Y:S01]  /*04d0*/  LDC.64 R4, c[0x0][0x218] ;  /* 0x00008600ff047b82 */ /* 0x001e220000000a00 */
[----:B-----5:R-:W-:Y:S02]  /*04e0*/  FSETP.GT.FTZ.AND P0, PT, R2, RZ, PT ;  /* 0x000000ff0200720b */ /* 0x020fe40003f14000 */
[----:B------:R-:W-:-:S11]  /*04f0*/  LEA R13, R0, R13, 0x9 ;  /* 0x0000000d000d7211 */ /* 0x000fd600078e48ff */
[----:B------:R-:W-:Y:S01]  /*0500*/  @!P0 FMUL.FTZ R2, R7, R2 ;  /* 0x0000000207028220 */ /* 0x000fe20000410000 */
[----:B0-----:R-:W-:-:S05]  /*0510*/  IMAD.WIDE.U32 R4, R13, 0x4, R4 ;  /* 0x000000040d047825 */ /* 0x001fca00078e0004 */
[----:B------:R-:W-:Y:S01]  /*0520*/  STG.E desc[UR4][R4.64], R2 ;  /* 0x0000000204007986 */ /* 0x000fe2000c101904 */
[----:B------:R-:W-:Y:S05]  /*0530*/  EXIT ;  /* 0x000000000000794d */ /* 0x000fea0003800000 */
.L_x_2618:
        /* <DEDUP_REMOVED lines=12> */
.L_x_3526:


//--------------------- .text._ZN2at6native29vectorized_elementwise_kernelILi2EZZZNS0_12prelu_kernelERNS_14TensorIteratorEENKUlvE_clEvENKUlvE0_clEvEUlffE_St5arrayIPcLm3EEEEviT0_T1_ --------------------------
	.section	.text._ZN2at6native29vectorized_elementwise_kernelILi2EZZZNS0_12prelu_kernelERNS_14TensorIteratorEENKUlvE_clEvENKUlvE0_clEvEUlffE_St5arrayIPcLm3EEEEviT0_T1_,"ax",@progbits
	.align	128
        .global         _ZN2at6native29vectorized_elementwise_kernelILi2EZZZNS0_12prelu_kernelERNS_14TensorIteratorEENKUlvE_clEvENKUlvE0_clEvEUlffE_St5arrayIPcLm3EEEEviT0_T1_
        .type           _ZN2at6native29vectorized_elementwise_kernelILi2EZZZNS0_12prelu_kernelERNS_14TensorIteratorEENKUlvE_clEvENKUlvE0_clEvEUlffE_St5arrayIPcLm3EEEEviT0_T1_,@function
        .size           _ZN2at6native29vectorized_elementwise_kernelILi2EZZZNS0_12prelu_kernelERNS_14TensorIteratorEENKUlvE_clEvENKUlvE0_clEvEUlffE_St5arrayIPcLm3EEEEviT0_T1_,(.L_x_3527 - _ZN2at6native29vectorized_elementwise_kernelILi2EZZZNS0_12prelu_kernelERNS_14TensorIteratorEENKUlvE_clEvENKUlvE0_clEvEUlffE_St5arrayIPcLm3EEEEviT0_T1_)
        .other          _ZN2at6native29vectorized_elementwise_kernelILi2EZZZNS0_12prelu_kernelERNS_14TensorIteratorEENKUlvE_clEvENKUlvE0_clEvEUlffE_St5arrayIPcLm3EEEEviT0_T1_,@"STO_CUDA_ENTRY STV_DEFAULT"
_ZN2at6native29vectorized_elementwise_kernelILi2EZZZNS0_12prelu_kernelERNS_14TensorIteratorEENKUlvE_clEvENKUlvE0_clEvEUlffE_St5arrayIPcLm3EEEEviT0_T1_:
.text._ZN2at6native29vectorized_elementwise_kernelILi2EZZZNS0_12prelu_kernelERNS_14TensorIteratorEENKUlvE_clEvENKUlvE0_clEvEUlffE_St5arrayIPcLm3EEEEviT0_T1_:
[----:B------:R-:W-:Y:S01]  /*0000*/  LDC R1, c[0x0][0x28] ;  /* 0x00000a00ff017b82 */ /* 0x000fe20000000800 */
[----:B------:R-:W0:Y:S01]  /*0010*/  S2R R4, SR_CTAID.X ;  /* 0x0000000000047919 */ /* 0x000e220000002500 */
[----:B------:R-:W-:Y:S01]  /*0020*/  ULDC UR4, c[0x0][0x210] ;  /* 0x0000840000047ab9 */ /* 0x000fe20000000800 */
[----:B0-----:R-:W-:-:S04]  /*0030*/  SHF.L.U32 R4, R4, 0xa, RZ ;  /* 0x0000000a04047819 */ /* 0x001fc800000006ff */
[----:B------:R-:W-:Y:S01]  /*0040*/  IADD3 R5, -R4, UR4, RZ ;  /* 0x0000000404057c10 */ /* 0x000fe2000fffe1ff */
[----:B------:R-:W-:-:S03]  /*0050*/  ULDC.64 UR4, c[0x0][0x208] ;  /* 0x0000820000047ab9 */ /* 0x000fc60000000a00 */
[----:B------:R-:W-:-:S13]  /*0060*/  ISETP.GE.U32.AND P0, PT, R5, 0x400, PT ;  /* 0x000004000500780c */ /* 0x000fda0003f06070 */
[----:B------:R-:W-:Y:S05]  /*0070*/  @!P0 BRA `(.L_x_2619) ;  /* 0x00000000009c8947 */ /* 0x000fea0003800000 */
[----:B------:R-:W0:Y:S01]  /*0080*/  S2R R0, SR_TID.X ;  /* 0x0000000000007919 */ /* 0x000e220000002100 */
[----:B------:R-:W1:Y:S08]  /*0090*/  LDC.64 R2, c[0x0][0x220] ;  /* 0x00008800ff027b82 */ /* 0x000e700000000a00 */
[----:B------:R-:W2:Y:S08]  /*00a0*/  LDC.64 R6, c[0x0][0x228] ;  /* 0x00008a00ff067b82 */ /* 0x000eb00000000a00 */
[----:B------:R-:W3:Y:S01]  /*00b0*/  LDC.64 R14, c[0x0][0x218] ;  /* 0x00008600ff0e7b82 */ /* 0x000ee20000000a00 */
[----:B-1----:R-:W-:-:S04]  /*00c0*/  IMAD.WIDE R2, R4, 0x4, R2 ;  /* 0x0000000404027825 */ /* 0x002fc800078e0202 */
[----:B0-----:R-:W-:-:S05]  /*00d0*/  IMAD.WIDE.U32 R10, R0, 0x8, R2 ;  /* 0x00000008000a7825 */ /* 0x001fca00078e0002 */
[----:B------:R-:W4:Y:S01]  /*00e0*/  LDG.E.64 R2, desc[UR4][R10.64] ;  /* 0x000000040a027981 */ /* 0x000f22000c1e1b00 */
[----:B--2---:R-:W-:-:S03]  /*00f0*/  IMAD.WIDE R6, R4, 0x4, R6 ;  /* 0x0000000404067825 */ /* 0x004fc600078e0206 */
[----:B------:R-:W2:Y:S01]  /*0100*/  LDG.E.64 R8, desc[UR4][R10.64+0x400] ;  /* 0x000400040a087981 */ /* 0x000ea2000c1e1b00 */
[----:B------:R-:W-:-:S03]  /*0110*/  IMAD.WIDE.U32 R12, R0, 0x8, R6 ;  /* 0x00000008000c7825 */ /* 0x000fc600078e0006 */
[----:B------:R-:W5:Y:S04]  /*0120*/  LDG.E.64 R16, desc[UR4][R10.64+0xc00] ;  /* 0x000c00040a107981 */ /* 0x000f68000c1e1b00 */
[----:B------:R-:W5:Y:S04]  /*0130*/  LDG.E.64 R18, desc[UR4][R12.64] ;  /* 0x000000040c127981 */ /* 0x000f68000c1e1b00 */
[----:B------:R-:W5:Y:S04]  /*0140*/  LDG.E.64 R6, desc[UR4][R10.64+0x800] ;  /* 0x000800040a067981 */ /* 0x000f68000c1e1b00 */
[----:B------:R-:W5:Y:S04]  /*0150*/  LDG.E.64 R20, desc[UR4][R12.64+0x400] ;  /* 0x000400040c147981 */ /* 0x000f68000c1e1b00 */
[----:B------:R-:W5:Y:S04]  /*0160*/  LDG.E.64 R22, desc[UR4][R12.64+0x800] ;  /* 0x000800040c167981 */ /* 0x000f68000c1e1b00 */
[----:B------:R-:W5:Y:S01]  /*0170*/  LDG.E.64 R24, desc[UR4][R12.64+0xc00] ;  /* 0x000c00040c187981 */ /* 0x000f62000c1e1b00 */
[----:B---3--:R-:W-:-:S04]  /*0180*/  IMAD.WIDE.U32 R4, R4, 0x4, R14 ;  /* 0x0000000404047825 */ /* 0x008fc800078e000e */
[----:B------:R-:W-:Y:S01]  /*0190*/  IMAD.WIDE R4, R0, 0x8, R4 ;  /* 0x0000000800047825 */ /* 0x000fe200078e0204 */
[----:B----4-:R-:W-:Y:S02]  /*01a0*/  FSETP.GT.FTZ.AND P3, PT, R3, RZ, PT ;  /* 0x000000ff0300720b */ /* 0x010fe40003f74000 */
[----:B------:R-:W-:Y:S02]  /*01b0*/  FSETP.GT.FTZ.AND P2, PT, R2, RZ, PT ;  /* 0x000000ff0200720b */ /* 0x000fe40003f54000 */
[----:B--2---:R-:W-:Y:S02]  /*01c0*/  FSETP.GT.FTZ.AND P1, PT, R8, RZ, PT ;  /* 0x000000ff0800720b */ /* 0x004fe40003f34000 */
[----:B------:R-:W-:Y:S02]  /*01d0*/  FSETP.GT.FTZ.AND P0, PT, R9, RZ, PT ;  /* 0x000000ff0900720b */ /* 0x000fe40003f14000 */
[----:B-----5:R-:W-:Y:S02]  /*01e0*/  FSETP.GT.FTZ.AND P5, PT, R16, RZ, PT ;  /* 0x000000ff1000720b */ /* 0x020fe40003fb4000 */
[----:B------:R-:W-:-:S03]  /*01f0*/  FSETP.GT.FTZ.AND P6, PT, R17, RZ, PT ;  /* 0x000000ff1100720b */ /* 0x000fc60003fd4000 */
[----:B------:R-:W-:Y:S01]  /*0200*/  @!P3 FMUL.FTZ R3, R3, R19 ;  /* 0x000000130303b220 */ /* 0x000fe20000410000 */
[----:B------:R-:W-:Y:S02]  /*0210*/  FSETP.GT.FTZ.AND P3, PT, R6, RZ, PT ;  /* 0x000000ff0600720b */ /* 0x000fe40003f74000 */
[----:B------:R-:W-:Y:S01]  /*0220*/  FSETP.GT.FTZ.AND P4, PT, R7, RZ, PT ;  /* 0x000000ff0700720b */ /* 0x000fe20003f94000 */
[----:B------:R-:W-:Y:S01]  /*0230*/  @!P2 FMUL.FTZ R2, R2, R18 ;  /* 0x000000120202a220 */ /* 0x000fe20000410000 */
[----:B------:R-:W-:Y:S01]  /*0240*/  @!P1 FMUL.FTZ R8, R8, R20 ;  /* 0x0000001408089220 */ /* 0x000fe20000410000 */
[----:B------:R-:W-:Y:S02]  /*0250*/  @!P0 FMUL.FTZ R9, R9, R21 ;  /* 0x0000001509098220 */ /* 0x000fe40000410000 */
[----:B------:R-:W-:-:S06]  /*0260*/  @!P5 FMUL.FTZ R16, R16, R24 ;  /* 0x000000181010d220 */ /* 0x000fcc0000410000 */
[----:B------:R-:W-:Y:S01]  /*0270*/  @!P3 FMUL.FTZ R6, R6, R22 ;  /* 0x000000160606b220 */ /* 0x000fe20000410000 */
[----:B------:R-:W-:Y:S01]  /*0280*/  @!P6 FMUL.FTZ R17, R17, R25 ;  /* 0x000000191111e220 */ /* 0x000fe20000410000 */
[----:B------:R-:W-:Y:S01]  /*0290*/  @!P4 FMUL.FTZ R7, R7, R23 ;  /* 0x000000170707c220 */ /* 0x000fe20000410000 */
[----:B------:R-:W-:Y:S04]  /*02a0*/  STG.E.64 desc[UR4][R4.64], R2 ;  /* 0x0000000204007986 */ /* 0x000fe8000c101b04 */
[----:B------:R-:W-:Y:S04]  /*02b0*/  STG.E.64 desc[UR4][R4.64+0x400], R8 ;  /* 0x0004000804007986 */ /* 0x000fe8000c101b04 */
[----:B------:R-:W-:Y:S04]  /*02c0*/  STG.E.64 desc[UR4][R4.64+0x800], R6 ;  /* 0x0008000604007986 */ /* 0x000fe8000c101b04 */
[----:B------:R-:W-:Y:S01]  /*02d0*/  STG.E.64 desc[UR4][R4.64+0xc00], R16 ;  /* 0x000c001004007986 */ /* 0x000fe2000c101b04 */
[----:B------:R-:W-:Y:S05]  /*02e0*/  EXIT ;  /* 0x000000000000794d */ /* 0x000fea0003800000 */
.L_x_2619:
[----:B------:R-:W0:Y:S01]  /*02f0*/  S2R R10, SR_TID.X ;  /* 0x00000000000a7919 */ /* 0x000e220000002100 */
[----:B------:R-:W-:Y:S02]  /*0300*/  CS2R R26, SRZ ;  /* 0x00000000001a7805 */ /* 0x000fe4000001ff00 */
[----:B0-----:R-:W-:Y:S01]  /*0310*/  ISETP.GE.AND P0, PT, R10, R5, PT ;  /* 0x000000050a00720c */ /* 0x001fe20003f06270 */
[----:B------:R-:W-:-:S12]  /*0320*/  IMAD.MOV.U32 R3, RZ, RZ, R10 ;  /* 0x000000ffff037224 */ /* 0x000fd800078e000a */
[----:B------:R-:W-:Y:S01]  /*0330*/  @!P0 IADD3 R11, R4, R3, RZ ;  /* 0x00000003040b8210 */ /* 0x000fe20007ffe0ff */
[----:B------:R-:W-:Y:S01]  /*0340*/  @!P0 VIADD R3, R3, 0x80 ;  /* 0x0000008003038836 */ /* 0x000fe20000000000 */
[----:B------:R-:W0:Y:S04]  /*0350*/  @!P0 LDC.64 R12, c[0x0][0x220] ;  /* 0x00008800ff0c8b82 */ /* 0x000e280000000a00 */
[----:B------:R-:W-:-:S04]  /*0360*/  ISETP.GE.AND P6, PT, R3, R5, PT ;  /* 0x000000050300720c */ /* 0x000fc80003fc6270 */
[----:B------:R-:W1:Y:S09]  /*0370*/  @!P0 LDC.64 R28, c[0x0][0x228] ;  /* 0x00008a00ff1c8b82 */ /* 0x000e720000000a00 */
[----:B------:R-:W-:Y:S01]  /*0380*/  @!P6 IADD3 R7, R4, R3, RZ ;  /* 0x000000030407e210 */ /* 0x000fe20007ffe0ff */
[----:B------:R-:W-:Y:S01]  /*0390*/  @!P6 VIADD R3, R3, 0x80 ;  /* 0x000000800303e836 */ /* 0x000fe20000000000 */
[----:B------:R-:W2:Y:S04]  /*03a0*/  @!P6 LDC.64 R16, c[0x0][0x220] ;  /* 0x00008800ff10eb82 */ /* 0x000ea80000000a00 */
[----:B------:R-:W-:Y:S01]  /*03b0*/  ISETP.GE.AND P5, PT, R3, R5, PT ;  /* 0x000000050300720c */ /* 0x000fe20003fa6270 */
[----:B0-----:R-:W-:-:S03]  /*03c0*/  @!P0 IMAD.WIDE.U32 R12, R11, 0x4, R12 ;  /* 0x000000040b0c8825 */ /* 0x001fc600078e000c */
[----:B------:R-:W0:Y:S01]  /*03d0*/  @!P6 LDC.64 R14, c[0x0][0x228] ;  /* 0x00008a00ff0eeb82 */ /* 0x000e220000000a00 */
[----:B------:R-:W-:Y:S01]  /*03e0*/  HFMA2.MMA R18, -RZ, RZ, 0, 0 ;  /* 0x00000000ff127435 */ /* 0x000fe200000001ff */
[----:B------:R3:W4:Y:S07]  /*03f0*/  @!P0 LDG.E R27, desc[UR4][R12.64] ;  /* 0x000000040c1b8981 */ /* 0x00072e000c1e1900 */
[----:B------:R-:W-:Y:S01]  /*0400*/  @!P5 IADD3 R2, R4, R3, RZ ;  /* 0x000000030402d210 */ /* 0x000fe20007ffe0ff */
[----:B------:R-:W-:Y:S01]  /*0410*/  @!P5 VIADD R3, R3, 0x80 ;  /* 0x000000800303d836 */ /* 0x000fe20000000000 */
[----:B------:R-:W5:Y:S04]  /*0420*/  @!P5 LDC.64 R24, c[0x0][0x220] ;  /* 0x00008800ff18db82 */ /* 0x000f680000000a00 */
[----:B------:R-:W-:Y:S01]  /*0430*/  ISETP.GE.AND P4, PT, R3, R5, PT ;  /* 0x000000050300720c */ /* 0x000fe20003f86270 */
[----:B-1----:R-:W-:-:S03]  /*0440*/  @!P0 IMAD.WIDE.U32 R28, R11, 0x4, R28 ;  /* 0x000000040b1c8825 */ /* 0x002fc600078e001c */
[----:B------:R-:W1:Y:S01]  /*0450*/  @!P5 LDC.64 R22, c[0x0][0x228] ;  /* 0x00008a00ff16db82 */ /* 0x000e620000000a00 */
[----:B--2---:R-:W-:Y:S01]  /*0460*/  @!P6 IMAD.WIDE.U32 R16, R7, 0x4, R16 ;  /* 0x000000040710e825 */ /* 0x004fe200078e0010 */
[----:B------:R2:W4:Y:S07]  /*0470*/  @!P0 LDG.E R18, desc[UR4][R28.64] ;  /* 0x000000041c128981 */ /* 0x00052e000c1e1900 */
[----:B------:R-:W-:Y:S01]  /*0480*/  @!P4 IADD3 R0, R4, R3, RZ ;  /* 0x000000030400c210 */ /* 0x000fe20007ffe0ff */
[----:B------:R-:W-:Y:S01]  /*0490*/  @!P4 VIADD R3, R3, 0x80 ;  /* 0x000000800303c836 */ /* 0x000fe20000000000 */
[----:B---3--:R-:W3:Y:S04]  /*04a0*/  @!P4 LDC.64 R12, c[0x0][0x228] ;  /* 0x00008a00ff0ccb82 */ /* 0x008ee80000000a00 */
[----:B------:R-:W-:Y:S01]  /*04b0*/  ISETP.GE.AND P3, PT, R3, R5, PT ;  /* 0x000000050300720c */ /* 0x000fe20003f66270 */
[----:B0-----:R-:W-:-:S03]  /*04c0*/  @!P6 IMAD.WIDE.U32 R14, R7, 0x4, R14 ;  /* 0x00000004070ee825 */ /* 0x001fc600078e000e */
[----:B------:R-:W0:Y:S09]  /*04d0*/  @!P4 LDC.64 R20, c[0x0][0x220] ;  /* 0x00008800ff14cb82 */ /* 0x000e320000000a00 */
[----:B------:R-:W-:Y:S01]  /*04e0*/  @!P3 IADD3 R9, R4, R3, RZ ;  /* 0x000000030409b210 */ /* 0x000fe20007ffe0ff */
[----:B------:R-:W-:-:S05]  /*04f0*/  @!P3 VIADD R3, R3, 0x80 ;  /* 0x000000800303b836 */ /* 0x000fca0000000000 */
[----:B------:R-:W-:-:S13]  /*0500*/  ISETP.GE.AND P2, PT, R3, R5, PT ;  /* 0x000000050300720c */ /* 0x000fda0003f46270 */
[----:B------:R-:W-:Y:S01]  /*0510*/  @!P2 IMAD.IADD R11, R4, 0x1, R3 ;  /* 0x00000001040ba824 */ /* 0x000fe200078e0203 */
[----:B------:R-:W-:-:S04]  /*0520*/  @!P2 IADD3 R3, R3, 0x80, RZ ;  /* 0x000000800303a810 */ /* 0x000fc80007ffe0ff */
[----:B------:R-:W-:Y:S02]  /*0530*/  ISETP.GE.AND P1, PT, R3, R5, PT ;  /* 0x000000050300720c */ /* 0x000fe40003f26270 */
[----:B------:R-:W-:Y:S01]  /*0540*/  CS2R R6, SRZ ;  /* 0x0000000000067805 */ /* 0x000fe2000001ff00 */
[----:B--2---:R-:W-:Y:S02]  /*0550*/  IMAD.MOV.U32 R29, RZ, RZ, RZ ;  /* 0x000000ffff1d7224 */ /* 0x004fe400078e00ff */
[----:B-----5:R-:W-:-:S03]  /*0560*/  @!P5 IMAD.WIDE.U32 R24, R2, 0x4, R24 ;  /* 0x000000040218d825 */ /* 0x020fc600078e0018 */
[----:B------:R2:W5:Y:S04]  /*0570*/  @!P6 LDG.E R6, desc[UR4][R16.64] ;  /* 0x000000041006e981 */ /* 0x000568000c1e1900 */
[----:B------:R-:W5:Y:S01]  /*0580*/  @!P6 LDG.E R29, desc[UR4][R14.64] ;  /* 0x000000040e1de981 */ /* 0x000f62000c1e1900 */
[----:B------:R-:W-:Y:S01]  /*0590*/  @!P1 IADD3 R19, R4, R3, RZ ;  /* 0x0000000304139210 */ /* 0x000fe20007ffe0ff */
[----:B------:R-:W-:Y:S02]  /*05a0*/  @!P1 VIADD R3, R3, 0x80 ;  /* 0x0000008003039836 */ /* 0x000fe40000000000 */
[----:B------:R1:W5:Y:S01]  /*05b0*/  @!P5 LDG.E R7, desc[UR4][R24.64] ;  /* 0x000000041807d981 */ /* 0x000362000c1e1900 */
[----:B---3--:R-:W-:Y:S01]  /*05c0*/  @!P4 IMAD.WIDE.U32 R12, R0, 0x4, R12 ;  /* 0x00000004000cc825 */ /* 0x008fe200078e000c */
[----:B--2---:R-:W2:Y:S01]  /*05d0*/  @!P3 LDC.64 R16, c[0x0][0x220] ;  /* 0x00008800ff10bb82 */ /* 0x004ea20000000a00 */
[----:B------:R-:W-:-:S02]  /*05e0*/  ISETP.GE.AND P6, PT, R3, R5, PT ;  /* 0x000000050300720c */ /* 0x000fc40003fc6270 */
[----:B-1----:R-:W-:-:S05]  /*05f0*/  CS2R R24, SRZ ;  /* 0x0000000000187805 */ /* 0x002fca000001ff00 */
[----:B------:R-:W1:Y:S01]  /*0600*/  @!P3 LDC.64 R14, c[0x0][0x228] ;  /* 0x00008a00ff0ebb82 */ /* 0x000e620000000a00 */
[----:B------:R3:W5:Y:S07]  /*0610*/  @!P4 LDG.E R25, desc[UR4][R12.64] ;  /* 0x000000040c19c981 */ /* 0x00076e000c1e1900 */
[----:B---3--:R-:W3:Y:S01]  /*0620*/  @!P6 LDC.64 R12, c[0x0][0x220] ;  /* 0x00008800ff0ceb82 */ /* 0x008ee20000000a00 */
[----:B------:R-:W-:Y:S01]  /*0630*/  MOV R8, RZ ;  /* 0x000000ff00087202 */ /* 0x000fe20000000f00 */
[----:B------:R-:W-:-:S04]  /*0640*/  @!P5 IMAD.WIDE.U32 R22, R2, 0x4, R22 ;  /* 0x000000040216d825 */ /* 0x000fc800078e0016 */
[----:B0-----:R-:W-:Y:S01]  /*0650*/  @!P4 IMAD.WIDE.U32 R20, R0, 0x4, R20 ;  /* 0x000000040014c825 */ /* 0x001fe200078e0014 */
[----:B------:R0:W5:Y:S03]  /*0660*/  @!P5 LDG.E R26, desc[UR4][R22.64] ;  /* 0x00000004161ad981 */ /* 0x000166000c1e1900 */
[----:B------:R-:W-:Y:S01]  /*0670*/  @!P6 IMAD.IADD R28, R4, 0x1, R3 ;  /* 0x00000001041ce824 */ /* 0x000fe200078e0203 */
[----:B------:R3:W5:Y:S01]  /*0680*/  @!P4 LDG.E R8, desc[UR4][R20.64] ;  /* 0x000000041408c981 */ /* 0x000762000c1e1900 */
[----:B--2---:R-:W-:Y:S01]  /*0690*/  @!P3 IMAD.WIDE.U32 R16, R9, 0x4, R16 ;  /* 0x000000040910b825 */ /* 0x004fe200078e0010 */
[----:B------:R-:W-:-:S03]  /*06a0*/  CS2R R2, SRZ ;  /* 0x0000000000027805 */ /* 0x000fc6000001ff00 */
[----:B-1----:R-:W-:Y:S01]  /*06b0*/  @!P3 IMAD.WIDE.U32 R14, R9, 0x4, R14 ;  /* 0x00000004090eb825 */ /* 0x002fe200078e000e */
[----:B0-----:R-:W0:Y:S01]  /*06c0*/  @!P1 LDC.64 R22, c[0x0][0x220] ;  /* 0x00008800ff169b82 */ /* 0x001e220000000a00 */
[----:B------:R-:W-:-:S03]  /*06d0*/  HFMA2.MMA R9, -RZ, RZ, 0, 0 ;  /* 0x00000000ff097435 */ /* 0x000fc600000001ff */
[----:B------:R1:W2:Y:S01]  /*06e0*/  @!P3 LDG.E R24, desc[UR4][R14.64] ;  /* 0x000000040e18b981 */ /* 0x0002a2000c1e1900 */
[----:B---3--:R-:W-:-:S03]  /*06f0*/  @!P6 IMAD.WIDE.U32 R12, R28, 0x4, R12 ;  /* 0x000000041c0ce825 */ /* 0x008fc600078e000c */
[----:B------:R-:W3:Y:S03]  /*0700*/  @!P2 LDC.64 R20, c[0x0][0x220] ;  /* 0x00008800ff14ab82 */ /* 0x000ee60000000a00 */
[----:B------:R1:W2:Y:S04]  /*0710*/  @!P3 LDG.E R9, desc[UR4][R16.64] ;  /* 0x000000041009b981 */ /* 0x0002a8000c1e1900 */
[----:B------:R1:W2:Y:S02]  /*0720*/  @!P6 LDG.E R3, desc[UR4][R12.64] ;  /* 0x000000040c03e981 */ /* 0x0002a4000c1e1900 */
[----:B-1----:R-:W1:Y:S08]  /*0730*/  @!P1 LDC.64 R14, c[0x0][0x228] ;  /* 0x00008a00ff0e9b82 */ /* 0x002e700000000a00 */
[----:B------:R-:W1:Y:S08]  /*0740*/  @!P6 LDC.64 R16, c[0x0][0x228] ;  /* 0x00008a00ff10eb82 */ /* 0x000e700000000a00 */
[----:B------:R-:W1:Y:S01]  /*0750*/  @!P2 LDC.64 R12, c[0x0][0x228] ;  /* 0x00008a00ff0cab82 */ /* 0x000e620000000a00 */
[----:B------:R-:W-:Y:S01]  /*0760*/  MOV R0, RZ ;  /* 0x000000ff00007202 */ /* 0x000fe20000000f00 */
[----:B---3--:R-:W-:-:S04]  /*0770*/  @!P2 IMAD.WIDE.U32 R20, R11, 0x4, R20 ;  /* 0x000000040b14a825 */ /* 0x008fc800078e0014 */
[C---:B0-----:R-:W-:Y:S01]  /*0780*/  @!P1 IMAD.WIDE.U32 R22, R19.reuse, 0x4, R22 ;  /* 0x0000000413169825 */ /* 0x041fe200078e0016 */
[----:B------:R0:W3:Y:S04]  /*0790*/  @!P2 LDG.E R2, desc[UR4][R20.64] ;  /* 0x000000041402a981 */ /* 0x0000e8000c1e1900 */
[----:B------:R0:W3:Y:S01]  /*07a0*/  @!P1 LDG.E R0, desc[UR4][R22.64] ;  /* 0x0000000416009981 */ /* 0x0000e2000c1e1900 */
[----:B-1----:R-:W-:-:S04]  /*07b0*/  @!P1 IMAD.WIDE.U32 R14, R19, 0x4, R14 ;  /* 0x00000004130e9825 */ /* 0x002fc800078e000e */
[----:B------:R-:W-:Y:S01]  /*07c0*/  @!P6 IMAD.WIDE.U32 R16, R28, 0x4, R16 ;  /* 0x000000041c10e825 */ /* 0x000fe200078e0010 */
[----:B------:R-:W-:Y:S01]  /*07d0*/  MOV R28, RZ ;  /* 0x000000ff001c7202 */ /* 0x000fe20000000f00 */
[----:B0-----:R-:W0:Y:S02]  /*07e0*/  @!P0 LDC.64 R20, c[0x0][0x218] ;  /* 0x00008600ff148b82 */ /* 0x001e240000000a00 */
[----:B------:R-:W-:Y:S01]  /*07f0*/  @!P2 IMAD.WIDE.U32 R12, R11, 0x4, R12 ;  /* 0x000000040b0ca825 */ /* 0x000fe200078e000c */
[----:B------:R-:W-:Y:S02]  /*0800*/  HFMA2.MMA R11, -RZ, RZ, 0, 0 ;  /* 0x00000000ff0b7435 */ /* 0x000fe400000001ff */
[----:B------:R-:W3:Y:S01]  /*0810*/  @!P6 LDG.E R28, desc[UR4][R16.64] ;  /* 0x00000004101ce981 */ /* 0x000ee2000c1e1900 */
[----:B------:R-:W-:-:S06]  /*0820*/  IMAD.MOV.U32 R19, RZ, RZ, RZ ;  /* 0x000000ffff137224 */ /* 0x000fcc00078e00ff */
[----:B------:R-:W3:Y:S04]  /*0830*/  @!P1 LDG.E R19, desc[UR4][R14.64] ;  /* 0x000000040e139981 */ /* 0x000ee8000c1e1900 */
[----:B------:R1:W3:Y:S01]  /*0840*/  @!P2 LDG.E R11, desc[UR4][R12.64] ;  /* 0x000000040c0ba981 */ /* 0x0002e2000c1e1900 */
[----:B------:R-:W-:-:S05]  /*0850*/  @!P0 IADD3 R23, R4, R10, RZ ;  /* 0x0000000a04178210 */ /* 0x000fca0007ffe0ff */
[----:B0-----:R-:W-:-:S04]  /*0860*/  @!P0 IMAD.WIDE.U32 R20, R23, 0x4, R20 ;  /* 0x0000000417148825 */ /* 0x001fc800078e0014 */
[----:B-1----:R-:W-:-:S05]  /*0870*/  VIADD R12, R10, 0x80 ;  /* 0x000000800a0c7836 */ /* 0x002fca0000000000 */
[----:B------:R-:W-:Y:S01]  /*0880*/  @!P0 MOV R10, R12 ;  /* 0x0000000c000a8202 */ /* 0x000fe20000000f00 */
[----:B------:R-:W-:Y:S04]  /*0890*/  BSSY B0, `(.L_x_2620) ;  /* 0x000003e000007945 */ /* 0x000fe80003800000 */
[----:B------:R-:W-:Y:S01]  /*08a0*/  BSSY B1, `(.L_x_2621) ;  /* 0x0000036000017945 */ /* 0x000fe20003800000 */
[----:B----4-:R-:W-:-:S13]  /*08b0*/  FSETP.GT.FTZ.AND P1, PT, R27, RZ, PT ;  /* 0x000000ff1b00720b */ /* 0x010fda0003f34000 */
[----:B------:R-:W-:-:S05]  /*08c0*/  @!P1 FMUL.FTZ R27, R18, R27 ;  /* 0x0000001b121b9220 */ /* 0x000fca0000410000 */
[----:B------:R0:W-:Y:S01]  /*08d0*/  @!P0 STG.E desc[UR4][R20.64], R27 ;  /* 0x0000001b14008986 */ /* 0x0001e2000c101904 */
[----:B------:R-:W-:Y:S02]  /*08e0*/  ISETP.GE.AND P0, PT, R10, R5, PT ;  /* 0x000000050a00720c */ /* 0x000fe40003f06270 */
[----:B-----5:R-:W-:Y:S02]  /*08f0*/  FSETP.GT.FTZ.AND P2, PT, R6, RZ, PT ;  /* 0x000000ff0600720b */ /* 0x020fe40003f54000 */
[----:B------:R-:W-:-:S11]  /*0900*/  FSETP.GT.FTZ.AND P6, PT, R7, RZ, PT ;  /* 0x000000ff0700720b */ /* 0x000fd60003fd4000 */
[----:B------:R-:W-:Y:S01]  /*0910*/  @!P2 FMUL.FTZ R6, R29, R6 ;  /* 0x000000061d06a220 */ /* 0x000fe20000410000 */
[----:B------:R-:W-:Y:S01]  /*0920*/  FSETP.GT.FTZ.AND P5, PT, R8, RZ, PT ;  /* 0x000000ff0800720b */ /* 0x000fe20003fb4000 */
[----:B------:R-:W-:Y:S01]  /*0930*/  @!P6 FMUL.FTZ R7, R26, R7 ;  /* 0x000000071a07e220 */ /* 0x000fe20000410000 */
[----:B--2---:R-:W-:Y:S02]  /*0940*/  FSETP.GT.FTZ.AND P4, PT, R9, RZ, PT ;  /* 0x000000ff0900720b */ /* 0x004fe40003f94000 */
[----:B------:R-:W-:-:S09]  /*0950*/  FSETP.GT.FTZ.AND P1, PT, R3, RZ, PT ;  /* 0x000000ff0300720b */ /* 0x000fd20003f34000 */
[----:B------:R-:W-:Y:S02]  /*0960*/  @!P5 FMUL.FTZ R8, R25, R8 ;  /* 0x000000081908d220 */ /* 0x000fe40000410000 */
[----:B------:R-:W-:Y:S01]  /*0970*/  @!P4 FMUL.FTZ R9, R24, R9 ;  /* 0x000000091809c220 */ /* 0x000fe20000410000 */
[----:B---3--:R-:W-:Y:S02]  /*0980*/  FSETP.GT.FTZ.AND P3, PT, R2, RZ, PT ;  /* 0x000000ff0200720b */ /* 0x008fe40003f74000 */
[----:B------:R-:W-:Y:S01]  /*0990*/  FSETP.GT.FTZ.AND P2, PT, R0, RZ, PT ;  /* 0x000000ff0000720b */ /* 0x000fe20003f54000 */
[----:B------:R-:W-:-:S12]  /*09a0*/  @!P1 FMUL.FTZ R3, R28, R3 ;  /* 0x000000031c039220 */ /* 0x000fd80000410000 */
[----:B------:R-:W-:Y:S01]  /*09b0*/  @!P2 FMUL.FTZ R0, R19, R0 ;  /* 0x000000001300a220 */ /* 0x000fe20000410000 */
[----:B------:R-:W-:Y:S01]  /*09c0*/  @!P3 FMUL.FTZ R2, R11, R2 ;  /* 0x000000020b02b220 */ /* 0x000fe20000410000 */
[----:B0-----:R-:W-:Y:S06]  /*09d0*/  @P0 BRA `(.L_x_2622) ;  /* 0x0000000000300947 */ /* 0x001fec0003800000 */
[----:B------:R-:W0:Y:S01]  /*09e0*/  LDC.64 R12, c[0x0][0x218] ;  /* 0x00008600ff0c7b82 */ /* 0x000e220000000a00 */
[----:B------:R-:W-:Y:S01]  /*09f0*/  IADD3 R11, R4, R10, RZ ;  /* 0x0000000a040b7210 */ /* 0x000fe20007ffe0ff */
[----:B------:R-:W-:-:S05]  /*0a00*/  VIADD R10, R10, 0x80 ;  /* 0x000000800a0a7836 */ /* 0x000fca0000000000 */
[----:B------:R-:W-:Y:S01]  /*0a10*/  ISETP.GE.AND P0, PT, R10, R5, PT ;  /* 0x000000050a00720c */ /* 0x000fe20003f06270 */
[----:B0-----:R-:W-:-:S05]  /*0a20*/  IMAD.WIDE.U32 R12, R11, 0x4, R12 ;  /* 0x000000040b0c7825 */ /* 0x001fca00078e000c */
[----:B------:R0:W-:Y:S07]  /*0a30*/  STG.E desc[UR4][R12.64], R6 ;  /* 0x000000060c007986 */ /* 0x0001ee000c101904 */
[----:B------:R-:W-:Y:S05]  /*0a40*/  @P0 BRA `(.L_x_2623) ;  /* 0x0000000000300947 */ /* 0x000fea0003800000 */
[----:B0-----:R-:W0:Y:S01]  /*0a50*/  LDC.64 R12, c[0x0][0x218] ;  /* 0x00008600ff0c7b82 */ /* 0x001e220000000a00 */
[----:B------:R-:W-:Y:S02]  /*0a60*/  IADD3 R11, R4, R10, RZ ;  /* 0x0000000a040b7210 */ /* 0x000fe40007ffe0ff */
[----:B------:R-:W-:-:S03]  /*0a70*/  IADD3 R10, R10, 0x80, RZ ;  /* 0x000000800a0a7810 */ /* 0x000fc60007ffe0ff */
[----:B0-----:R-:W-:-:S05]  /*0a80*/  IMAD.WIDE.U32 R12, R11, 0x4, R12 ;  /* 0x000000040b0c7825 */ /* 0x001fca00078e000c */
[----:B------:R0:W-:Y:S02]  /*0a90*/  STG.E desc[UR4][R12.64], R7 ;  /* 0x000000070c007986 */ /* 0x0001e4000c101904 */
.L_x_2622:
[----:B------:R-:W-:-:S13]  /*0aa0*/  ISETP.GE.AND P0, PT, R10, R5, PT ;  /* 0x000000050a00720c */ /* 0x000fda0003f06270 */
[----:B------:R-:W-:Y:S05]  /*0ab0*/  @P0 BRA `(.L_x_2624) ;  /* 0x0000000000300947 */ /* 0x000fea0003800000 */
[----:B0-----:R-:W0:Y:S01]  /*0ac0*/  LDC.64 R6, c[0x0][0x218] ;  /* 0x00008600ff067b82 */ /* 0x001e220000000a00 */
[----:B------:R-:W-:Y:S01]  /*0ad0*/  IMAD.IADD R11, R4, 0x1, R10 ;  /* 0x00000001040b7824 */ /* 0x000fe200078e020a */
[----:B------:R-:W-:-:S03]  /*0ae0*/  IADD3 R10, R10, 0x80, RZ ;  /* 0x000000800a0a7810 */ /* 0x000fc60007ffe0ff */
[----:B0-----:R-:W-:-:S05]  /*0af0*/  IMAD.WIDE.U32 R6, R11, 0x4, R6 ;  /* 0x000000040b067825 */ /* 0x001fca00078e0006 */
[----:B------:R1:W-:Y:S02]  /*0b00*/  STG.E desc[UR4][R6.64], R8 ;  /* 0x0000000806007986 */ /* 0x0003e4000c101904 */
.L_x_2623:
[----:B------:R-:W-:-:S13]  /*0b10*/  ISETP.GE.AND P0, PT, R10, R5, PT ;  /* 0x000000050a00720c */ /* 0x000fda0003f06270 */
[----:B------:R-:W-:Y:S05]  /*0b20*/  @P0 BRA `(.L_x_2625) ;  /* 0x0000000000340947 */ /* 0x000fea0003800000 */
[----:B01----:R-:W0:Y:S01]  /*0b30*/  LDC.64 R6, c[0x0][0x218] ;  /* 0x00008600ff067b82 */ /* 0x003e220000000a00 */
[----:B------:R-:W-:Y:S01]  /*0b40*/  IADD3 R11, R4, R10, RZ ;  /* 0x0000000a040b7210 */ /* 0x000fe20007ffe0ff */
[----:B------:R-:W-:-:S04]  /*0b50*/  VIADD R10, R10, 0x80 ;  /* 0x000000800a0a7836 */ /* 0x000fc80000000000 */
[----:B0-----:R-:W-:-:S05]  /*0b60*/  IMAD.WIDE.U32 R6, R11, 0x4, R6 ;  /* 0x000000040b067825 */ /* 0x001fca00078e0006 */
[----:B------:R1:W-:Y:S02]  /*0b70*/  STG.E desc[UR4][R6.64], R9 ;  /* 0x0000000906007986 */ /* 0x0003e4000c101904 */
.L_x_2624:
[----:B------:R-:W-:-:S13]  /*0b80*/  ISETP.GE.AND P0, PT, R10, R5, PT ;  /* 0x000000050a00720c */ /* 0x000fda0003f06270 */
[----:B------:R-:W-:Y:S05]  /*0b90*/  @P0 BREAK B1 ;  /* 0x0000000000010942 */ /* 0x000fea0003800000 */
[----:B------:R-:W-:Y:S05]  /*0ba0*/  @P0 BRA `(.L_x_2626) ;  /* 0x0000000000300947 */ /* 0x000fea0003800000 */
[----:B01----:R-:W0:Y:S01]  /*0bb0*/  LDC.64 R6, c[0x0][0x218] ;  /* 0x00008600ff067b82 */ /* 0x003e220000000a00 */
[----:B------:R-:W-:Y:S02]  /*0bc0*/  IADD3 R9, R4, R10, RZ ;  /* 0x0000000a04097210 */ /* 0x000fe40007ffe0ff */
[----:B------:R-:W-:-:S03]  /*0bd0*/  IADD3 R10, R10, 0x80, RZ ;  /* 0x000000800a0a7810 */ /* 0x000fc60007ffe0ff */
[----:B0-----:R-:W-:-:S05]  /*0be0*/  IMAD.WIDE.U32 R6, R9, 0x4, R6 ;  /* 0x0000000409067825 */ /* 0x001fca00078e0006 */
[----:B------:R2:W-:Y:S02]  /*0bf0*/  STG.E desc[UR4][R6.64], R2 ;  /* 0x0000000206007986 */ /* 0x0005e4000c101904 */
.L_x_2625:
[----:B------:R-:W-:Y:S05]  /*0c00*/  BSYNC B1 ;  /* 0x0000000000017941 */ /* 0x000fea0003800000 */
.L_x_2621:
[----:B------:R-:W-:-:S13]  /*0c10*/  ISETP.GE.AND P0, PT, R10, R5, PT ;  /* 0x000000050a00720c */ /* 0x000fda0003f06270 */
[----:B012---:R-:W0:Y:S01]  /*0c20*/  @!P0 LDC.64 R6, c[0x0][0x218] ;  /* 0x00008600ff068b82 */ /* 0x007e220000000a00 */
[----:B------:R-:W-:Y:S01]  /*0c30*/  @!P0 IMAD.IADD R9, R4, 0x1, R10 ;  /* 0x0000000104098824 */ /* 0x000fe200078e020a */
[----:B------:R-:W-:-:S03]  /*0c40*/  @!P0 IADD3 R10, R10, 0x80, RZ ;  /* 0x000000800a0a8810 */ /* 0x000fc60007ffe0ff */
[----:B0-----:R-:W-:-:S05]  /*0c50*/  @!P0 IMAD.WIDE.U32 R6, R9, 0x4, R6 ;  /* 0x0000000409068825 */ /* 0x001fca00078e0006 */
[----:B------:R2:W-:Y:S02]  /*0c60*/  @!P0 STG.E desc[UR4][R6.64], R0 ;  /* 0x0000000006008986 */ /* 0x0005e4000c101904 */
.L_x_2626:
[----:B------:R-:W-:Y:S05]  /*0c70*/  BSYNC B0 ;  /* 0x0000000000007941 */ /* 0x000fea0003800000 */
.L_x_2620:
[----:B------:R-:W-:Y:S05]  /*0c80*/  WARPSYNC.ALL ;  /* 0x0000000000007948 */ /* 0x000fea0003800000 */
[----:B------:R-:W-:-:S13]  /*0c90*/  ISETP.GE.AND P0, PT, R10, R5, PT ;  /* 0x000000050a00720c */ /* 0x000fda0003f06270 */
[----:B------:R-:W-:Y:S05]  /*0ca0*/  @P0 EXIT ;  /* 0x000000000000094d */ /* 0x000fea0003800000 */
[----:B012---:R-:W0:Y:S01]  /*0cb0*/  LDC.64 R6, c[0x0][0x218] ;  /* 0x00008600ff067b82 */ /* 0x007e220000000a00 */
[----:B------:R-:W-:-:S05]  /*0cc0*/  IADD3 R5, R4, R10, RZ ;  /* 0x0000000a04057210 */ /* 0x000fca0007ffe0ff */
[----:B0-----:R-:W-:-:S05]  /*0cd0*/  IMAD.WIDE.U32 R4, R5, 0x4, R6 ;  /* 0x0000000405047825 */ /* 0x001fca00078e0006 */
[----:B------:R-:W-:Y:S01]  /*0ce0*/  STG.E desc[UR4][R4.64], R3 ;  /* 0x0000000304007986 */ /* 0x000fe2000c101904 */
[----:B------:R-:W-:Y:S05]  /*0cf0*/  EXIT ;  /* 0x000000000000794d */ /* 0x000fea0003800000 */
.L_x_2627:
        /* <DEDUP_REMOVED lines=16> */
.L_x_3527:


//--------------------- .text._ZN2at6native29vectorized_elementwise_kernelILi4EZZZNS0_12prelu_kernelERNS_14TensorIteratorEENKUlvE_clEvENKUlvE0_clEvEUlffE_St5arrayIPcLm3EEEEviT0_T1_ --------------------------
	.section	.text._ZN2at6native29vectorized_elementwise_kernelILi4EZZZNS0_12prelu_kernelERNS_14TensorIteratorEENKUlvE_clEvENKUlvE0_clEvEUlffE_St5arrayIPcLm3EEEEviT0_T1_,"ax",@progbits
	.align	128
        .global         _ZN2at6native29vectorized_elementwise_kernelILi4EZZZNS0_12prelu_kernelERNS_14TensorIteratorEENKUlvE_clEvENKUlvE0_clEvEUlffE_St5arrayIPcLm3EEEEviT0_T1_
        .type           _ZN2at6native29vectorized_elementwise_kernelILi4EZZZNS0_12prelu_kernelERNS_14TensorIteratorEENKUlvE_clEvENKUlvE0_clEvEUlffE_St5arrayIPcLm3EEEEviT0_T1_,@function
        .size           _ZN2at6native29vectorized_elementwise_kernelILi4EZZZNS0_12prelu_kernelERNS_14TensorIteratorEENKUlvE_clEvENKUlvE0_clEvEUlffE_St5arrayIPcLm3EEEEviT0_T1_,(.L_x_3528 - _ZN2at6native29vectorized_elementwise_kernelILi4EZZZNS0_12prelu_kernelERNS_14TensorIteratorEENKUlvE_clEvENKUlvE0_clEvEUlffE_St5arrayIPcLm3EEEEviT0_T1_)
        .other          _ZN2at6native29vectorized_elementwise_kernelILi4EZZZNS0_12prelu_kernelERNS_14TensorIteratorEENKUlvE_clEvENKUlvE0_clEvEUlffE_St5arrayIPcLm3EEEEviT0_T1_,@"STO_CUDA_ENTRY STV_DEFAULT"
_ZN2at6native29vectorized_elementwise_kernelILi4EZZZNS0_12prelu_kernelERNS_14TensorIteratorEENKUlvE_clEvENKUlvE0_clEvEUlffE_St5arrayIPcLm3EEEEviT0_T1_:
.text._ZN2at6native29vectorized_elementwise_kernelILi4EZZZNS0_12prelu_kernelERNS_14TensorIteratorEENKUlvE_clEvENKUlvE0_clEvEUlffE_St5arrayIPcLm3EEEEviT0_T1_:
        /* <DEDUP_REMOVED lines=14> */
[----:B------:R-:W4:Y:S01]  /*00e0*/  LDG.E.128 R8, desc[UR4][R2.64] ;  /* 0x0000000402087981 */ /* 0x000f22000c1e1d00 */
[----:B--2---:R-:W-:-:S03]  /*00f0*/  IMAD.WIDE R6, R4, 0x4, R6 ;  /* 0x0000000404067825 */ /* 0x004fc600078e0206 */
[----:B------:R-:W2:Y:S01]  /*0100*/  LDG.E.128 R16, desc[UR4][R2.64+0x800] ;  /* 0x0008000402107981 */ /* 0x000ea2000c1e1d00 */
[----:B------:R-:W-:-:S05]  /*0110*/  IMAD.WIDE.U32 R6, R0, 0x10, R6 ;  /* 0x0000001000067825 */ /* 0x000fca00078e0006 */
[----:B------:R-:W5:Y:S04]  /*0120*/  LDG.E.128 R12, desc[UR4][R6.64] ;  /* 0x00000004060c7981 */ /* 0x000f68000c1e1d00 */
[----:B------:R-:W5:Y:S01]  /*0130*/  LDG.E.128 R20, desc[UR4][R6.64+0x800] ;  /* 0x0008000406147981 */ /* 0x000f62000c1e1d00 */
[----:B---3--:R-:W-:-:S04]  /*0140*/  IMAD.WIDE.U32 R4, R4, 0x4, R24 ;  /* 0x0000000404047825 */ /* 0x008fc800078e0018 */
[----:B------:R-:W-:Y:S01]  /*0150*/  IMAD.WIDE R4, R0, 0x10, R4 ;  /* 0x0000001000047825 */ /* 0x000fe200078e0204 */
[----:B----4-:R-:W-:Y:S02]  /*0160*/  FSETP.GT.FTZ.AND P3, PT, R10, RZ, PT ;  /* 0x000000ff0a00720b */ /* 0x010fe40003f74000 */
[----:B------:R-:W-:Y:S02]  /*0170*/  FSETP.GT.FTZ.AND P2, PT, R9, RZ, PT ;  /* 0x000000ff0900720b */ /* 0x000fe40003f54000 */
[----:B------:R-:W-:Y:S02]  /*0180*/  FSETP.GT.FTZ.AND P1, PT, R8, RZ, PT ;  /* 0x000000ff0800720b */ /* 0x000fe40003f34000 */
[----:B------:R-:W-:Y:S02]  /*0190*/  FSETP.GT.FTZ.AND P0, PT, R11, RZ, PT ;  /* 0x000000ff0b00720b */ /* 0x000fe40003f14000 */
[----:B--2---:R-:W-:Y:S02]  /*01a0*/  FSETP.GT.FTZ.AND P4, PT, R17, RZ, PT ;  /* 0x000000ff1100720b */ /* 0x004fe40003f94000 */
[----:B------:R-:W-:-:S02]  /*01b0*/  FSETP.GT.FTZ.AND P5, PT, R18, RZ, PT ;  /* 0x000000ff1200720b */ /* 0x000fc40003fb4000 */
[----:B------:R-:W-:Y:S01]  /*01c0*/  FSETP.GT.FTZ.AND P6, PT, R19, RZ, PT ;  /* 0x000000ff1300720b */ /* 0x000fe20003fd4000 */
[----:B-----5:R-:W-:Y:S01]  /*01d0*/  @!P3 FMUL.FTZ R10, R10, R14 ;  /* 0x0000000e0a0ab220 */ /* 0x020fe20000410000 */
[----:B------:R-:W-:Y:S01]  /*01e0*/  FSETP.GT.FTZ.AND P3, PT, R16, RZ, PT ;  /* 0x000000ff1000720b */ /* 0x000fe20003f74000 */
[----:B------:R-:W-:Y:S02]  /*01f0*/  @!P2 FMUL.FTZ R9, R9, R13 ;  /* 0x0000000d0909a220 */ /* 0x000fe40000410000 */
[----:B------:R-:W-:Y:S02]  /*0200*/  @!P1 FMUL.FTZ R8, R8, R12 ;  /* 0x0000000c08089220 */ /* 0x000fe40000410000 */
[----:B------:R-:W-:Y:S02]  /*0210*/  @!P0 FMUL.FTZ R11, R11, R15 ;  /* 0x0000000f0b0b8220 */ /* 0x000fe40000410000 */
[----:B------:R-:W-:Y:S02]  /*0220*/  @!P4 FMUL.FTZ R17, R17, R21 ;  /* 0x000000151111c220 */ /* 0x000fe40000410000 */
[----:B------:R-:W-:-:S02]  /*0230*/  @!P5 FMUL.FTZ R18, R18, R22 ;  /* 0x000000161212d220 */ /* 0x000fc40000410000 */
[----:B------:R-:W-:Y:S02]  /*0240*/  @!P6 FMUL.FTZ R19, R19, R23 ;  /* 0x000000171313e220 */ /* 0x000fe40000410000 */
[----:B------:R-:W-:Y:S01]  /*0250*/  @!P3 FMUL.FTZ R16, R16, R20 ;  /* 0x000000141010b220 */ /* 0x000fe20000410000 */
[----:B------:R-:W-:Y:S04]  /*0260*/  STG.E.128 desc[UR4][R4.64], R8 ;  /* 0x0000000804007986 */ /* 0x000fe8000c101d04 */
[----:B------:R-:W-:Y:S01]  /*0270*/  STG.E.128 desc[UR4][R4.64+0x800], R16 ;  /* 0x0008001004007986 */ /* 0x000fe2000c101d04 */
[----:B------:R-:W-:Y:S05]  /*0280*/  EXIT ;  /* 0x000000000000794d */ /* 0x000fea0003800000 */
.L_x_2628:
        /* <DEDUP_REMOVED lines=123> */
.L_x_2631:
[----:B------:R-:W-:-:S13]  /*0a40*/  ISETP.GE.AND P0, PT, R10, R5, PT ;  /* 0x000000050a00720c */ /* 0x000fda0003f06270 */
[----:B------:R-:W-:Y:S05]  /*0a50*/  @P0 BRA `(.L_x_2633) ;  /* 0x0000000000300947 */ /* 0x000fea0003800000 */
[----:B0-----:R-:W0:Y:S01]  /*0a60*/  LDC.64 R6, c[0x0][0x218] ;  /* 0x00008600ff067b82 */ /* 0x001e220000000a00 */
[----:B------:R-:W-:Y:S01]  /*0a70*/  IMAD.IADD R11, R4, 0x1, R10 ;  /* 0x00000001040b7824 */ /* 0x000fe200078e020a */
[----:B------:R-:W-:-:S03]  /*0a80*/  IADD3 R10, R10, 0x80, RZ ;  /* 0x000000800a0a7810 */ /* 0x000fc60007ffe0ff */
[----:B0-----:R-:W-:-:S05]  /*0a90*/  IMAD.WIDE.U32 R6, R11, 0x4, R6 ;  /* 0x000000040b067825 */ /* 0x001fca00078e0006 */
[----:B------:R1:W-:Y:S02]  /*0aa0*/  STG.E desc[UR4][R6.64], R8 ;  /* 0x0000000806007986 */ /* 0x0003e4000c101904 */
.L_x_2632:
[----:B------:R-:W-:-:S13]  /*0ab0*/  ISETP.GE.AND P0, PT, R10, R5, PT ;  /* 0x000000050a00720c */ /* 0x000fda0003f06270 */
[----:B------:R-:W-:Y:S05]  /*0ac0*/  @P0 BRA `(.L_x_2634) ;  /* 0x0000000000340947 */ /* 0x000fea0003800000 */
[----:B01----:R-:W0:Y:S01]  /*0ad0*/  LDC.64 R6, c[0x0][0x218] ;  /* 0x00008600ff067b82 */ /* 0x003e220000000a00 */
[----:B------:R-:W-:Y:S01]  /*0ae0*/  IADD3 R11, R4, R10, RZ ;  /* 0x0000000a040b7210 */ /* 0x000fe20007ffe0ff */
[----:B------:R-:W-:-:S04]  /*0af0*/  VIADD R10, R10, 0x80 ;  /* 0x000000800a0a7836 */ /* 0x000fc80000000000 */
[----:B0-----:R-:W-:-:S05]  /*0b00*/  IMAD.WIDE.U32 R6, R11, 0x4, R6 ;  /* 0x000000040b067825 */ /* 0x001fca00078e0006 */
[----:B------:R1:W-:Y:S02]  /*0b10*/  STG.E desc[UR4][R6.64], R9 ;  /* 0x0000000906007986 */ /* 0x0003e4000c101904 */
.L_x_2633:
        /* <DEDUP_REMOVED lines=8> */
.L_x_2634:
[----:B------:R-:W-:Y:S05]  /*0ba0*/  BSYNC B1 ;  /* 0x0000000000017941 */ /* 0x000fea0003800000 */
.L_x_2630:
[----:B------:R-:W-:-:S13]  /*0bb0*/  ISETP.GE.AND P0, PT, R10, R5, PT ;  /* 0x000000050a00720c */ /* 0x000fda0003f06270 */
[----:B012---:R-:W0:Y:S01]  /*0bc0*/  @!P0 LDC.64 R6, c[0x0][0x218] ;  /* 0x00008600ff068b82 */ /* 0x007e220000000a00 */
[----:B------:R-:W-:Y:S01]  /*0bd0*/  @!P0 IMAD.IADD R9, R4, 0x1, R10 ;  /* 0x0000000104098824 */ /* 0x000fe200078e020a */
[----:B------:R-:W-:-:S03]  /*0be0*/  @!P0 IADD3 R10, R10, 0x80, RZ ;  /* 0x000000800a0a8810 */ /* 0x000fc60007ffe0ff */
[----:B0-----:R-:W-:-:S05]  /*0bf0*/  @!P0 IMAD.WIDE.U32 R6, R9, 0x4, R6 ;  /* 0x0000000409068825 */ /* 0x001fca00078e0006 */
[----:B------:R2:W-:Y:S02]  /*0c00*/  @!P0 STG.E desc[UR4][R6.64], R0 ;  /* 0x0000000006008986 */ /* 0x0005e4000c101904 */
.L_x_2635:
[----:B------:R-:W-:Y:S05]  /*0c10*/  BSYNC B0 ;  /* 0x0000000000007941 */ /* 0x000fea0003800000 */
.L_x_2629:
        /* <DEDUP_REMOVED lines=8> */
.L_x_2636:
        /* <DEDUP_REMOVED lines=14> */
.L_x_3528:


//--------------------- .text._ZN2at6native29vectorized_elementwise_kernelILi8EZZZNS0_12prelu_kernelERNS_14TensorIteratorEENKUlvE_clEvENKUlvE0_clEvEUlffE_St5arrayIPcLm3EEEEviT0_T1_ --------------------------
	.section	.text._ZN2at6native29vectorized_elementwise_kernelILi8EZZZNS0_12prelu_kernelERNS_14TensorIteratorEENKUlvE_clEvENKUlvE0_clEvEUlffE_St5arrayIPcLm3EEEEviT0_T1_,"ax",@progbits
	.align	128
        .global         _ZN2at6native29vectorized_elementwise_kernelILi8EZZZNS0_12prelu_kernelERNS_14TensorIteratorEENKUlvE_clEvENKUlvE0_clEvEUlffE_St5arrayIPcLm3EEEEviT0_T1_
        .type           _ZN2at6native29vectorized_elementwise_kernelILi8EZZZNS0_12prelu_kernelERNS_14TensorIteratorEENKUlvE_clEvENKUlvE0_clEvEUlffE_St5arrayIPcLm3EEEEviT0_T1_,@function
        .size           _ZN2at6native29vectorized_elementwise_kernelILi8EZZZNS0_12prelu_kernelERNS_14TensorIteratorEENKUlvE_clEvENKUlvE0_clEvEUlffE_St5arrayIPcLm3EEEEviT0_T1_,(.L_x_3529 - _ZN2at6native29vectorized_elementwise_kernelILi8EZZZNS0_12prelu_kernelERNS_14TensorIteratorEENKUlvE_clEvENKUlvE0_clEvEUlffE_St5arrayIPcLm3EEEEviT0_T1_)
        .other          _ZN2at6native29vectorized_elementwise_kernelILi8EZZZNS0_12prelu_kernelERNS_14TensorIteratorEENKUlvE_clEvENKUlvE0_clEvEUlffE_St5arrayIPcLm3EEEEviT0_T1_,@"STO_CUDA_ENTRY STV_DEFAULT"
_ZN2at6native29vectorized_elementwise_kernelILi8EZZZNS0_12prelu_kernelERNS_14TensorIteratorEENKUlvE_clEvENKUlvE0_clEvEUlffE_St5arrayIPcLm3EEEEviT0_T1_:
.text._ZN2at6native29vectorized_elementwise_kernelILi8EZZZNS0_12prelu_kernelERNS_14TensorIteratorEENKUlvE_clEvENKUlvE0_clEvEUlffE_St5arrayIPcLm3EEEEviT0_T1_:
        /* <DEDUP_REMOVED lines=41> */
.L_x_2637:
        /* <DEDUP_REMOVED lines=123> */
.L_x_2640:
[----:B------:R-:W-:-:S13]  /*0a40*/  ISETP.GE.AND P0, PT, R10, R5, PT ;  /* 0x000000050a00720c */ /* 0x000fda0003f06270 */
[----:B------:R-:W-:Y:S05]  /*0a50*/  @P0 BRA `(.L_x_2642) ;  /* 0x0000000000300947 */ /* 0x000fea0003800000 */
[----:B0-----:R-:W0:Y:S01]  /*0a60*/  LDC.64 R6, c[0x0][0x218] ;  /* 0x00008600ff067b82 */ /* 0x001e220000000a00 */
[----:B------:R-:W-:Y:S01]  /*0a70*/  IMAD.IADD R11, R4, 0x1, R10 ;  /* 0x00000001040b7824 */ /* 0x000fe200078e020a */
[----:B------:R-:W-:-:S03]  /*0a80*/  IADD3 R10, R10, 0x80, RZ ;  /* 0x000000800a0a7810 */ /* 0x000fc60007ffe0ff */
[----:B0-----:R-:W-:-:S05]  /*0a90*/  IMAD.WIDE.U32 R6, R11, 0x4, R6 ;  /* 0x000000040b067825 */ /* 0x001fca00078e0006 */
[----:B------:R1:W-:Y:S02]  /*0aa0*/  STG.E desc[UR4][R6.64], R8 ;  /* 0x0000000806007986 */ /* 0x0003e4000c101904 */
.L_x_2641:
[----:B------:R-:W-:-:S13]  /*0ab0*/  ISETP.GE.AND P0, PT, R10, R5, PT ;  /* 0x000000050a00720c */ /* 0x000fda0003f06270 */
[----:B------:R-:W-:Y:S05]  /*0ac0*/  @P0 BRA `(.L_x_2643) ;  /* 0x0000000000340947 */ /* 0x000fea0003800000 */
[----:B01----:R-:W0:Y:S01]  /*0ad0*/  LDC.64 R6, c[0x0][0x218] ;  /* 0x00008600ff067b82 */ /* 0x003e220000000a00 */
[----:B------:R-:W-:Y:S01]  /*0ae0*/  IADD3 R11, R4, R10, RZ ;  /* 0x0000000a040b7210 */ /* 0x000fe20007ffe0ff */
[----:B------:R-:W-:-:S04]  /*0af0*/  VIADD R10, R10, 0x80 ;  /* 0x000000800a0a7836 */ /* 0x000fc80000000000 */
[----:B0-----:R-:W-:-:S05]  /*0b00*/  IMAD.WIDE.U32 R6, R11, 0x4, R6 ;  /* 0x000000040b067825 */ /* 0x001fca00078e0006 */
[----:B------:R1:W-:Y:S02]  /*0b10*/  STG.E desc[UR4][R6.64], R9 ;  /* 0x0000000906007986 */ /* 0x0003e4000c101904 */
.L_x_2642:
        /* <DEDUP_REMOVED lines=8> */
.L_x_2643:
[----:B------:R-:W-:Y:S05]  /*0ba0*/  BSYNC B1 ;  /* 0x0000000000017941 */ /* 0x000fea0003800000 */
.L_x_2639:
[----:B------:R-:W-:-:S13]  /*0bb0*/  ISETP.GE.AND P0, PT, R10, R5, PT ;  /* 0x000000050a00720c */ /* 0x000fda0003f06270 */
[----:B012---:R-:W0:Y:S01]  /*0bc0*/  @!P0 LDC.64 R6, c[0x0][0x218] ;  /* 0x00008600ff068b82 */ /* 0x007e220000000a00 */
[----:B------:R-:W-:Y:S01]  /*0bd0*/  @!P0 IMAD.IADD R9, R4, 0x1, R10 ;  /* 0x0000000104098824 */ /* 0x000fe200078e020a */
[----:B------:R-:W-:-:S03]  /*0be0*/  @!P0 IADD3 R10, R10, 0x80, RZ ;  /* 0x000000800a0a8810 */ /* 0x000fc60007ffe0ff */
[----:B0-----:R-:W-:-:S05]  /*0bf0*/  @!P0 IMAD.WIDE.U32 R6, R9, 0x4, R6 ;  /* 0x0000000409068825 */ /* 0x001fca00078e0006 */
[----:B------:R2:W-:Y:S02]  /*0c00*/  @!P0 STG.E desc[UR4][R6.64], R0 ;  /* 0x0000000006008986 */ /* 0x0005e4000c101904 */
.L_x_2644:
[----:B------:R-:W-:Y:S05]  /*0c10*/  BSYNC B0 ;  /* 0x0000000000007941 */ /* 0x000fea0003800000 */
.L_x_2638:
        /* <DEDUP_REMOVED lines=8> */
.L_x_2645:
        /* <DEDUP_REMOVED lines=14> */
.L_x_3529:


//--------------------- .text._ZN2at6native18elementwise_kernelILi128ELi4EZNS0_15gpu_kernel_implIZZZNS0_12prelu_kernelERNS_14TensorIteratorEENKUlvE_clEvENKUlvE_clEvEUlddE_EEvRNS_18TensorIteratorBaseERKT_EUliE_EEviT1_ --------------------------
	.section	.text._ZN2at6native18elementwise_kernelILi128ELi4EZNS0_15gpu_kernel_implIZZZNS0_12prelu_kernelERNS_14TensorIteratorEENKUlvE_clEvENKUlvE_clEvEUlddE_EEvRNS_18TensorIteratorBaseERKT_EUliE_EEviT1_,"ax",@progbits
	.align	128
        .global         _ZN2at6native18elementwise_kernelILi128ELi4EZNS0_15gpu_kernel_implIZZZNS0_12prelu_kernelERNS_14TensorIteratorEENKUlvE_clEvENKUlvE_clEvEUlddE_EEvRNS_18TensorIteratorBaseERKT_EUliE_EEviT1_
        .type           _ZN2at6native18elementwise_kernelILi128ELi4EZNS0_15gpu_kernel_implIZZZNS0_12prelu_kernelERNS_14TensorIteratorEENKUlvE_clEvENKUlvE_clEvEUlddE_EEvRNS_18TensorIteratorBaseERKT_EUliE_EEviT1_,@function
        .size           _ZN2at6native18elementwise_kernelILi128ELi4EZNS0_15gpu_kernel_implIZZZNS0_12prelu_kernelERNS_14TensorIteratorEENKUlvE_clEvENKUlvE_clEvEUlddE_EEvRNS_18TensorIteratorBaseERKT_EUliE_EEviT1_,(.L_x_3530 - _ZN2at6native18elementwise_kernelILi128ELi4EZNS0_15gpu_kernel_implIZZZNS0_12prelu_kernelERNS_14TensorIteratorEENKUlvE_clEvENKUlvE_clEvEUlddE_EEvRNS_18TensorIteratorBaseERKT_EUliE_EEviT1_)
        .other          _ZN2at6native18elementwise_kernelILi128ELi4EZNS0_15gpu_kernel_implIZZZNS0_12prelu_kernelERNS_14TensorIteratorEENKUlvE_clEvENKUlvE_clEvEUlddE_EEvRNS_18TensorIteratorBaseERKT_EUliE_EEviT1_,@"STO_CUDA_ENTRY STV_DEFAULT"
_ZN2at6native18elementwise_kernelILi128ELi4EZNS0_15gpu_kernel_implIZZZNS0_12prelu_kernelERNS_14TensorIteratorEENKUlvE_clEvENKUlvE_clEvEUlddE_EEvRNS_18TensorIteratorBaseERKT_EUliE_EEviT1_:
.text._ZN2at6native18elementwise_kernelILi128ELi4EZNS0_15gpu_kernel_implIZZZNS0_12prelu_kernelERNS_14TensorIteratorEENKUlvE_clEvENKUlvE_clEvEUlddE_EEvRNS_18TensorIteratorBaseERKT_EUliE_EEviT1_:
        /* <DEDUP_REMOVED lines=364> */
[----:B------:R-:W-:-:S07]  /*16c0*/  IMAD R24, R3, UR6, R24 ;  /* 0x0000000603187c24 */ /* 0x000fce000f8e0218 */
.L_x_2648:
        /* <DEDUP_REMOVED lines=19> */
[----:B--2---:R0:W1:Y:S01]  /*1800*/  I2F.F64.S16 R18, R2 ;  /* 0x0000000200127312 */ /* 0x0040620000101c00 */
[----:B------:R-:W-:Y:S05]  /*1810*/  BRA `(.L_x_2654) ;  /* 0x0000000c007c7947 */ /* 0x000fea0003800000 */
.L_x_2652:
[----:B------:R-:W2:Y:S02]  /*1820*/  LDG.E.U8 R2, desc[UR36][R2.64] ;  /* 0x0000002402027981 */ /* 0x000ea4000c1e1100 */
[----:B--2---:R0:W1:Y:S01]  /*1830*/  I2F.F64.U16 R18, R2 ;  /* 0x0000000200127312 */ /* 0x0040620000101800 */
[----:B------:R-:W-:Y:S05]  /*1840*/  BRA `(.L_x_2654) ;  /* 0x0000000c00707947 */ /* 0x000fea0003800000 */
.L_x_2651:
[----:B------:R-:W-:-:S13]  /*1850*/  ISETP.NE.AND P0, PT, R4, 0x2, PT ;  /* 0x000000020400780c */ /* 0x000fda0003f05270 */
[----:B------:R-:W-:Y:S05]  /*1860*/  @!P0 BRA `(.L_x_2655) ;  /* 0x0000000000288947 */ /* 0x000fea0003800000 */
[----:B------:R-:W-:-:S13]  /*1870*/  ISETP.NE.AND P0, PT, R4, 0x3, PT ;  /* 0x000000030400780c */ /* 0x000fda0003f05270 */
[----:B------:R-:W-:Y:S05]  /*1880*/  @!P0 BRA `(.L_x_2656) ;  /* 0x0000000000148947 */ /* 0x000fea0003800000 */
[----:B------:R-:W-:-:S13]  /*1890*/  ISETP.NE.AND P0, PT, R4, 0x4, PT ;  /* 0x000000040400780c */ /* 0x000fda0003f05270 */
[----:B------:R-:W-:Y:S05]  /*18a0*/  @P0 BRA `(.L_x_2653) ;  /* 0x0000000800fc0947 */ /* 0x000fea0003800000 */
[----:B------:R-:W2:Y:S02]  /*18b0*/  LDG.E.64 R18, desc[UR36][R2.64] ;  /* 0x0000002402127981 */ /* 0x000ea4000c1e1b00 */
[----:B--2---:R-:W0:Y:S01]  /*18c0*/  I2F.F64.S64 R18, R18 ;  /* 0x0000001200127312 */ /* 0x004e220000301c00 */
[----:B------:R-:W-:Y:S05]  /*18d0*/  BRA `(.L_x_2654) ;  /* 0x0000000c004c7947 */ /* 0x000fea0003800000 */
.L_x_2656:
[----:B------:R-:W2:Y:S02]  /*18e0*/  LDG.E R2, desc[UR36][R2.64] ;  /* 0x0000002402027981 */ /* 0x000ea4000c1e1900 */
[----:B--2---:R0:W1:Y:S01]  /*18f0*/  I2F.F64 R18, R2 ;  /* 0x0000000200127312 */ /* 0x0040620000201c00 */
[----:B------:R-:W-:Y:S05]  /*1900*/  BRA `(.L_x_2654) ;  /* 0x0000000c00407947 */ /* 0x000fea0003800000 */
.L_x_2655:
[----:B------:R-:W2:Y:S02]  /*1910*/  LDG.E.U16 R2, desc[UR36][R2.64] ;  /* 0x0000002402027981 */ /* 0x000ea4000c1e1500 */
[----:B--2---:R0:W1:Y:S01]  /*1920*/  I2F.F64.S16 R18, R2 ;  /* 0x0000000200127312 */ /* 0x0040620000101c00 */
[----:B------:R-:W-:Y:S05]  /*1930*/  BRA `(.L_x_2654) ;  /* 0x0000000c00347947 */ /* 0x000fea0003800000 */
.L_x_2650:
[----:B------:R-:W-:-:S13]  /*1940*/  ISETP.GT.AND P0, PT, R4, 0x6, PT ;  /* 0x000000060400780c */ /* 0x000fda0003f04270 */
[----:B------:R-:W-:Y:S05]  /*1950*/  @P0 BRA `(.L_x_2657) ;  /* 0x0000000000340947 */ /* 0x000fea0003800000 */
[----:B------:R-:W-:-:S13]  /*1960*/  ISETP.NE.AND P0, PT, R4, 0x5, PT ;  /* 0x000000050400780c */ /* 0x000fda0003f05270 */
[----:B------:R-:W-:Y:S05]  /*1970*/  @!P0 BRA `(.L_x_2658) ;  /* 0x0000000000188947 */ /* 0x000fea0003800000 */
[----:B------:R-:W-:-:S13]  /*1980*/  ISETP.NE.AND P0, PT, R4, 0x6, PT ;  /* 0x000000060400780c */ /* 0x000fda0003f05270 */
[----:B------:R-:W-:Y:S05]  /*1990*/  @P0 BRA `(.L_x_2653) ;  /* 0x0000000800c00947 */ /* 0x000fea0003800000 */
[----:B------:R-:W2:Y:S02]  /*19a0*/  LDG.E R18, desc[UR36][R2.64] ;  /* 0x0000002402127981 */ /* 0x000ea4000c1e1900 */
[----:B--2---:R-:W-:-:S06]  /*19b0*/  FMUL.FTZ R18, R18, 1 ;  /* 0x3f80000012127820 */ /* 0x004fcc0000410000 */
[----:B------:R-:W0:Y:S01]  /*19c0*/  F2F.F64.F32 R18, R18 ;  /* 0x0000001200127310 */ /* 0x000e220000201800 */
[----:B------:R-:W-:Y:S05]  /*19d0*/  BRA `(.L_x_2654) ;  /* 0x0000000c000c7947 */ /* 0x000fea0003800000 */
.L_x_2658:
[----:B------:R-:W2:Y:S02]  /*19e0*/  LDG.E.U16 R0, desc[UR36][R2.64] ;  /* 0x0000002402007981 */ /* 0x000ea4000c1e1500 */
[----:B--2---:R-:W-:-:S05]  /*19f0*/  HADD2.F32 R0, -RZ, R0.H0_H0 ;  /* 0x20000000ff007230 */ /* 0x004fca0000004100 */
[----:B------:R-:W-:-:S04]  /*1a00*/  FMUL.FTZ R0, R0, 1 ;  /* 0x3f80000000007820 */ /* 0x000fc80000410000 */
[----:B------:R0:W1:Y:S01]  /*1a10*/  F2F.F64.F32 R18, R0 ;  /* 0x0000000000127310 */ /* 0x0000620000201800 */
[----:B------:R-:W-:Y:S05]  /*1a20*/  BRA `(.L_x_2654) ;  /* 0x0000000800f87947 */ /* 0x000fea0003800000 */
.L_x_2657:
[----:B------:R-:W-:-:S13]  /*1a30*/  ISETP.NE.AND P0, PT, R4, 0x7, PT ;  /* 0x000000070400780c */ /* 0x000fda0003f05270 */
[----:B------:R-:W-:Y:S05]  /*1a40*/  @!P0 BRA `(.L_x_2659) ;  /* 0x0000000000348947 */ /* 0x000fea0003800000 */
        /* <DEDUP_REMOVED lines=8> */
.L_x_2660:
[----:B------:R-:W2:Y:S02]  /*1ad0*/  LDG.E.U16 R2, desc[UR36][R2.64] ;  /* 0x0000002402027981 */ /* 0x000ea4000c1e1500 */
[----:B--2---:R-:W-:-:S05]  /*1ae0*/  HADD2.F32 R0, -RZ, R2.H0_H0 ;  /* 0x20000002ff007230 */ /* 0x004fca0000004100 */
[----:B------:R-:W-:-:S04]  /*1af0*/  FMUL.FTZ R0, R0, 1 ;  /* 0x3f80000000007820 */ /* 0x000fc80000410000 */
[----:B------:R0:W1:Y:S01]  /*1b00*/  F2F.F64.F32 R18, R0 ;  /* 0x0000000000127310 */ /* 0x0000620000201800 */
[----:B------:R-:W-:Y:S05]  /*1b10*/  BRA `(.L_x_2654) ;  /* 0x0000000800bc7947 */ /* 0x000fea0003800000 */
.L_x_2659:
[----:B------:R0:W5:Y:S01]  /*1b20*/  LDG.E.64 R18, desc[UR36][R2.64] ;  /* 0x0000002402127981 */ /* 0x000162000c1e1b00 */
[----:B------:R-:W-:Y:S05]  /*1b30*/  BRA `(.L_x_2654) ;  /* 0x0000000800b47947 */ /* 0x000fea0003800000 */
.L_x_2649:
        /* <DEDUP_REMOVED lines=8> */
[----:B------:R-:W2:Y:S01]  /*1bc0*/  LDG.E.U8 R2, desc[UR36][R2.64] ;  /* 0x0000002402027981 */ /* 0x000ea2000c1e1100 */
[----:B------:R-:W-:Y:S01]  /*1bd0*/  IMAD.MOV.U32 R18, RZ, RZ, RZ ;  /* 0x000000ffff127224 */ /* 0x000fe200078e00ff */
[----:B--2---:R-:W-:-:S04]  /*1be0*/  ISETP.NE.AND P0, PT, R2, RZ, PT ;  /* 0x000000ff0200720c */ /* 0x004fc80003f05270 */
[----:B------:R-:W-:Y:S01]  /*1bf0*/  FSEL R19, RZ, 1.875, !P0 ;  /* 0x3ff00000ff137808 */ /* 0x000fe20004000000 */
[----:B------:R-:W-:Y:S08]  /*1c00*/  BRA `(.L_x_2654) ;  /* 0x0000000800807947 */ /* 0x000ff00003800000 */
.L_x_2663:
[----:B------:R0:W5:Y:S01]  /*1c10*/  LDG.E.64 R18, desc[UR36][R2.64] ;  /* 0x0000002402127981 */ /* 0x000162000c1e1b00 */
[----:B------:R-:W-:Y:S05]  /*1c20*/  BRA `(.L_x_2654) ;  /* 0x0000000800787947 */ /* 0x000fea0003800000 */
.L_x_2662:
        /* <DEDUP_REMOVED lines=24> */
[----:B------:R-:W-:-:S05]  /*1db0*/  LOP3.LUT R5, R5, 0x80000000, R0, 0xf8, !PT ;  /* 0x8000000005057812 */ /* 0x000fca00078ef800 */
[----:B------:R-:W-:-:S04]  /*1dc0*/  FMUL.FTZ R5, R5, 1 ;  /* 0x3f80000005057820 */ /* 0x000fc80000410000 */
[----:B------:R0:W1:Y:S01]  /*1dd0*/  F2F.F64.F32 R18, R5 ;  /* 0x0000000500127310 */ /* 0x0000620000201800 */
[----:B------:R-:W-:Y:S05]  /*1de0*/  BRA `(.L_x_2654) ;  /* 0x0000000800087947 */ /* 0x000fea0003800000 */
.L_x_2665:
        /* <DEDUP_REMOVED lines=11> */
[----:B------:R-:W-:-:S05]  /*1ea0*/  LOP3.LUT R4, R4, 0x80000000, R5, 0xf8, !PT ;  /* 0x8000000004047812 */ /* 0x000fca00078ef805 */
[----:B------:R-:W-:-:S04]  /*1eb0*/  FMUL.FTZ R4, R4, 1 ;  /* 0x3f80000004047820 */ /* 0x000fc80000410000 */
[----:B------:R0:W1:Y:S01]  /*1ec0*/  F2F.F64.F32 R18, R4 ;  /* 0x0000000400127310 */ /* 0x0000620000201800 */
[----:B------:R-:W-:Y:S05]  /*1ed0*/  BRA `(.L_x_2654) ;  /* 0x0000000400cc7947 */ /* 0x000fea0003800000 */
.L_x_2664:
[----:B------:R-:W2:Y:S02]  /*1ee0*/  LDG.E.U16 R0, desc[UR36][R2.64] ;  /* 0x0000002402007981 */ /* 0x000ea4000c1e1500 */
[----:B--2---:R-:W-:-:S04]  /*1ef0*/  IMAD.U32 R0, R0, 0x10000, RZ ;  /* 0x0001000000007824 */ /* 0x004fc800078e00ff */
[----:B------:R-:W-:-:S04]  /*1f00*/  FMUL.FTZ R0, R0, 1 ;  /* 0x3f80000000007820 */ /* 0x000fc80000410000 */
[----:B------:R0:W1:Y:S01]  /*1f10*/  F2F.F64.F32 R18, R0 ;  /* 0x0000000000127310 */ /* 0x0000620000201800 */
[----:B------:R-:W-:Y:S05]  /*1f20*/  BRA `(.L_x_2654) ;  /* 0x0000000400b87947 */ /* 0x000fea0003800000 */
.L_x_2661:
        /* <DEDUP_REMOVED lines=9> */
[----:B--2---:R0:W1:Y:S01]  /*1fc0*/  I2F.F64.U16 R18, R2 ;  /* 0x0000000200127312 */ /* 0x0040620000101800 */
[----:B------:R-:W-:Y:S05]  /*1fd0*/  BRA `(.L_x_2654) ;  /* 0x00000004008c7947 */ /* 0x000fea0003800000 */
.L_x_2668:
        /* <DEDUP_REMOVED lines=21> */
.L_x_2672:
[----:B------:R-:W-:Y:S05]  /*2130*/  BSYNC B1 ;  /* 0x0000000000017941 */ /* 0x000fea0003800000 */
.L_x_2671:
[----:B------:R-:W-:Y:S01]  /*2140*/  LEA R3, R0, 0x3b800000, 0x17 ;  /* 0x3b80000000037811 */ /* 0x000fe200078eb8ff */
[----:B------:R-:W-:-:S05]  /*2150*/  IMAD.SHL.U32 R0, R2, 0x100000, RZ ;  /* 0x0010000002007824 */ /* 0x000fca00078e00ff */
[----:B------:R-:W-:-:S07]  /*2160*/  LOP3.LUT R0, R3, R0, R4, 0xfe, !PT ;  /* 0x0000000003007212 */ /* 0x000fce00078efe04 */
.L_x_2670:
[----:B------:R-:W-:Y:S05]  /*2170*/  BSYNC B0 ;  /* 0x0000000000007941 */ /* 0x000fea0003800000 */
.L_x_2669:
[----:B------:R-:W-:-:S04]  /*2180*/  FMUL.FTZ R0, R0, 1 ;  /* 0x3f80000000007820 */ /* 0x000fc80000410000 */
[----:B------:R2:W3:Y:S01]  /*2190*/  F2F.F64.F32 R18, R0 ;  /* 0x0000000000127310 */ /* 0x0004e20000201800 */
[----:B------:R-:W-:Y:S05]  /*21a0*/  BRA `(.L_x_2654) ;  /* 0x0000000400187947 */ /* 0x000fea0003800000 */
.L_x_2667:
        /* <DEDUP_REMOVED lines=21> */
.L_x_2676:
[----:B------:R-:W-:Y:S05]  /*2300*/  BSYNC B1 ;  /* 0x0000000000017941 */ /* 0x000fea0003800000 */
.L_x_2675:
[----:B------:R-:W-:Y:S01]  /*2310*/  LEA R3, R0, 0x37800000, 0x17 ;  /* 0x3780000000037811 */ /* 0x000fe200078eb8ff */
[----:B------:R-:W-:-:S05]  /*2320*/  IMAD.SHL.U32 R0, R2, 0x200000, RZ ;  /* 0x0020000002007824 */ /* 0x000fca00078e00ff */
[----:B------:R-:W-:-:S07]  /*2330*/  LOP3.LUT R0, R3, R0, R4, 0xfe, !PT ;  /* 0x0000000003007212 */ /* 0x000fce00078efe04 */
.L_x_2674:
[----:B------:R-:W-:Y:S05]  /*2340*/  BSYNC B0 ;  /* 0x0000000000007941 */ /* 0x000fea0003800000 */
.L_x_2673:
[----:B------:R-:W-:-:S04]  /*2350*/  FMUL.FTZ R0, R0, 1 ;  /* 0x3f80000000007820 */ /* 0x000fc80000410000 */
[----:B------:R4:W0:Y:S01]  /*2360*/  F2F.F64.F32 R18, R0 ;  /* 0x0000000000127310 */ /* 0x0008220000201800 */
[----:B------:R-:W-:Y:S05]  /*2370*/  BRA `(.L_x_2654) ;  /* 0x0000000000a47947 */ /* 0x000fea0003800000 */
.L_x_2666:
        /* <DEDUP_REMOVED lines=14> */
.L_x_2680:
[----:B------:R-:W-:Y:S05]  /*2460*/  BSYNC B0 ;  /* 0x0000000000007941 */ /* 0x000fea0003800000 */
.L_x_2679:
[----:B------:R-:W-:-:S04]  /*2470*/  FMUL.FTZ R0, R0, 1 ;  /* 0x3f80000000007820 */ /* 0x000fc80000410000 */
[----:B------:R0:W1:Y:S01]  /*2480*/  F2F.F64.F32 R18, R0 ;  /* 0x0000000000127310 */ /* 0x0000620000201800 */
[----:B------:R-:W-:Y:S05]  /*2490*/  BRA `(.L_x_2654) ;  /* 0x00000000005c7947 */ /* 0x000fea0003800000 */
.L_x_2653:
[----:B------:R-:W-:Y:S01]  /*24a0*/  MOV R2, 0x130 ;  /* 0x0000013000027802 */ /* 0x000fe20000000f00 */
[----:B------:R-:W-:Y:S01]  /*24b0*/  ULDC.64 UR4, c[0x4][0x120] ;  /* 0x0100480000047ab9 */ /* 0x000fe20000000a00 */
[----:B------:R-:W-:Y:S01]  /*24c0*/  ULDC.64 UR6, c[0x4][0x0] ;  /* 0x0100000000067ab9 */ /* 0x000fe20000000a00 */
[----:B------:R-:W-:Y:S01]  /*24d0*/  MOV R4, UR4 ;  /* 0x0000000400047c02 */ /* 0x000fe20008000f00 */
[----:B------:R-:W-:Y:S01]  /*24e0*/  IMAD.U32 R5, RZ, RZ, UR5 ;  /* 0x00000005ff057e24 */ /* 0x000fe2000f8e00ff */
[----:B------:R-:W-:Y:S01]  /*24f0*/  ULDC.64 UR4, c[0x4][0x128] ;  /* 0x01004a0000047ab9 */ /* 0x000fe20000000a00 */
[----:B------:R-:W0:Y:S01]  /*2500*/  LDC.64 R2, c[0x4][R2] ;  /* 0x0100000002027b82 */ /* 0x000e220000000a00 */
[----:B------:R-:W-:Y:S02]  /*2510*/  IMAD.U32 R6, RZ, RZ, UR4 ;  /* 0x00000004ff067e24 */ /* 0x000fe4000f8e00ff */
[----:B------:R-:W-:Y:S02]  /*2520*/  IMAD.U32 R7, RZ, RZ, UR5 ;  /* 0x00000005ff077e24 */ /* 0x000fe4000f8e00ff */
[----:B------:R-:W-:-:S02]  /*2530*/  IMAD.U32 R10, RZ, RZ, UR6 ;  /* 0x00000006ff0a7e24 */ /* 0x000fc4000f8e00ff */
[----:B------:R-:W-:Y:S02]  /*2540*/  IMAD.U32 R11, RZ, RZ, UR7 ;  /* 0x00000007ff0b7e24 */ /* 0x000fe4000f8e00ff */
[----:B------:R-:W-:Y:S02]  /*2550*/  IMAD.MOV.U32 R8, RZ, RZ, 0x4e ;  /* 0x0000004eff087424 */ /* 0x000fe400078e00ff */
[----:B------:R-:W-:Y:S02]  /*2560*/  IMAD.MOV.U32 R12, RZ, RZ, 0x1 ;  /* 0x00000001ff0c7424 */ /* 0x000fe400078e00ff */
[----:B------:R-:W-:-:S07]  /*2570*/  IMAD.MOV.U32 R13, RZ, RZ, RZ ;  /* 0x000000ffff0d7224 */ /* 0x000fce00078e00ff */
[----:B------:R-:W-:-:S07]  /*2580*/  LEPC R20, `(.L_x_2681) ;  /* 0x000000001014794e */ /* 0x000fce0000000000 */
[----:B0-----:R-:W-:Y:S05]  /*2590*/  CALL.ABS.NOINC R2 ;  /* 0x0000000002007343 */ /* 0x001fea0003c00000 */
.L_x_2681:
[----:B------:R-:W-:Y:S01]  /*25a0*/  CS2R R18, SRZ ;  /* 0x0000000000127805 */ /* 0x000fe2000001ff00 */
[----:B------:R-:W-:Y:S06]  /*25b0*/  BRA `(.L_x_2654) ;  /* 0x0000000000147947 */ /* 0x000fec0003800000 */
.L_x_2678:
[----:B------:R-:W2:Y:S02]  /*25c0*/  LDG.E.64 R18, desc[UR36][R2.64] ;  /* 0x0000002402127981 */ /* 0x000ea4000c1e1b00 */
[----:B--2---:R-:W0:Y:S01]  /*25d0*/  I2F.F64.U64 R18, R18 ;  /* 0x0000001200127312 */ /* 0x004e220000301800 */
[----:B------:R-:W-:Y:S05]  /*25e0*/  BRA `(.L_x_2654) ;  /* 0x0000000000087947 */ /* 0x000fea0003800000 */
.L_x_2677:
[----:B------:R-:W2:Y:S02]  /*25f0*/  LDG.E R2, desc[UR36][R2.64] ;  /* 0x0000002402027981 */ /* 0x000ea4000c1e1900 */
[----:B--2---:R0:W1:Y:S02]  /*2600*/  I2F.F64.U32 R18, R2 ;  /* 0x0000000200127312 */ /* 0x0040640000201800 */
.L_x_2654:
[----:B0-----:R-:W2:Y:S01]  /*2610*/  LDC.U8 R2, c[0x0][0x493] ;  /* 0x000124c0ff027b82 */ /* 0x001ea20000000000 */
[----:B------:R-:W-:Y:S02]  /*2620*/  ULDC.64 UR4, c[0x0][0x488] ;  /* 0x0001220000047ab9 */ /* 0x000fe40000000a00 */
[----:B------:R-:W-:-:S05]  /*2630*/  IADD3 R4, P1, R24, UR4, RZ ;  /* 0x0000000418047c10 */ /* 0x000fca000ff3e0ff */
[----:B------:R-:W-:Y:S01]  /*2640*/  IMAD.X R5, RZ, RZ, UR5, P1 ;  /* 0x00000005ff057e24 */ /* 0x000fe200088e06ff */
[----:B--2-4-:R-:W-:-:S04]  /*2650*/  PRMT R0, R2, 0x9910, RZ ;  /* 0x0000991002007816 */ /* 0x014fc800000000ff */
        /* <DEDUP_REMOVED lines=11> */
[----:B--2---:R-:W0:Y:S01]  /*2710*/  I2F.F64.S16 R2, R2 ;  /* 0x0000000200027312 */ /* 0x004e220000101c00 */
[----:B------:R-:W-:Y:S05]  /*2720*/  BRA `(.L_x_2687) ;  /* 0x0000000c007c7947 */ /* 0x000fea0003800000 */
.L_x_2685:
[----:B------:R-:W2:Y:S02]  /*2730*/  LDG.E.U8 R2, desc[UR36][R4.64] ;  /* 0x0000002404027981 */ /* 0x000ea4000c1e1100 */
[----:B--2---:R-:W0:Y:S01]  /*2740*/  I2F.F64.U16 R2, R2 ;  /* 0x0000000200027312 */ /* 0x004e220000101800 */
[----:B------:R-:W-:Y:S05]  /*2750*/  BRA `(.L_x_2687) ;  /* 0x0000000c00707947 */ /* 0x000fea0003800000 */
.L_x_2684:
        /* <DEDUP_REMOVED lines=9> */
.L_x_2689:
[----:B------:R-:W2:Y:S02]  /*27f0*/  LDG.E R2, desc[UR36][R4.64] ;  /* 0x0000002404027981 */ /* 0x000ea4000c1e1900 */
[----:B--2---:R-:W2:Y:S01]  /*2800*/  I2F.F64 R2, R2 ;  /* 0x0000000200027312 */ /* 0x004ea20000201c00 */
[----:B------:R-:W-:Y:S05]  /*2810*/  BRA `(.L_x_2687) ;  /* 0x0000000c00407947 */ /* 0x000fea0003800000 */
.L_x_2688:
[----:B------:R-:W2:Y:S02]  /*2820*/  LDG.E.U16 R2, desc[UR36][R4.64] ;  /* 0x0000002404027981 */ /* 0x000ea4000c1e1500 */
[----:B--2---:R-:W4:Y:S01]  /*2830*/  I2F.F64.S16 R2, R2 ;  /* 0x0000000200027312 */ /* 0x004f220000101c00 */
[----:B------:R-:W-:Y:S05]  /*2840*/  BRA `(.L_x_2687) ;  /* 0x0000000c00347947 */ /* 0x000fea0003800000 */
.L_x_2683:
        /* <DEDUP_REMOVED lines=10> */
.L_x_2691:
[----:B------:R-:W2:Y:S02]  /*28f0*/  LDG.E.U16 R0, desc[UR36][R4.64] ;  /* 0x0000002404007981 */ /* 0x000ea4000c1e1500 */
[----:B--2---:R-:W-:-:S05]  /*2900*/  HADD2.F32 R0, -RZ, R0.H0_H0 ;  /* 0x20000000ff007230 */ /* 0x004fca0000004100 */
[----:B------:R-:W-:-:S04]  /*2910*/  FMUL.FTZ R0, R0, 1 ;  /* 0x3f80000000007820 */ /* 0x000fc80000410000 */
[----:B------:R0:W2:Y:S01]  /*2920*/  F2F.F64.F32 R2, R0 ;  /* 0x0000000000027310 */ /* 0x0000a20000201800 */
[----:B------:R-:W-:Y:S05]  /*2930*/  BRA `(.L_x_2687) ;  /* 0x0000000800f87947 */ /* 0x000fea0003800000 */
.L_x_2690:
        /* <DEDUP_REMOVED lines=10> */
.L_x_2693:
[----:B------:R-:W2:Y:S02]  /*29e0*/  LDG.E.U16 R4, desc[UR36][R4.64] ;  /* 0x0000002404047981 */ /* 0x000ea4000c1e1500 */
[----:B--2---:R-:W-:-:S05]  /*29f0*/  HADD2.F32 R0, -RZ, R4.H0_H0 ;  /* 0x20000004ff007230 */ /* 0x004fca0000004100 */
[----:B------:R-:W-:-:S04]  /*2a00*/  FMUL.FTZ R0, R0, 1 ;  /* 0x3f80000000007820 */ /* 0x000fc80000410000 */
[----:B------:R0:W2:Y:S01]  /*2a10*/  F2F.F64.F32 R2, R0 ;  /* 0x0000000000027310 */ /* 0x0000a20000201800 */
[----:B------:R-:W-:Y:S05]  /*2a20*/  BRA `(.L_x_2687) ;  /* 0x0000000800bc7947 */ /* 0x000fea0003800000 */
.L_x_2692:
[----:B------:R0:W5:Y:S01]  /*2a30*/  LDG.E.64 R2, desc[UR36][R4.64] ;  /* 0x0000002404027981 */ /* 0x000162000c1e1b00 */
[----:B------:R-:W-:Y:S05]  /*2a40*/  BRA `(.L_x_2687) ;  /* 0x0000000800b47947 */ /* 0x000fea0003800000 */
.L_x_2682:
        /* <DEDUP_REMOVED lines=13> */
.L_x_2696:
[----:B------:R0:W5:Y:S01]  /*2b20*/  LDG.E.64 R2, desc[UR36][R4.64] ;  /* 0x0000002404027981 */ /* 0x000162000c1e1b00 */
[----:B------:R-:W-:Y:S05]  /*2b30*/  BRA `(.L_x_2687) ;  /* 0x0000000800787947 */ /* 0x000fea0003800000 */
.L_x_2695:
        /* <DEDUP_REMOVED lines=24> */
[----:B------:R-:W-:-:S05]  /*2cc0*/  LOP3.LUT R3, R3, 0x80000000, R0, 0xf8, !PT ;  /* 0x8000000003037812 */ /* 0x000fca00078ef800 */
[----:B------:R-:W-:-:S06]  /*2cd0*/  FMUL.FTZ R3, R3, 1 ;  /* 0x3f80000003037820 */ /* 0x000fcc0000410000 */
[----:B------:R-:W0:Y:S01]  /*2ce0*/  F2F.F64.F32 R2, R3 ;  /* 0x0000000300027310 */ /* 0x000e220000201800 */
[----:B------:R-:W-:Y:S05]  /*2cf0*/  BRA `(.L_x_2687) ;  /* 0x0000000800087947 */ /* 0x000fea0003800000 */
.L_x_2698:
[----:B------:R-:W2:Y:S02]  /*2d00*/  LDG.E.U8 R3, desc[UR36][R4.64] ;  /* 0x0000002404037981 */ /* 0x000ea4000c1e1100 */
[----:B--2---:R-:W-:-:S05]  /*2d10*/  IMAD.SHL.U32 R0, R3, 0x2000000, RZ ;  /* 0x0200000003007824 */ /* 0x004fca00078e00ff */
[----:B------:R-:W-:-:S13]  /*2d20*/  ISETP.GE.U32.AND P0, PT, R0, 0x8000000, PT ;  /* 0x080000000000780c */ /* 0x000fda0003f06070 */
[C---:B------:R-:W-:Y:S02]  /*2d30*/  @!P0 IMAD.SHL.U32 R0, R3.reuse, 0x100, RZ ;  /* 0x0000010003008824 */ /* 0x040fe400078e00ff */
[C---:B------:R-:W-:Y:S02]  /*2d40*/  @P0 IMAD.SHL.U32 R2, R3.reuse, 0x200000, RZ ;  /* 0x0020000003020824 */ /* 0x040fe400078e00ff */
[----:B------:R-:W-:Y:S01]  /*2d50*/  IMAD.SHL.U32 R3, R3, 0x1000000, RZ ;  /* 0x0100000003037824 */ /* 0x000fe200078e00ff */
[----:B------:R-:W-:Y:S02]  /*2d60*/  @!P0 LOP3.LUT R0, R0, 0x7f00, RZ, 0xc0, !PT ;  /* 0x00007f0000008812 */ /* 0x000fe400078ec0ff */
[----:B------:R-:W-:Y:S02]  /*2d70*/  @P0 LOP3.LUT R2, R2, 0x70000000, RZ, 0xfc, !PT ;  /* 0x7000000002020812 */ /* 0x000fe400078efcff */
[----:B------:R-:W-:-:S03]  /*2d80*/  @!P0 LOP3.LUT R0, R0, 0x3f000000, RZ, 0xfc, !PT ;  /* 0x3f00000000008812 */ /* 0x000fc600078efcff */
[----:B------:R-:W-:Y:S02]  /*2d90*/  @P0 FMUL.FTZ R2, R2, 1.9259299443872358531e-34 ;  /* 0x0780000002020820 */ /* 0x000fe40000410000 */
[----:B------:R-:W-:-:S05]  /*2da0*/  @!P0 FADD.FTZ R2, R0, -0.5 ;  /* 0xbf00000000028421 */ /* 0x000fca0000010000 */
[----:B------:R-:W-:-:S05]  /*2db0*/  LOP3.LUT R2, R2, 0x80000000, R3, 0xf8, !PT ;  /* 0x8000000002027812 */ /* 0x000fca00078ef803 */
[----:B------:R-:W-:-:S06]  /*2dc0*/  FMUL.FTZ R2, R2, 1 ;  /* 0x3f80000002027820 */ /* 0x000fcc0000410000 */
[----:B------:R-:W0:Y:S01]  /*2dd0*/  F2F.F64.F32 R2, R2 ;  /* 0x0000000200027310 */ /* 0x000e220000201800 */
[----:B------:R-:W-:Y:S05]  /*2de0*/  BRA `(.L_x_2687) ;  /* 0x0000000400cc7947 */ /* 0x000fea0003800000 */
.L_x_2697:
[----:B------:R-:W2:Y:S02]  /*2df0*/  LDG.E.U16 R0, desc[UR36][R4.64] ;  /* 0x0000002404007981 */ /* 0x000ea4000c1e1500 */
[----:B--2---:R-:W-:-:S04]  /*2e00*/  IMAD.U32 R0, R0, 0x10000, RZ ;  /* 0x0001000000007824 */ /* 0x004fc800078e00ff */
[----:B------:R-:W-:-:S04]  /*2e10*/  FMUL.FTZ R0, R0, 1 ;  /* 0x3f80000000007820 */ /* 0x000fc80000410000 */
[----:B------:R0:W2:Y:S01]  /*2e20*/  F2F.F64.F32 R2, R0 ;  /* 0x0000000000027310 */ /* 0x0000a20000201800 */
[----:B------:R-:W-:Y:S05]  /*2e30*/  BRA `(.L_x_2687) ;  /* 0x0000000400b87947 */ /* 0x000fea0003800000 */
.L_x_2694:
        /* <DEDUP_REMOVED lines=9> */
[----:B--2---:R-:W0:Y:S01]  /*2ed0*/  I2F.F64.U16 R2, R2 ;  /* 0x0000000200027312 */ /* 0x004e220000101800 */
[----:B------:R-:W-:Y:S05]  /*2ee0*/  BRA `(.L_x_2687) ;  /* 0x00000004008c7947 */ /* 0x000fea0003800000 */
.L_x_2701:
        /* <DEDUP_REMOVED lines=21> */
.L_x_2705:
[----:B------:R-:W-:Y:S05]  /*3040*/  BSYNC B1 ;  /* 0x0000000000017941 */ /* 0x000fea0003800000 */
.L_x_2704:
[----:B------:R-:W-:Y:S01]  /*3050*/  LEA R3, R0, 0x3b800000, 0x17 ;  /* 0x3b80000000037811 */ /* 0x000fe200078eb8ff */
[----:B------:R-:W-:-:S05]  /*3060*/  IMAD.SHL.U32 R0, R2, 0x100000, RZ ;  /* 0x0010000002007824 */ /* 0x000fca00078e00ff */
[----:B------:R-:W-:-:S07]  /*3070*/  LOP3.LUT R0, R3, R0, R4, 0xfe, !PT ;  /* 0x0000000003007212 */ /* 0x000fce00078efe04 */
.L_x_2703:
[----:B------:R-:W-:Y:S05]  /*3080*/  BSYNC B0 ;  /* 0x0000000000007941 */ /* 0x000fea0003800000 */
.L_x_2702:
[----:B------:R-:W-:-:S04]  /*3090*/  FMUL.FTZ R0, R0, 1 ;  /* 0x3f80000000007820 */ /* 0x000fc80000410000 */
[----:B------:R0:W2:Y:S01]  /*30a0*/  F2F.F64.F32 R2, R0 ;  /* 0x0000000000027310 */ /* 0x0000a20000201800 */
[----:B------:R-:W-:Y:S05]  /*30b0*/  BRA `(.L_x_2687) ;  /* 0x0000000400187947 */ /* 0x000fea0003800000 */
.L_x_2700:
[----:B------:R-:W2:Y:S01]  /*30c0*/  LDG.E.U8 R2, desc[UR36][R4.64] ;  /* 0x0000002404027981 */ /* 0x000ea2000c1e1100 */
[----:B------:R-:W-:Y:S01]  /*30d0*/  BSSY B0, `(.L_x_2706) ;  /* 0x0000018000007945 */ /* 0x000fe20003800000 */
[----:B------:R-:W-:Y:S01]  /*30e0*/  IMAD.MOV.U32 R0, RZ, RZ, RZ ;  /* 0x000000ffff007224 */ /* 0x000fe200078e00ff */
[----:B--2---:R-:W-:-:S13]  /*30f0*/  ISETP.NE.AND P0, PT, R2, RZ, PT ;  /* 0x000000ff0200720c */ /* 0x004fda0003f05270 */
[----:B------:R-:W-:Y:S05]  /*3100*/  @!P0 BRA `(.L_x_2707) ;  /* 0x0000000000508947 */ /* 0x000fea0003800000 */
[----:B------:R-:W-:-:S13]  /*3110*/  ISETP.NE.AND P0, PT, R2, 0x80, PT ;  /* 0x000000800200780c */ /* 0x000fda0003f05270 */
[----:B------:R-:W-:Y:S01]  /*3120*/  @!P0 MOV R0, 0x7f800001 ;  /* 0x7f80000100008802 */ /* 0x000fe20000000f00 */
        /* <DEDUP_REMOVED lines=14> */
.L_x_2709:
[----:B------:R-:W-:Y:S05]  /*3210*/  BSYNC B1 ;  /* 0x0000000000017941 */ /* 0x000fea0003800000 */
.L_x_2708:
[----:B------:R-:W-:Y:S01]  /*3220*/  LEA R3, R0, 0x37800000, 0x17 ;  /* 0x3780000000037811 */ /* 0x000fe200078eb8ff */
[----:B------:R-:W-:-:S05]  /*3230*/  IMAD.SHL.U32 R0, R2, 0x200000, RZ ;  /* 0x0020000002007824 */ /* 0x000fca00078e00ff */
[----:B------:R-:W-:-:S07]  /*3240*/  LOP3.LUT R0, R3, R0, R4, 0xfe, !PT ;  /* 0x0000000003007212 */ /* 0x000fce00078efe04 */
.L_x_2707:
[----:B------:R-:W-:Y:S05]  /*3250*/  BSYNC B0 ;  /* 0x0000000000007941 */ /* 0x000fea0003800000 */
.L_x_2706:
[----:B------:R-:W-:-:S04]  /*3260*/  FMUL.FTZ R0, R0, 1 ;  /* 0x3f80000000007820 */ /* 0x000fc80000410000 */
[----:B------:R0:W2:Y:S01]  /*3270*/  F2F.F64.F32 R2, R0 ;  /* 0x0000000000027310 */ /* 0x0000a20000201800 */
[----:B------:R-:W-:Y:S05]  /*3280*/  BRA `(.L_x_2687) ;  /* 0x0000000000a47947 */ /* 0x000fea0003800000 */
.L_x_2699:
        /* <DEDUP_REMOVED lines=14> */
.L_x_2713:
[----:B------:R-:W-:Y:S05]  /*3370*/  BSYNC B0 ;  /* 0x0000000000007941 */ /* 0x000fea0003800000 */
.L_x_2712:
[----:B------:R-:W-:-:S04]  /*3380*/  FMUL.FTZ R0, R0, 1 ;  /* 0x3f80000000007820 */ /* 0x000fc80000410000 */
[----:B------:R0:W2:Y:S01]  /*3390*/  F2F.F64.F32 R2, R0 ;  /* 0x0000000000027310 */ /* 0x0000a20000201800 */
[----:B------:R-:W-:Y:S05]  /*33a0*/  BRA `(.L_x_2687) ;  /* 0x00000000005c7947 */ /* 0x000fea0003800000 */
.L_x_2686:
        /* <DEDUP_REMOVED lines=16> */
.L_x_2714:
[----:B------:R-:W-:Y:S01]  /*34b0*/  CS2R R2, SRZ ;  /* 0x0000000000027805 */ /* 0x000fe2000001ff00 */
[----:B------:R-:W-:Y:S06]  /*34c0*/  BRA `(.L_x_2687) ;  /* 0x0000000000147947 */ /* 0x000fec0003800000 */
.L_x_2711:
[----:B------:R-:W2:Y:S02]  /*34d0*/  LDG.E.64 R2, desc[UR36][R4.64] ;  /* 0x0000002404027981 */ /* 0x000ea4000c1e1b00 */
[----:B--2---:R-:W0:Y:S01]  /*34e0*/  I2F.F64.U64 R2, R2 ;  /* 0x0000000200027312 */ /* 0x004e220000301800 */
[----:B------:R-:W-:Y:S05]  /*34f0*/  BRA `(.L_x_2687) ;  /* 0x0000000000087947 */ /* 0x000fea0003800000 */
.L_x_2710:
[----:B------:R-:W2:Y:S02]  /*3500*/  LDG.E R2, desc[UR36][R4.64] ;  /* 0x0000002404027981 */ /* 0x000ea4000c1e1900 */
[----:B--2---:R-:W0:Y:S02]  /*3510*/  I2F.F64.U32 R2, R2 ;  /* 0x0000000200027312 */ /* 0x004e240000201800 */
.L_x_2687:
[----:B------:R-:W0:Y:S02]  /*3520*/  LDC.U8 R6, c[0x0][0x491] ;  /* 0x00012440ff067b82 */ /* 0x000e240000000000 */
[----:B012345:R-:W-:Y:S02]  /*3530*/  DMUL R2, R2, R18 ;  /* 0x0000001202027228 */ /* 0x03ffe40000000000 */
[----:B------:R-:W-:-:S08]  /*3540*/  DSETP.GT.AND P0, PT, R18, RZ, PT ;  /* 0x000000ff1200722a */ /* 0x000fd00003f04000 */
[----:B------:R-:W-:Y:S02]  /*3550*/  FSEL R4, R18, R2, P0 ;  /* 0x0000000212047208 */ /* 0x000fe40000000000 */
[----:B------:R-:W-:Y:S02]  /*3560*/  FSEL R5, R19, R3, P0 ;  /* 0x0000000313057208 */ /* 0x000fe40000000000 */
        /* <DEDUP_REMOVED lines=11> */
[----:B------:R-:W0:Y:S02]  /*3620*/  F2I.F64.TRUNC R5, R4 ;  /* 0x0000000400057311 */ /* 0x000e24000030d100 */
[----:B0-----:R0:W-:Y:S01]  /*3630*/  STG.E.U8 desc[UR36][R16.64], R5 ;  /* 0x0000000510007986 */ /* 0x0011e2000c101124 */
[----:B------:R-:W-:Y:S05]  /*3640*/  BRA `(.L_x_2720) ;  /* 0x0000001000087947 */ /* 0x000fea0003800000 */
.L_x_2718:
[----:B------:R-:W0:Y:S02]  /*3650*/  F2I.S64.F64.TRUNC R4, R4 ;  /* 0x0000000400047311 */ /* 0x000e24000030d900 */
[----:B0-----:R-:W-:-:S05]  /*3660*/  IMAD.MOV.U32 R3, RZ, RZ, R4 ;  /* 0x000000ffff037224 */ /* 0x001fca00078e0004 */
[----:B------:R1:W-:Y:S01]  /*3670*/  STG.E.U8 desc[UR36][R16.64], R3 ;  /* 0x0000000310007986 */ /* 0x0003e2000c101124 */
[----:B------:R-:W-:Y:S05]  /*3680*/  BRA `(.L_x_2720) ;  /* 0x0000000c00f87947 */ /* 0x000fea0003800000 */
.L_x_2717:
[----:B------:R-:W-:-:S13]  /*3690*/  ISETP.NE.AND P0, PT, R0, 0x2, PT ;  /* 0x000000020000780c */ /* 0x000fda0003f05270 */
[----:B------:R-:W-:Y:S05]  /*36a0*/  @!P0 BRA `(.L_x_2721) ;  /* 0x0000000000288947 */ /* 0x000fea0003800000 */
[----:B------:R-:W-:-:S13]  /*36b0*/  ISETP.NE.AND P0, PT, R0, 0x3, PT ;  /* 0x000000030000780c */ /* 0x000fda0003f05270 */
[----:B------:R-:W-:Y:S05]  /*36c0*/  @!P0 BRA `(.L_x_2722) ;  /* 0x0000000000148947 */ /* 0x000fea0003800000 */
[----:B------:R-:W-:-:S13]  /*36d0*/  ISETP.NE.AND P0, PT, R0, 0x4, PT ;  /* 0x000000040000780c */ /* 0x000fda0003f05270 */
[----:B------:R-:W-:Y:S05]  /*36e0*/  @P0 BRA `(.L_x_2719) ;  /* 0x0000000c00880947 */ /* 0x000fea0003800000 */
[----:B------:R-:W0:Y:S02]  /*36f0*/  F2I.S64.F64.TRUNC R4, R4 ;  /* 0x0000000400047311 */ /* 0x000e24000030d900 */
[----:B0-----:R4:W-:Y:S01]  /*3700*/  STG.E.64 desc[UR36][R16.64], R4 ;  /* 0x0000000410007986 */ /* 0x0019e2000c101b24 */
[----:B------:R-:W-:Y:S05]  /*3710*/  BRA `(.L_x_2720) ;  /* 0x0000000c00d47947 */ /* 0x000fea0003800000 */
.L_x_2722:
[----:B------:R-:W0:Y:S02]  /*3720*/  F2I.F64.TRUNC R5, R4 ;  /* 0x0000000400057311 */ /* 0x000e24000030d100 */
[----:B0-----:R3:W-:Y:S01]  /*3730*/  STG.E desc[UR36][R16.64], R5 ;  /* 0x0000000510007986 */ /* 0x0017e2000c101924 */
[----:B------:R-:W-:Y:S05]  /*3740*/  BRA `(.L_x_2720) ;  /* 0x0000000c00c87947 */ /* 0x000fea0003800000 */
.L_x_2721:
[----:B------:R-:W0:Y:S02]  /*3750*/  F2I.F64.TRUNC R5, R4 ;  /* 0x0000000400057311 */ /* 0x000e24000030d100 */
[----:B0-----:R2:W-:Y:S01]  /*3760*/  STG.E.U16 desc[UR36][R16.64], R5 ;  /* 0x0000000510007986 */ /* 0x0015e2000c101524 */
[----:B------:R-:W-:Y:S05]  /*3770*/  BRA `(.L_x_2720) ;  /* 0x0000000c00bc7947 */ /* 0x000fea0003800000 */
.L_x_2716:
[----:B------:R-:W-:-:S13]  /*3780*/  ISETP.GT.AND P0, PT, R0, 0x6, PT ;  /* 0x000000060000780c */ /* 0x000fda0003f04270 */
[----:B------:R-:W-:Y:S05]  /*3790*/  @P0 BRA `(.L_x_2723) ;  /* 0x00000000004c0947 */ /* 0x000fea0003800000 */
[----:B------:R-:W-:-:S13]  /*37a0*/  ISETP.NE.AND P0, PT, R0, 0x5, PT ;  /* 0x000000050000780c */ /* 0x000fda0003f05270 */
[----:B------:R-:W-:Y:S05]  /*37b0*/  @!P0 BRA `(.L_x_2724) ;  /* 0x0000000000248947 */ /* 0x000fea0003800000 */
[----:B------:R-:W-:-:S13]  /*37c0*/  ISETP.NE.AND P0, PT, R0, 0x6, PT ;  /* 0x000000060000780c */ /* 0x000fda0003f05270 */
[----:B------:R-:W-:Y:S05]  /*37d0*/  @P0 BRA `(.L_x_2719) ;  /* 0x0000000c004c0947 */ /* 0x000fea0003800000 */
[----:B------:R-:W-:Y:S01]  /*37e0*/  UMOV UR4, 0xf0000000 ;  /* 0xf000000000047882 */ /* 0x000fe20000000000 */
[----:B------:R-:W-:Y:S01]  /*37f0*/  UMOV UR5, 0x380fffff ;  /* 0x380fffff00057882 */ /* 0x000fe20000000000 */
[----:B------:R-:W0:Y:S01]  /*3800*/  F2F.F32.F64 R3, R4 ;  /* 0x0000000400037310 */ /* 0x000e220000301000 */
[----:B------:R-:W-:-:S14]  /*3810*/  DSETP.GEU.AND P0, PT, |R4|, UR4, PT ;  /* 0x0000000404007e2a */ /* 0x000fdc000bf0e200 */
[----:B0-----:R-:W-:-:S05]  /*3820*/  @!P0 FMUL R3, R3, 1.175494350822287508e-38 ;  /* 0x0080000003038820 */ /* 0x001fca0000400000 */
[----:B------:R0:W-:Y:S01]  /*3830*/  STG.E desc[UR36][R16.64], R3 ;  /* 0x0000000310007986 */ /* 0x0001e2000c101924 */
[----:B------:R-:W-:Y:S05]  /*3840*/  BRA `(.L_x_2720) ;  /* 0x0000000c00887947 */ /* 0x000fea0003800000 */
.L_x_2724:
[----:B------:R-:W-:Y:S01]  /*3850*/  UMOV UR4, 0xf0000000 ;  /* 0xf000000000047882 */ /* 0x000fe20000000000 */
[----:B------:R-:W-:Y:S01]  /*3860*/  UMOV UR5, 0x380fffff ;  /* 0x380fffff00057882 */ /* 0x000fe20000000000 */
[----:B------:R-:W0:Y:S01]  /*3870*/  F2F.F32.F64 R0, R4 ;  /* 0x0000000400007310 */ /* 0x000e220000301000 */
[----:B------:R-:W-:-:S14]  /*3880*/  DSETP.GEU.AND P0, PT, |R4|, UR4, PT ;  /* 0x0000000404007e2a */ /* 0x000fdc000bf0e200 */
[----:B0-----:R-:W-:-:S05]  /*3890*/  @!P0 FMUL R0, R0, 1.175494350822287508e-38 ;  /* 0x0080000000008820 */ /* 0x001fca0000400000 */
[----:B------:R-:W-:-:S05]  /*38a0*/  F2FP.F16.F32.PACK_AB R0, RZ, R0 ;  /* 0x00000000ff00723e */ /* 0x000fca00000000ff */
[----:B------:R0:W-:Y:S01]  /*38b0*/  STG.E.U16 desc[UR36][R16.64], R0 ;  /* 0x0000000010007986 */ /* 0x0001e2000c101524 */
[----:B------:R-:W-:Y:S05]  /*38c0*/  BRA `(.L_x_2720) ;  /* 0x0000000c00687947 */ /* 0x000fea0003800000 */
.L_x_2723:
[----:B------:R-:W-:-:S13]  /*38d0*/  ISETP.NE.AND P0, PT, R0, 0x7, PT ;  /* 0x000000070000780c */ /* 0x000fda0003f05270 */
[----:B------:R-:W-:Y:S05]  /*38e0*/  @!P0 BRA `(.L_x_2725) ;  /* 0x0000000000548947 */ /* 0x000fea0003800000 */
[----:B------:R-:W-:-:S13]  /*38f0*/  ISETP.NE.AND P0, PT, R0, 0x8, PT ;  /* 0x000000080000780c */ /* 0x000fda0003f05270 */
[----:B------:R-:W-:Y:S05]  /*3900*/  @!P0 BRA `(.L_x_2726) ;  /* 0x0000000000288947 */ /* 0x000fea0003800000 */
[----:B------:R-:W-:-:S13]  /*3910*/  ISETP.NE.AND P0, PT, R0, 0x9, PT ;  /* 0x000000090000780c */ /* 0x000fda0003f05270 */
[----:B------:R-:W-:Y:S05]  /*3920*/  @P0 BRA `(.L_x_2719) ;  /* 0x0000000800f80947 */ /* 0x000fea0003800000 */
[----:B------:R-:W-:Y:S01]  /*3930*/  UMOV UR4, 0xf0000000 ;  /* 0xf000000000047882 */ /* 0x000fe20000000000 */
[----:B------:R-:W-:Y:S01]  /*3940*/  UMOV UR5, 0x380fffff ;  /* 0x380fffff00057882 */ /* 0x000fe20000000000 */
[----:B------:R-:W0:Y:S01]  /*3950*/  F2F.F32.F64 R2, R4 ;  /* 0x0000000400027310 */ /* 0x000e220000301000 */
[----:B------:R-:W-:Y:S01]  /*3960*/  DSETP.GEU.AND P0, PT, |R4|, UR4, PT ;  /* 0x0000000404007e2a */ /* 0x000fe2000bf0e200 */
[----:B------:R-:W-:-:S13]  /*3970*/  IMAD.MOV.U32 R3, RZ, RZ, RZ ;  /* 0x000000ffff037224 */ /* 0x000fda00078e00ff */
[----:B0-----:R-:W-:-:S05]  /*3980*/  @!P0 FMUL R2, R2, 1.175494350822287508e-38 ;  /* 0x0080000002028820 */ /* 0x001fca0000400000 */
[----:B------:R0:W-:Y:S01]  /*3990*/  STG.E.64 desc[UR36][R16.64], R2 ;  /* 0x0000000210007986 */ /* 0x0001e2000c101b24 */
[----:B------:R-:W-:Y:S05]  /*39a0*/  BRA `(.L_x_2720) ;  /* 0x0000000c00307947 */ /* 0x000fea0003800000 */
.L_x_2726:
[----:B------:R-:W-:Y:S01]  /*39b0*/  UMOV UR4, 0xf0000000 ;  /* 0xf000000000047882 */ /* 0x000fe20000000000 */
[----:B------:R-:W-:Y:S01]  /*39c0*/  UMOV UR5, 0x380fffff ;  /* 0x380fffff00057882 */ /* 0x000fe20000000000 */
[----:B------:R-:W0:Y:S01]  /*39d0*/  F2F.F32.F64 R0, R4 ;  /* 0x0000000400007310 */ /* 0x000e220000301000 */
[----:B------:R-:W-:-:S14]  /*39e0*/  DSETP.GEU.AND P0, PT, |R4|, UR4, PT ;  /* 0x0000000404007e2a */ /* 0x000fdc000bf0e200 */
[----:B0-----:R-:W-:-:S05]  /*39f0*/  @!P0 FMUL R0, R0, 1.175494350822287508e-38 ;  /* 0x0080000000008820 */ /* 0x001fca0000400000 */
[----:B------:R-:W-:-:S04]  /*3a00*/  F2FP.F16.F32.PACK_AB R3, RZ, R0 ;  /* 0x00000000ff03723e */ /* 0x000fc800000000ff */
[----:B------:R-:W-:-:S05]  /*3a10*/  PRMT R3, R3, 0x5410, RZ ;  /* 0x0000541003037816 */ /* 0x000fca00000000ff */
[----:B------:R0:W-:Y:S01]  /*3a20*/  STG.E desc[UR36][R16.64], R3 ;  /* 0x0000000310007986 */ /* 0x0001e2000c101924 */
[----:B------:R-:W-:Y:S05]  /*3a30*/  BRA `(.L_x_2720) ;  /* 0x0000000c000c7947 */ /* 0x000fea0003800000 */
.L_x_2725:
[----:B------:R0:W-:Y:S01]  /*3a40*/  STG.E.64 desc[UR36][R16.64], R4 ;  /* 0x0000000410007986 */ /* 0x0001e2000c101b24 */
[----:B------:R-:W-:Y:S05]  /*3a50*/  BRA `(.L_x_2720) ;  /* 0x0000000c00047947 */ /* 0x000fea0003800000 */
.L_x_2715:
        /* <DEDUP_REMOVED lines=8> */
[----:B------:R-:W-:-:S06]  /*3ae0*/  DSETP.NEU.AND P0, PT, R4, RZ, PT ;  /* 0x000000ff0400722a */ /* 0x000fcc0003f0d000 */
[----:B------:R-:W-:-:S05]  /*3af0*/  SEL R3, RZ, 0x1, !P0 ;  /* 0x00000001ff037807 */ /* 0x000fca0004000000 */
[----:B------:R0:W-:Y:S01]  /*3b00*/  STG.E.U8 desc[UR36][R16.64], R3 ;  /* 0x0000000310007986 */ /* 0x0001e2000c101124 */
[----:B------:R-:W-:Y:S05]  /*3b10*/  BRA `(.L_x_2720) ;  /* 0x0000000800d47947 */ /* 0x000fea0003800000 */
.L_x_2729:
[----:B------:R-:W-:-:S05]  /*3b20*/  CS2R R6, SRZ ;  /* 0x0000000000067805 */ /* 0x000fca000001ff00 */
[----:B------:R0:W-:Y:S01]  /*3b30*/  STG.E.128 desc[UR36][R16.64], R4 ;  /* 0x0000000410007986 */ /* 0x0001e2000c101d24 */
[----:B------:R-:W-:Y:S05]  /*3b40*/  BRA `(.L_x_2720) ;  /* 0x0000000800c87947 */ /* 0x000fea0003800000 */
.L_x_2728:
        /* <DEDUP_REMOVED lines=10> */
[----:B------:R-:W-:-:S13]  /*3bf0*/  BSSY B0, `(.L_x_2732) ;  /* 0x000000f000007945 */ /* 0x000fda0003800000 */
[----:B0-----:R-:W-:-:S05]  /*3c00*/  @!P0 FMUL R7, R7, 1.175494350822287508e-38 ;  /* 0x0080000007078820 */ /* 0x001fca0000400000 */
        /* <DEDUP_REMOVED lines=13> */
.L_x_2733:
[----:B------:R-:W-:Y:S05]  /*3ce0*/  BSYNC B0 ;  /* 0x0000000000007941 */ /* 0x000fea0003800000 */
.L_x_2732:
[----:B------:R-:W-:-:S05]  /*3cf0*/  LOP3.LUT R3, R0, R3, RZ, 0xfc, !PT ;  /* 0x0000000300037212 */ /* 0x000fca00078efcff */
[----:B------:R0:W-:Y:S01]  /*3d00*/  STG.E.U8 desc[UR36][R16.64], R3 ;  /* 0x0000000310007986 */ /* 0x0001e2000c101124 */
[----:B------:R-:W-:Y:S05]  /*3d10*/  BRA `(.L_x_2720) ;  /* 0x0000000800547947 */ /* 0x000fea0003800000 */
.L_x_2731:
[----:B------:R-:W-:Y:S01]  /*3d20*/  UMOV UR4, 0xf0000000 ;  /* 0xf000000000047882 */ /* 0x000fe20000000000 */
[----:B------:R-:W-:Y:S01]  /*3d30*/  UMOV UR5, 0x380fffff ;  /* 0x380fffff00057882 */ /* 0x000fe20000000000 */
[----:B------:R-:W0:Y:S01]  /*3d40*/  F2F.F32.F64 R3, R4 ;  /* 0x0000000400037310 */ /* 0x000e220000301000 */
[----:B------:R-:W-:Y:S01]  /*3d50*/  DSETP.GEU.AND P0, PT, |R4|, UR4, PT ;  /* 0x0000000404007e2a */ /* 0x000fe2000bf0e200 */
[----:B------:R-:W-:-:S13]  /*3d60*/  BSSY B0, `(.L_x_2734) ;  /* 0x0000010000007945 */ /* 0x000fda0003800000 */
[----:B0-----:R-:W-:-:S05]  /*3d70*/  @!P0 FMUL R3, R3, 1.175494350822287508e-38 ;  /* 0x0080000003038820 */ /* 0x001fca0000400000 */
        /* <DEDUP_REMOVED lines=11> */
.L_x_2735:
[----:B------:R-:W-:Y:S01]  /*3e30*/  IMAD.MOV.U32 R0, RZ, RZ, 0x7f ;  /* 0x0000007fff007424 */ /* 0x000fe200078e00ff */
[----:B------:R-:W-:-:S04]  /*3e40*/  ISETP.GT.U32.AND P0, PT, R2, 0x7f800000, PT ;  /* 0x7f8000000200780c */ /* 0x000fc80003f04070 */
[----:B------:R-:W-:-:S09]  /*3e50*/  SEL R0, R0, 0x7c, P0 ;  /* 0x0000007c00007807 */ /* 0x000fd20000000000 */
.L_x_2736:
[----:B------:R-:W-:Y:S05]  /*3e60*/  BSYNC B0 ;  /* 0x0000000000007941 */ /* 0x000fea0003800000 */
.L_x_2734:
[----:B------:R-:W-:-:S04]  /*3e70*/  LOP3.LUT R2, R3, 0x80000000, RZ, 0xc0, !PT ;  /* 0x8000000003027812 */ /* 0x000fc800078ec0ff */
[----:B------:R-:W-:-:S04]  /*3e80*/  SHF.R.U32.HI R3, RZ, 0x18, R2 ;  /* 0x00000018ff037819 */ /* 0x000fc80000011602 */
[----:B------:R-:W-:-:S05]  /*3e90*/  LOP3.LUT R3, R0, R3, RZ, 0xfc, !PT ;  /* 0x0000000300037212 */ /* 0x000fca00078efcff */
[----:B------:R0:W-:Y:S01]  /*3ea0*/  STG.E.U8 desc[UR36][R16.64], R3 ;  /* 0x0000000310007986 */ /* 0x0001e2000c101124 */
[----:B------:R-:W-:Y:S05]  /*3eb0*/  BRA `(.L_x_2720) ;  /* 0x0000000400ec7947 */ /* 0x000fea0003800000 */
.L_x_2730:
[----:B------:R-:W-:Y:S01]  /*3ec0*/  UMOV UR4, 0xf0000000 ;  /* 0xf000000000047882 */ /* 0x000fe20000000000 */
[----:B------:R-:W-:Y:S01]  /*3ed0*/  UMOV UR5, 0x380fffff ;  /* 0x380fffff00057882 */ /* 0x000fe20000000000 */
[----:B------:R-:W0:Y:S01]  /*3ee0*/  F2F.F32.F64 R0, R4 ;  /* 0x0000000400007310 */ /* 0x000e220000301000 */
[----:B------:R-:W-:-:S14]  /*3ef0*/  DSETP.GEU.AND P0, PT, |R4|, UR4, PT ;  /* 0x0000000404007e2a */ /* 0x000fdc000bf0e200 */
[----:B0-----:R-:W-:-:S05]  /*3f00*/  @!P0 FMUL R0, R0, 1.175494350822287508e-38 ;  /* 0x0080000000008820 */ /* 0x001fca0000400000 */
[----:B------:R-:W-:-:S05]  /*3f10*/  F2FP.BF16.F32.PACK_AB R0, RZ, R0 ;  /* 0x00000000ff00723e */ /* 0x000fca00000010ff */
[----:B------:R0:W-:Y:S01]  /*3f20*/  STG.E.U16 desc[UR36][R16.64], R0 ;  /* 0x0000000010007986 */ /* 0x0001e2000c101524 */
[----:B------:R-:W-:Y:S05]  /*3f30*/  BRA `(.L_x_2720) ;  /* 0x0000000400cc7947 */ /* 0x000fea0003800000 */
.L_x_2727:
        /* <DEDUP_REMOVED lines=8> */
[----:B------:R-:W0:Y:S02]  /*3fc0*/  F2I.U32.F64.TRUNC R5, R4 ;  /* 0x0000000400057311 */ /* 0x000e24000030d000 */
[----:B0-----:R0:W-:Y:S01]  /*3fd0*/  STG.E.U16 desc[UR36][R16.64], R5 ;  /* 0x0000000510007986 */ /* 0x0011e2000c101524 */
[----:B------:R-:W-:Y:S05]  /*3fe0*/  BRA `(.L_x_2720) ;  /* 0x0000000400a07947 */ /* 0x000fea0003800000 */
.L_x_2739:
[----:B------:R-:W-:Y:S01]  /*3ff0*/  UMOV UR4, 0xf0000000 ;  /* 0xf000000000047882 */ /* 0x000fe20000000000 */
[----:B------:R-:W-:Y:S01]  /*4000*/  UMOV UR5, 0x380fffff ;  /* 0x380fffff00057882 */ /* 0x000fe20000000000 */
[----:B------:R-:W0:Y:S01]  /*4010*/  F2F.F32.F64 R3, R4 ;  /* 0x0000000400037310 */ /* 0x000e220000301000 */
[----:B------:R-:W-:Y:S01]  /*4020*/  DSETP.GEU.AND P0, PT, |R4|, UR4, PT ;  /* 0x0000000404007e2a */ /* 0x000fe2000bf0e200 */
[----:B------:R-:W-:Y:S01]  /*4030*/  BSSY B0, `(.L_x_2740) ;  /* 0x0000015000007945 */ /* 0x000fe20003800000 */
[----:B------:R-:W-:-:S12]  /*4040*/  IMAD.MOV.U32 R8, RZ, RZ, 0x80 ;  /* 0x00000080ff087424 */ /* 0x000fd800078e00ff */
[----:B0-----:R-:W-:-:S05]  /*4050*/  @!P0 FMUL R3, R3, 1.175494350822287508e-38 ;  /* 0x0080000003038820 */ /* 0x001fca0000400000 */
        /* <DEDUP_REMOVED lines=14> */
.L_x_2742:
[----:B------:R-:W-:-:S04]  /*4140*/  LOP3.LUT R2, R3, 0x80000000, RZ, 0xc0, !PT ;  /* 0x8000000003027812 */ /* 0x000fc800078ec0ff */
[----:B------:R-:W-:-:S04]  /*4150*/  SHF.R.U32.HI R3, RZ, 0x18, R2 ;  /* 0x00000018ff037819 */ /* 0x000fc80000011602 */
[----:B------:R-:W-:-:S04]  /*4160*/  LOP3.LUT R0, R0, R3, RZ, 0xfc, !PT ;  /* 0x0000000300007212 */ /* 0x000fc800078efcff */
[----:B------:R-:W-:-:S07]  /*4170*/  PRMT R8, R0, 0x7610, R8 ;  /* 0x0000761000087816 */ /* 0x000fce0000000008 */
.L_x_2741:
[----:B------:R-:W-:Y:S05]  /*4180*/  BSYNC B0 ;  /* 0x0000000000007941 */ /* 0x000fea0003800000 */
.L_x_2740:
[----:B------:R0:W-:Y:S01]  /*4190*/  STG.E.U8 desc[UR36][R16.64], R8 ;  /* 0x0000000810007986 */ /* 0x0001e2000c101124 */
[----:B------:R-:W-:Y:S05]  /*41a0*/  BRA `(.L_x_2720) ;  /* 0x0000000400307947 */ /* 0x000fea0003800000 */
.L_x_2738:
        /* <DEDUP_REMOVED lines=21> */
.L_x_2745:
[----:B------:R-:W-:-:S04]  /*4300*/  LOP3.LUT R2, R3, 0x80000000, RZ, 0xc0, !PT ;  /* 0x8000000003027812 */ /* 0x000fc800078ec0ff */
[----:B------:R-:W-:-:S04]  /*4310*/  SHF.R.U32.HI R3, RZ, 0x18, R2 ;  /* 0x00000018ff037819 */ /* 0x000fc80000011602 */
[----:B------:R-:W-:-:S04]  /*4320*/  LOP3.LUT R0, R0, R3, RZ, 0xfc, !PT ;  /* 0x0000000300007212 */ /* 0x000fc800078efcff */
[----:B------:R-:W-:-:S07]  /*4330*/  PRMT R8, R0, 0x7610, R8 ;  /* 0x0000761000087816 */ /* 0x000fce0000000008 */
.L_x_2744:
[----:B------:R-:W-:Y:S05]  /*4340*/  BSYNC B0 ;  /* 0x0000000000007941 */ /* 0x000fea0003800000 */
.L_x_2743:
[----:B------:R0:W-:Y:S01]  /*4350*/  STG.E.U8 desc[UR36][R16.64], R8 ;  /* 0x0000000810007986 */ /* 0x0001e2000c101124 */
[----:B------:R-:W-:Y:S05]  /*4360*/  BRA `(.L_x_2720) ;  /* 0x0000000000c07947 */ /* 0x000fea0003800000 */
.L_x_2737:
        /* <DEDUP_REMOVED lines=22> */
[----:B------:R-:W-:-:S05]  /*44d0*/  @!P0 IMAD.MOV R0, RZ, RZ, R2 ;  /* 0x000000ffff008224 */ /* 0x000fca00078e0202 */
[----:B------:R-:W-:-:S05]  /*44e0*/  @P1 MOV R3, R0 ;  /* 0x0000000000031202 */ /* 0x000fca0000000f00 */
[----:B------:R0:W-:Y:S01]  /*44f0*/  STG.E.U8 desc[UR36][R16.64], R3 ;  /* 0x0000000310007986 */ /* 0x0001e2000c101124 */
[----:B------:R-:W-:Y:S05]  /*4500*/  BRA `(.L_x_2720) ;  /* 0x0000000000587947 */ /* 0x000fea0003800000 */
.L_x_2719:
        /* <DEDUP_REMOVED lines=16> */
.L_x_2748:
[----:B------:R-:W-:Y:S05]  /*4610*/  BRA `(.L_x_2720) ;  /* 0x0000000000147947 */ /* 0x000fea0003800000 */
.L_x_2747:
[----:B------:R-:W0:Y:S02]  /*4620*/  F2I.U64.F64.TRUNC R4, R4 ;  /* 0x0000000400047311 */ /* 0x000e24000030d800 */
[----:B0-----:R0:W-:Y:S01]  /*4630*/  STG.E.64 desc[UR36][R16.64], R4 ;  /* 0x0000000410007986 */ /* 0x0011e2000c101b24 */
[----:B------:R-:W-:Y:S05]  /*4640*/  BRA `(.L_x_2720) ;  /* 0x0000000000087947 */ /* 0x000fea0003800000 */
.L_x_2746:
[----:B------:R-:W0:Y:S02]  /*4650*/  F2I.U32.F64.TRUNC R5, R4 ;  /* 0x0000000400057311 */ /* 0x000e24000030d000 */
[----:B0-----:R0:W-:Y:S02]  /*4660*/  STG.E desc[UR36][R16.64], R5 ;  /* 0x0000000510007986 */ /* 0x0011e4000c101924 */
.L_x_2720:
[----:B------:R-:W-:-:S04]  /*4670*/  IMAD R22, R25, 0x200, R22 ;  /* 0x0000020019167824 */ /* 0x000fc800078e0216 */
[----:B------:R-:W-:-:S07]  /*4680*/  VIADD R23, R22, 0x80 ;  /* 0x0000008016177836 */ /* 0x000fce0000000000 */
.L_x_2647:
[----:B------:R-:W-:Y:S05]  /*4690*/  BSYNC B6 ;  /* 0x0000000000067941 */ /* 0x000fea0003800000 */
.L_x_2646:
        /* <DEDUP_REMOVED lines=358> */
.L_x_2751:
        /* <DEDUP_REMOVED lines=21> */
.L_x_2755:
[----:B------:R-:W2:Y:S02]  /*5e50*/  LDG.E.U8 R2, desc[UR36][R2.64] ;  /* 0x0000002402027981 */ /* 0x000ea4000c1e1100 */
[----:B--2---:R0:W1:Y:S01]  /*5e60*/  I2F.F64.U16 R18, R2 ;  /* 0x0000000200127312 */ /* 0x0040620000101800 */
[----:B------:R-:W-:Y:S05]  /*5e70*/  BRA `(.L_x_2757) ;  /* 0x0000000c00707947 */ /* 0x000fea0003800000 */
.L_x_2754:
        /* <DEDUP_REMOVED lines=9> */
.L_x_2759:
[----:B------:R-:W2:Y:S02]  /*5f10*/  LDG.E R2, desc[UR36][R2.64] ;  /* 0x0000002402027981 */ /* 0x000ea4000c1e1900 */
[----:B--2---:R0:W1:Y:S01]  /*5f20*/  I2F.F64 R18, R2 ;  /* 0x0000000200127312 */ /* 0x0040620000201c00 */
[----:B------:R-:W-:Y:S05]  /*5f30*/  BRA `(.L_x_2757) ;  /* 0x0000000c00407947 */ /* 0x000fea0003800000 */
.L_x_2758:
[----:B------:R-:W2:Y:S02]  /*5f40*/  LDG.E.U16 R2, desc[UR36][R2.64] ;  /* 0x0000002402027981 */ /* 0x000ea4000c1e1500 */
[----:B--2---:R0:W1:Y:S01]  /*5f50*/  I2F.F64.S16 R18, R2 ;  /* 0x0000000200127312 */ /* 0x0040620000101c00 */
[----:B------:R-:W-:Y:S05]  /*5f60*/  BRA `(.L_x_2757) ;  /* 0x0000000c00347947 */ /* 0x000fea0003800000 */
.L_x_2753:
        /* <DEDUP_REMOVED lines=10> */
.L_x_2761:
[----:B------:R-:W2:Y:S02]  /*6010*/  LDG.E.U16 R0, desc[UR36][R2.64] ;  /* 0x0000002402007981 */ /* 0x000ea4000c1e1500 */
[----:B--2---:R-:W-:-:S05]  /*6020*/  HADD2.F32 R0, -RZ, R0.H0_H0 ;  /* 0x20000000ff007230 */ /* 0x004fca0000004100 */
[----:B------:R-:W-:-:S04]  /*6030*/  FMUL.FTZ R0, R0, 1 ;  /* 0x3f80000000007820 */ /* 0x000fc80000410000 */
[----:B------:R0:W1:Y:S01]  /*6040*/  F2F.F64.F32 R18, R0 ;  /* 0x0000000000127310 */ /* 0x0000620000201800 */
[----:B------:R-:W-:Y:S05]  /*6050*/  BRA `(.L_x_2757) ;  /* 0x0000000800f87947 */ /* 0x000fea0003800000 */
.L_x_2760:
        /* <DEDUP_REMOVED lines=10> */
.L_x_2763:
[----:B------:R-:W2:Y:S02]  /*6100*/  LDG.E.U16 R2, desc[UR36][R2.64] ;  /* 0x0000002402027981 */ /* 0x000ea4000c1e1500 */
[----:B--2---:R-:W-:-:S05]  /*6110*/  HADD2.F32 R0, -RZ, R2.H0_H0 ;  /* 0x20000002ff007230 */ /* 0x004fca0000004100 */
[----:B------:R-:W-:-:S04]  /*6120*/  FMUL.FTZ R0, R0, 1 ;  /* 0x3f80000000007820 */ /* 0x000fc80000410000 */
[----:B------:R0:W1:Y:S01]  /*6130*/  F2F.F64.F32 R18, R0 ;  /* 0x0000000000127310 */ /* 0x0000620000201800 */
[----:B------:R-:W-:Y:S05]  /*6140*/  BRA `(.L_x_2757) ;  /* 0x0000000800bc7947 */ /* 0x000fea0003800000 */
.L_x_2762:
[----:B------:R0:W5:Y:S01]  /*6150*/  LDG.E.64 R18, desc[UR36][R2.64] ;  /* 0x0000002402127981 */ /* 0x000162000c1e1b00 */
[----:B------:R-:W-:Y:S05]  /*6160*/  BRA `(.L_x_2757) ;  /* 0x0000000800b47947 */ /* 0x000fea0003800000 */
.L_x_2752:
        /* <DEDUP_REMOVED lines=13> */
.L_x_2766:
[----:B------:R0:W5:Y:S01]  /*6240*/  LDG.E.64 R18, desc[UR36][R2.64] ;  /* 0x0000002402127981 */ /* 0x000162000c1e1b00 */
[----:B------:R-:W-:Y:S05]  /*6250*/  BRA `(.L_x_2757) ;  /* 0x0000000800787947 */ /* 0x000fea0003800000 */
.L_x_2765:
        /* <DEDUP_REMOVED lines=26> */
[----:B------:R3:W4:Y:S01]  /*6400*/  F2F.F64.F32 R18, R5 ;  /* 0x0000000500127310 */ /* 0x0007220000201800 */
[----:B------:R-:W-:Y:S05]  /*6410*/  BRA `(.L_x_2757) ;  /* 0x0000000800087947 */ /* 0x000fea0003800000 */
.L_x_2768:
        /* <DEDUP_REMOVED lines=13> */
[----:B------:R1:W2:Y:S01]  /*64f0*/  F2F.F64.F32 R18, R4 ;  /* 0x0000000400127310 */ /* 0x0002a20000201800 */
[----:B------:R-:W-:Y:S05]  /*6500*/  BRA `(.L_x_2757) ;  /* 0x0000000400cc7947 */ /* 0x000fea0003800000 */
.L_x_2767:
[----:B------:R-:W2:Y:S02]  /*6510*/  LDG.E.U16 R0, desc[UR36][R2.64] ;  /* 0x0000002402007981 */ /* 0x000ea4000c1e1500 */
[----:B--2---:R-:W-:-:S04]  /*6520*/  IMAD.U32 R0, R0, 0x10000, RZ ;  /* 0x0001000000007824 */ /* 0x004fc800078e00ff */
[----:B------:R-:W-:-:S04]  /*6530*/  FMUL.FTZ R0, R0, 1 ;  /* 0x3f80000000007820 */ /* 0x000fc80000410000 */
[----:B------:R0:W1:Y:S01]  /*6540*/  F2F.F64.F32 R18, R0 ;  /* 0x0000000000127310 */ /* 0x0000620000201800 */
[----:B------:R-:W-:Y:S05]  /*6550*/  BRA `(.L_x_2757) ;  /* 0x0000000400b87947 */ /* 0x000fea0003800000 */
.L_x_2764:
        /* <DEDUP_REMOVED lines=11> */
.L_x_2771:
        /* <DEDUP_REMOVED lines=12> */
[----:B------:R-:W-:Y:S02]  /*66d0*/  SHF.L.U32 R4, R3, 0x1f, RZ ;  /* 0x0000001f03047819 */ /* 0x000fe400000006ff */
[----:B------:R-:W-:-:S05]  /*66e0*/  SHF.R.U32.HI R0, RZ, 0x3, R0 ;  /* 0x00000003ff007819 */ /* 0x000fca0000011600 */
[----:B------:R-:W-:Y:S05]  /*66f0*/  @P0 BRA `(.L_x_2775) ;  /* 0x0000000000180947 */ /* 0x000fea0003800000 */
[----:B------:R-:W0:Y:S02]  /*6700*/  FLO.U32 R3, R2 ;  /* 0x0000000200037300 */ /* 0x000e2400000e0000 */
[----:B0-----:R-:W-:-:S04]  /*6710*/  IADD3 R3, -R3, 0x1f, RZ ;  /* 0x0000001f03037810 */ /* 0x001fc80007ffe1ff */
[----:B------:R-:W-:Y:S01]  /*6720*/  IADD3 R0, R0, 0x1d, -R3 ;  /* 0x0000001d00007810 */ /* 0x000fe20007ffe803 */
[----:B------:R-:W-:-:S05]  /*6730*/  VIADD R5, R3, 0xffffffe4 ;  /* 0xffffffe403057836 */ /* 0x000fca0000000000 */
[----:B------:R-:W-:-:S04]  /*6740*/  SHF.L.U32 R5, R2, R5, RZ ;  /* 0x0000000502057219 */ /* 0x000fc800000006ff */
[----:B------:R-:W-:-:S07]  /*6750*/  LOP3.LUT R2, R5, 0x7, RZ, 0xc0, !PT ;  /* 0x0000000705027812 */ /* 0x000fce00078ec0ff */
.L_x_2775:
[----:B------:R-:W-:Y:S05]  /*6760*/  BSYNC B1 ;  /* 0x0000000000017941 */ /* 0x000fea0003800000 */
.L_x_2774:
[----:B------:R-:W-:Y:S01]  /*6770*/  LEA R3, R0, 0x3b800000, 0x17 ;  /* 0x3b80000000037811 */ /* 0x000fe200078eb8ff */
[----:B------:R-:W-:-:S05]  /*6780*/  IMAD.SHL.U32 R0, R2, 0x100000, RZ ;  /* 0x0010000002007824 */ /* 0x000fca00078e00ff */
[----:B------:R-:W-:-:S07]  /*6790*/  LOP3.LUT R0, R3, R0, R4, 0xfe, !PT ;  /* 0x0000000003007212 */ /* 0x000fce00078efe04 */
.L_x_2773:
[----:B------:R-:W-:Y:S05]  /*67a0*/  BSYNC B0 ;  /* 0x0000000000007941 */ /* 0x000fea0003800000 */
.L_x_2772:
[----:B------:R-:W-:-:S04]  /*67b0*/  FMUL.FTZ R0, R0, 1 ;  /* 0x3f80000000007820 */ /* 0x000fc80000410000 */
[----:B------:R0:W1:Y:S01]  /*67c0*/  F2F.F64.F32 R18, R0 ;  /* 0x0000000000127310 */ /* 0x0000620000201800 */
[----:B------:R-:W-:Y:S05]  /*67d0*/  BRA `(.L_x_2757) ;  /* 0x0000000400187947 */ /* 0x000fea0003800000 */
.L_x_2770:
        /* <DEDUP_REMOVED lines=21> */
.L_x_2779:
[----:B------:R-:W-:Y:S05]  /*6930*/  BSYNC B1 ;  /* 0x0000000000017941 */ /* 0x000fea0003800000 */
.L_x_2778:
[----:B------:R-:W-:Y:S01]  /*6940*/  LEA R3, R0, 0x37800000, 0x17 ;  /* 0x3780000000037811 */ /* 0x000fe200078eb8ff */
[----:B------:R-:W-:-:S05]  /*6950*/  IMAD.SHL.U32 R0, R2, 0x200000, RZ ;  /* 0x0020000002007824 */ /* 0x000fca00078e00ff */
[----:B------:R-:W-:-:S07]  /*6960*/  LOP3.LUT R0, R3, R0, R4, 0xfe, !PT ;  /* 0x0000000003007212 */ /* 0x000fce00078efe04 */
.L_x_2777:
[----:B------:R-:W-:Y:S05]  /*6970*/  BSYNC B0 ;  /* 0x0000000000007941 */ /* 0x000fea0003800000 */
.L_x_2776:
[----:B------:R-:W-:-:S04]  /*6980*/  FMUL.FTZ R0, R0, 1 ;  /* 0x3f80000000007820 */ /* 0x000fc80000410000 */
[----:B------:R0:W1:Y:S01]  /*6990*/  F2F.F64.F32 R18, R0 ;  /* 0x0000000000127310 */ /* 0x0000620000201800 */
[----:B------:R-:W-:Y:S05]  /*69a0*/  BRA `(.L_x_2757) ;  /* 0x0000000000a47947 */ /* 0x000fea0003800000 */
.L_x_2769:
        /* <DEDUP_REMOVED lines=14> */
.L_x_2783:
[----:B------:R-:W-:Y:S05]  /*6a90*/  BSYNC B0 ;  /* 0x0000000000007941 */ /* 0x000fea0003800000 */
.L_x_2782:
[----:B------:R-:W-:-:S04]  /*6aa0*/  FMUL.FTZ R0, R0, 1 ;  /* 0x3f80000000007820 */ /* 0x000fc80000410000 */
[----:B------:R0:W1:Y:S01]  /*6ab0*/  F2F.F64.F32 R18, R0 ;  /* 0x0000000000127310 */ /* 0x0000620000201800 */
[----:B------:R-:W-:Y:S05]  /*6ac0*/  BRA `(.L_x_2757) ;  /* 0x00000000005c7947 */ /* 0x000fea0003800000 */
.L_x_2756:
        /* <DEDUP_REMOVED lines=16> */
.L_x_2784:
[----:B------:R-:W-:Y:S01]  /*6bd0*/  CS2R R18, SRZ ;  /* 0x0000000000127805 */ /* 0x000fe2000001ff00 */
[----:B------:R-:W-:Y:S06]  /*6be0*/  BRA `(.L_x_2757) ;  /* 0x0000000000147947 */ /* 0x000fec0003800000 */
.L_x_2781:
[----:B------:R-:W2:Y:S02]  /*6bf0*/  LDG.E.64 R18, desc[UR36][R2.64] ;  /* 0x0000002402127981 */ /* 0x000ea4000c1e1b00 */
[----:B--2---:R-:W0:Y:S01]  /*6c00*/  I2F.F64.U64 R18, R18 ;  /* 0x0000001200127312 */ /* 0x004e220000301800 */
[----:B------:R-:W-:Y:S05]  /*6c10*/  BRA `(.L_x_2757) ;  /* 0x0000000000087947 */ /* 0x000fea0003800000 */
.L_x_2780:
[----:B------:R-:W2:Y:S02]  /*6c20*/  LDG.E R2, desc[UR36][R2.64] ;  /* 0x0000002402027981 */ /* 0x000ea4000c1e1900 */
[----:B--2---:R0:W1:Y:S02]  /*6c30*/  I2F.F64.U32 R18, R2 ;  /* 0x0000000200127312 */ /* 0x0040640000201800 */
.L_x_2757:
[----:B0-----:R-:W0:Y:S01]  /*6c40*/  LDC.U8 R2, c[0x0][0x493] ;  /* 0x000124c0ff027b82 */ /* 0x001e220000000000 */
[----:B------:R-:W-:Y:S02]  /*6c50*/  ULDC.64 UR4, c[0x0][0x488] ;  /* 0x0001220000047ab9 */ /* 0x000fe40000000a00 */
[----:B-1----:R-:W-:-:S05]  /*6c60*/  IADD3 R4, P0, R22, UR4, RZ ;  /* 0x0000000416047c10 */ /* 0x002fca000ff1e0ff */
[----:B---3--:R-:W-:Y:S01]  /*6c70*/  IMAD.X R5, RZ, RZ, UR5, P0 ;  /* 0x00000005ff057e24 */ /* 0x008fe200080e06ff */
        /* <DEDUP_REMOVED lines=11> */
[----:B------:R-:W3:Y:S02]  /*6d30*/  LDG.E.S8 R2, desc[UR36][R4.64] ;  /* 0x0000002404027981 */ /* 0x000ee4000c1e1300 */
[----:B---3--:R-:W0:Y:S01]  /*6d40*/  I2F.F64.S16 R2, R2 ;  /* 0x0000000200027312 */ /* 0x008e220000101c00 */
[----:B------:R-:W-:Y:S05]  /*6d50*/  BRA `(.L_x_2790) ;  /* 0x0000000c007c7947 */ /* 0x000fea0003800000 */
.L_x_2788:
[----:B------:R-:W3:Y:S02]  /*6d60*/  LDG.E.U8 R2, desc[UR36][R4.64] ;  /* 0x0000002404027981 */ /* 0x000ee4000c1e1100 */
[----:B---3--:R-:W0:Y:S01]  /*6d70*/  I2F.F64.U16 R2, R2 ;  /* 0x0000000200027312 */ /* 0x008e220000101800 */
[----:B------:R-:W-:Y:S05]  /*6d80*/  BRA `(.L_x_2790) ;  /* 0x0000000c00707947 */ /* 0x000fea0003800000 */
.L_x_2787:
[----:B------:R-:W-:-:S13]  /*6d90*/  ISETP.NE.AND P0, PT, R0, 0x2, PT ;  /* 0x000000020000780c */ /* 0x000fda0003f05270 */
[----:B------:R-:W-:Y:S05]  /*6da0*/  @!P0 BRA `(.L_x_2791) ;  /* 0x0000000000288947 */ /* 0x000fea0003800000 */
[----:B------:R-:W-:-:S13]  /*6db0*/  ISETP.NE.AND P0, PT, R0, 0x3, PT ;  /* 0x000000030000780c */ /* 0x000fda0003f05270 */
[----:B------:R-:W-:Y:S05]  /*6dc0*/  @!P0 BRA `(.L_x_2792) ;  /* 0x0000000000148947 */ /* 0x000fea0003800000 */
[----:B------:R-:W-:-:S13]  /*6dd0*/  ISETP.NE.AND P0, PT, R0, 0x4, PT ;  /* 0x000000040000780c */ /* 0x000fda0003f05270 */
[----:B------:R-:W-:Y:S05]  /*6de0*/  @P0 BRA `(.L_x_2789) ;  /* 0x0000000800fc0947 */ /* 0x000fea0003800000 */
[----:B------:R-:W3:Y:S02]  /*6df0*/  LDG.E.64 R2, desc[UR36][R4.64] ;  /* 0x0000002404027981 */ /* 0x000ee4000c1e1b00 */
[----:B---3--:R-:W1:Y:S01]  /*6e00*/  I2F.F64.S64 R2, R2 ;  /* 0x0000000200027312 */ /* 0x008e620000301c00 */
[----:B------:R-:W-:Y:S05]  /*6e10*/  BRA `(.L_x_2790) ;  /* 0x0000000c004c7947 */ /* 0x000fea0003800000 */
.L_x_2792:
[----:B------:R-:W3:Y:S02]  /*6e20*/  LDG.E R2, desc[UR36][R4.64] ;  /* 0x0000002404027981 */ /* 0x000ee4000c1e1900 */
[----:B---3--:R-:W3:Y:S01]  /*6e30*/  I2F.F64 R2, R2 ;  /* 0x0000000200027312 */ /* 0x008ee20000201c00 */
[----:B------:R-:W-:Y:S05]  /*6e40*/  BRA `(.L_x_2790) ;  /* 0x0000000c00407947 */ /* 0x000fea0003800000 */
.L_x_2791:
[----:B------:R-:W3:Y:S02]  /*6e50*/  LDG.E.U16 R2, desc[UR36][R4.64] ;  /* 0x0000002404027981 */ /* 0x000ee4000c1e1500 */
[----:B---3--:R-:W0:Y:S01]  /*6e60*/  I2F.F64.S16 R2, R2 ;  /* 0x0000000200027312 */ /* 0x008e220000101c00 */
[----:B------:R-:W-:Y:S05]  /*6e70*/  BRA `(.L_x_2790) ;  /* 0x0000000c00347947 */ /* 0x000fea0003800000 */
.L_x_2786:
[----:B------:R-:W-:-:S13]  /*6e80*/  ISETP.GT.AND P0, PT, R0, 0x6, PT ;  /* 0x000000060000780c */ /* 0x000fda0003f04270 */
[----:B------:R-:W-:Y:S05]  /*6e90*/  @P0 BRA `(.L_x_2793) ;  /* 0x0000000000340947 */ /* 0x000fea0003800000 */
[----:B------:R-:W-:-:S13]  /*6ea0*/  ISETP.NE.AND P0, PT, R0, 0x5, PT ;  /* 0x000000050000780c */ /* 0x000fda0003f05270 */
[----:B------:R-:W-:Y:S05]  /*6eb0*/  @!P0 BRA `(.L_x_2794) ;  /* 0x0000000000188947 */ /* 0x000fea0003800000 */
[----:B------:R-:W-:-:S13]  /*6ec0*/  ISETP.NE.AND P0, PT, R0, 0x6, PT ;  /* 0x000000060000780c */ /* 0x000fda0003f05270 */
[----:B------:R-:W-:Y:S05]  /*6ed0*/  @P0 BRA `(.L_x_2789) ;  /* 0x0000000800c00947 */ /* 0x000fea0003800000 */
[----:B------:R-:W3:Y:S02]  /*6ee0*/  LDG.E R2, desc[UR36][R4.64] ;  /* 0x0000002404027981 */ /* 0x000ee4000c1e1900 */
[----:B---3--:R-:W-:-:S06]  /*6ef0*/  FMUL.FTZ R2, R2, 1 ;  /* 0x3f80000002027820 */ /* 0x008fcc0000410000 */
[----:B------:R-:W0:Y:S01]  /*6f00*/  F2F.F64.F32 R2, R2 ;  /* 0x0000000200027310 */ /* 0x000e220000201800 */
[----:B------:R-:W-:Y:S05]  /*6f10*/  BRA `(.L_x_2790) ;  /* 0x0000000c000c7947 */ /* 0x000fea0003800000 */
.L_x_2794:
[----:B------:R-:W3:Y:S02]  /*6f20*/  LDG.E.U16 R0, desc[UR36][R4.64] ;  /* 0x0000002404007981 */ /* 0x000ee4000c1e1500 */
[----:B---3--:R-:W-:-:S05]  /*6f30*/  HADD2.F32 R0, -RZ, R0.H0_H0 ;  /* 0x20000000ff007230 */ /* 0x008fca0000004100 */
[----:B------:R-:W-:-:S04]  /*6f40*/  FMUL.FTZ R0, R0, 1 ;  /* 0x3f80000000007820 */ /* 0x000fc80000410000 */
[----:B------:R0:W1:Y:S01]  /*6f50*/  F2F.F64.F32 R2, R0 ;  /* 0x0000000000027310 */ /* 0x0000620000201800 */
[----:B------:R-:W-:Y:S05]  /*6f60*/  BRA `(.L_x_2790) ;  /* 0x0000000800f87947 */ /* 0x000fea0003800000 */
.L_x_2793:
[----:B------:R-:W-:-:S13]  /*6f70*/  ISETP.NE.AND P0, PT, R0, 0x7, PT ;  /* 0x000000070000780c */ /* 0x000fda0003f05270 */
[----:B------:R-:W-:Y:S05]  /*6f80*/  @!P0 BRA `(.L_x_2795) ;  /* 0x0000000000348947 */ /* 0x000fea0003800000 */
        /* <DEDUP_REMOVED lines=8> */
.L_x_2796:
[----:B------:R-:W3:Y:S02]  /*7010*/  LDG.E.U16 R4, desc[UR36][R4.64] ;  /* 0x0000002404047981 */ /* 0x000ee4000c1e1500 */
[----:B---3--:R-:W-:-:S05]  /*7020*/  HADD2.F32 R0, -RZ, R4.H0_H0 ;  /* 0x20000004ff007230 */ /* 0x008fca0000004100 */
[----:B------:R-:W-:-:S04]  /*7030*/  FMUL.FTZ R0, R0, 1 ;  /* 0x3f80000000007820 */ /* 0x000fc80000410000 */
[----:B------:R0:W1:Y:S01]  /*7040*/  F2F.F64.F32 R2, R0 ;  /* 0x0000000000027310 */ /* 0x0000620000201800 */
[----:B------:R-:W-:Y:S05]  /*7050*/  BRA `(.L_x_2790) ;  /* 0x0000000800bc7947 */ /* 0x000fea0003800000 */
.L_x_2795:
[----:B------:R0:W5:Y:S01]  /*7060*/  LDG.E.64 R2, desc[UR36][R4.64] ;  /* 0x0000002404027981 */ /* 0x000162000c1e1b00 */
[----:B------:R-:W-:Y:S05]  /*7070*/  BRA `(.L_x_2790) ;  /* 0x0000000800b47947 */ /* 0x000fea0003800000 */
.L_x_2785:
        /* <DEDUP_REMOVED lines=8> */
[----:B------:R-:W3:Y:S01]  /*7100*/  LDG.E.U8 R4, desc[UR36][R4.64] ;  /* 0x0000002404047981 */ /* 0x000ee2000c1e1100 */
[----:B------:R-:W-:Y:S01]  /*7110*/  IMAD.MOV.U32 R2, RZ, RZ, RZ ;  /* 0x000000ffff027224 */ /* 0x000fe200078e00ff */
[----:B---3--:R-:W-:-:S04]  /*7120*/  ISETP.NE.AND P0, PT, R4, RZ, PT ;  /* 0x000000ff0400720c */ /* 0x008fc80003f05270 */
[----:B------:R-:W-:Y:S01]  /*7130*/  FSEL R3, RZ, 1.875, !P0 ;  /* 0x3ff00000ff037808 */ /* 0x000fe20004000000 */
[----:B------:R-:W-:Y:S08]  /*7140*/  BRA `(.L_x_2790) ;  /* 0x0000000800807947 */ /* 0x000ff00003800000 */
.L_x_2799:
[----:B------:R0:W5:Y:S01]  /*7150*/  LDG.E.64 R2, desc[UR36][R4.64] ;  /* 0x0000002404027981 */ /* 0x000162000c1e1b00 */
[----:B------:R-:W-:Y:S05]  /*7160*/  BRA `(.L_x_2790) ;  /* 0x0000000800787947 */ /* 0x000fea0003800000 */
.L_x_2798:
[----:B------:R-:W-:-:S13]  /*7170*/  ISETP.NE.AND P0, PT, R0, 0xf, PT ;  /* 0x0000000f0000780c */ /* 0x000fda0003f05270 */
[----:B------:R-:W-:Y:S05]  /*7180*/  @!P0 BRA `(.L_x_2800) ;  /* 0x0000000000a48947 */ /* 0x000fea0003800000 */
[----:B------:R-:W-:-:S13]  /*7190*/  ISETP.NE.AND P0, PT, R0, 0x17, PT ;  /* 0x000000170000780c */ /* 0x000fda0003f05270 */
[----:B------:R-:W-:Y:S05]  /*71a0*/  @!P0 BRA `(.L_x_2801) ;  /* 0x0000000000608947 */ /* 0x000fea0003800000 */
[----:B------:R-:W-:-:S13]  /*71b0*/  ISETP.NE.AND P0, PT, R0, 0x18, PT ;  /* 0x000000180000780c */ /* 0x000fda0003f05270 */
[----:B------:R-:W-:Y:S05]  /*71c0*/  @P0 BRA `(.L_x_2789) ;  /* 0x0000000800040947 */ /* 0x000fea0003800000 */
[----:B------:R-:W3:Y:S01]  /*71d0*/  LDG.E.U8 R0, desc[UR36][R4.64] ;  /* 0x0000002404007981 */ /* 0x000ee2000c1e1100 */
[----:B------:R-:W-:Y:S02]  /*71e0*/  IMAD.MOV.U32 R8, RZ, RZ, -0x800000 ;  /* 0xff800000ff087424 */ /* 0x000fe400078e00ff */
[----:B---3--:R-:W-:-:S05]  /*71f0*/  IMAD.SHL.U32 R0, R0, 0x1000000, RZ ;  /* 0x0100000000007824 */ /* 0x008fca00078e00ff */
        /* <DEDUP_REMOVED lines=9> */
[----:B------:R-:W-:Y:S01]  /*7290*/  IMAD R7, R3, R8, 0x3c000000 ;  /* 0x3c00000003077424 */ /* 0x000fe200078e0208 */
[----:B------:R-:W-:-:S04]  /*72a0*/  IADD3 R3, R2, -0x1, RZ ;  /* 0xffffffff02037810 */ /* 0x000fc80007ffe0ff */
        /* <DEDUP_REMOVED lines=8> */
.L_x_2801:
[----:B------:R-:W3:Y:S02]  /*7330*/  LDG.E.U8 R3, desc[UR36][R4.64] ;  /* 0x0000002404037981 */ /* 0x000ee4000c1e1100 */
[----:B---3--:R-:W-:-:S05]  /*7340*/  IMAD.SHL.U32 R0, R3, 0x2000000, RZ ;  /* 0x0200000003007824 */ /* 0x008fca00078e00ff */
        /* <DEDUP_REMOVED lines=13> */
.L_x_2800:
[----:B------:R-:W3:Y:S02]  /*7420*/  LDG.E.U16 R0, desc[UR36][R4.64] ;  /* 0x0000002404007981 */ /* 0x000ee4000c1e1500 */
[----:B---3--:R-:W-:-:S04]  /*7430*/  IMAD.U32 R0, R0, 0x10000, RZ ;  /* 0x0001000000007824 */ /* 0x008fc800078e00ff */
[----:B------:R-:W-:-:S04]  /*7440*/  FMUL.FTZ R0, R0, 1 ;  /* 0x3f80000000007820 */ /* 0x000fc80000410000 */
[----:B------:R0:W1:Y:S01]  /*7450*/  F2F.F64.F32 R2, R0 ;  /* 0x0000000000027310 */ /* 0x0000620000201800 */
[----:B------:R-:W-:Y:S05]  /*7460*/  BRA `(.L_x_2790) ;  /* 0x0000000400b87947 */ /* 0x000fea0003800000 */
.L_x_2797:
        /* <DEDUP_REMOVED lines=8> */
[----:B------:R-:W3:Y:S02]  /*74f0*/  LDG.E.U16 R2, desc[UR36][R4.64] ;  /* 0x0000002404027981 */ /* 0x000ee4000c1e1500 */
[----:B---3--:R-:W0:Y:S01]  /*7500*/  I2F.F64.U16 R2, R2 ;  /* 0x0000000200027312 */ /* 0x008e220000101800 */
[----:B------:R-:W-:Y:S05]  /*7510*/  BRA `(.L_x_2790) ;  /* 0x00000004008c7947 */ /* 0x000fea0003800000 */
.L_x_2804:
[----:B------:R-:W3:Y:S01]  /*7520*/  LDG.E.U8 R2, desc[UR36][R4.64] ;  /* 0x0000002404027981 */ /* 0x000ee2000c1e1100 */
[----:B------:R-:W-:Y:S01]  /*7530*/  BSSY B0, `(.L_x_2805) ;  /* 0x0000018000007945 */ /* 0x000fe20003800000 */
[----:B------:R-:W-:Y:S01]  /*7540*/  IMAD.MOV.U32 R0, RZ, RZ, RZ ;  /* 0x000000ffff007224 */ /* 0x000fe200078e00ff */
[----:B---3--:R-:W-:-:S13]  /*7550*/  ISETP.NE.AND P0, PT, R2, RZ, PT ;  /* 0x000000ff0200720c */ /* 0x008fda0003f05270 */
        /* <DEDUP_REMOVED lines=17> */
.L_x_2808:
[----:B------:R-:W-:Y:S05]  /*7670*/  BSYNC B1 ;  /* 0x0000000000017941 */ /* 0x000fea0003800000 */
.L_x_2807:
[----:B------:R-:W-:Y:S01]  /*7680*/  LEA R3, R0, 0x3b800000, 0x17 ;  /* 0x3b80000000037811 */ /* 0x000fe200078eb8ff */
[----:B------:R-:W-:-:S05]  /*7690*/  IMAD.SHL.U32 R0, R2, 0x100000, RZ ;  /* 0x0010000002007824 */ /* 0x000fca00078e00ff */
[----:B------:R-:W-:-:S07]  /*76a0*/  LOP3.LUT R0, R3, R0, R4, 0xfe, !PT ;  /* 0x0000000003007212 */ /* 0x000fce00078efe04 */
.L_x_2806:
[----:B------:R-:W-:Y:S05]  /*76b0*/  BSYNC B0 ;  /* 0x0000000000007941 */ /* 0x000fea0003800000 */
.L_x_2805:
[----:B------:R-:W-:-:S04]  /*76c0*/  FMUL.FTZ R0, R0, 1 ;  /* 0x3f80000000007820 */ /* 0x000fc80000410000 */
[----:B------:R0:W1:Y:S01]  /*76d0*/  F2F.F64.F32 R2, R0 ;  /* 0x0000000000027310 */ /* 0x0000620000201800 */
[----:B------:R-:W-:Y:S05]  /*76e0*/  BRA `(.L_x_2790) ;  /* 0x0000000400187947 */ /* 0x000fea0003800000 */
.L_x_2803:
        /* <DEDUP_REMOVED lines=21> */
.L_x_2812:
[----:B------:R-:W-:Y:S05]  /*7840*/  BSYNC B1 ;  /* 0x0000000000017941 */ /* 0x000fea0003800000 */
.L_x_2811:
[----:B------:R-:W-:Y:S01]  /*7850*/  LEA R3, R0, 0x37800000, 0x17 ;  /* 0x3780000000037811 */ /* 0x000fe200078eb8ff */
[----:B------:R-:W-:-:S05]  /*7860*/  IMAD.SHL.U32 R0, R2, 0x200000, RZ ;  /* 0x0020000002007824 */ /* 0x000fca00078e00ff */
[----:B------:R-:W-:-:S07]  /*7870*/  LOP3.LUT R0, R3, R0, R4, 0xfe, !PT ;  /* 0x0000000003007212 */ /* 0x000fce00078efe04 */
.L_x_2810:
[----:B------:R-:W-:Y:S05]  /*7880*/  BSYNC B0 ;  /* 0x0000000000007941 */ /* 0x000fea0003800000 */
.L_x_2809:
[----:B------:R-:W-:-:S04]  /*7890*/  FMUL.FTZ R0, R0, 1 ;  /* 0x3f80000000007820 */ /* 0x000fc80000410000 */
[----:B------:R0:W1:Y:S01]  /*78a0*/  F2F.F64.F32 R2, R0 ;  /* 0x0000000000027310 */ /* 0x0000620000201800 */
[----:B------:R-:W-:Y:S05]  /*78b0*/  BRA `(.L_x_2790) ;  /* 0x0000000000a47947 */ /* 0x000fea0003800000 */
.L_x_2802:
[----:B------:R-:W-:-:S13]  /*78c0*/  ISETP.NE.AND P0, PT, R0, 0x1c, PT ;  /* 0x0000001c0000780c */ /* 0x000fda0003f05270 */
[----:B------:R-:W-:Y:S05]  /*78d0*/  @!P0 BRA `(.L_x_2813) ;  /* 0x0000000000948947 */ /* 0x000fea0003800000 */
[----:B------:R-:W-:-:S13]  /*78e0*/  ISETP.NE.AND P0, PT, R0, 0x1d, PT ;  /* 0x0000001d0000780c */ /* 0x000fda0003f05270 */
[----:B------:R-:W-:Y:S05]  /*78f0*/  @!P0 BRA `(.L_x_2814) ;  /* 0x0000000000808947 */ /* 0x000fea0003800000 */
[----:B------:R-:W-:-:S13]  /*7900*/  ISETP.NE.AND P0, PT, R0, 0x2c, PT ;  /* 0x0000002c0000780c */ /* 0x000fda0003f05270 */
[----:B------:R-:W-:Y:S05]  /*7910*/  @P0 BRA `(.L_x_2789) ;  /* 0x0000000000300947 */ /* 0x000fea0003800000 */
[----:B------:R-:W3:Y:S01]  /*7920*/  LDG.E.U8 R4, desc[UR36][R4.64] ;  /* 0x0000002404047981 */ /* 0x000ee2000c1e1100 */
[----:B------:R-:W-:Y:S01]  /*7930*/  BSSY B0, `(.L_x_2815) ;  /* 0x0000007000007945 */ /* 0x000fe20003800000 */
[----:B------:R-:W-:Y:S01]  /*7940*/  IMAD.MOV.U32 R0, RZ, RZ, 0x400000 ;  /* 0x00400000ff007424 */ /* 0x000fe200078e00ff */
[----:B---3--:R-:W-:-:S13]  /*7950*/  ISETP.NE.AND P0, PT, R4, RZ, PT ;  /* 0x000000ff0400720c */ /* 0x008fda0003f05270 */
[----:B------:R-:W-:Y:S05]  /*7960*/  @!P0 BRA `(.L_x_2816) ;  /* 0x00000000000c8947 */ /* 0x000fea0003800000 */
[----:B------:R-:W-:-:S13]  /*7970*/  ISETP.NE.AND P0, PT, R4, 0xff, PT ;  /* 0x000000ff0400780c */ /* 0x000fda0003f05270 */
[----:B------:R-:W-:Y:S02]  /*7980*/  @!P0 IMAD.MOV.U32 R0, RZ, RZ, 0x7f800001 ;  /* 0x7f800001ff008424 */ /* 0x000fe400078e00ff */
[----:B------:R-:W-:-:S07]  /*7990*/  @P0 IMAD.SHL.U32 R0, R4, 0x800000, RZ ;  /* 0x0080000004000824 */ /* 0x000fce00078e00ff */
.L_x_2816:
[----:B------:R-:W-:Y:S05]  /*79a0*/  BSYNC B0 ;  /* 0x0000000000007941 */ /* 0x000fea0003800000 */
.L_x_2815:
[----:B------:R-:W-:-:S04]  /*79b0*/  FMUL.FTZ R0, R0, 1 ;  /* 0x3f80000000007820 */ /* 0x000fc80000410000 */
[----:B------:R0:W1:Y:S01]  /*79c0*/  F2F.F64.F32 R2, R0 ;  /* 0x0000000000027310 */ /* 0x0000620000201800 */
[----:B------:R-:W-:Y:S05]  /*79d0*/  BRA `(.L_x_2790) ;  /* 0x00000000005c7947 */ /* 0x000fea0003800000 */
.L_x_2789:
[----:B------:R-:W-:Y:S01]  /*79e0*/  MOV R2, 0x130 ;  /* 0x0000013000027802 */ /* 0x000fe20000000f00 */
[----:B------:R-:W-:Y:S01]  /*79f0*/  ULDC.64 UR4, c[0x4][0x120] ;  /* 0x0100480000047ab9 */ /* 0x000fe20000000a00 */
[----:B------:R-:W-:Y:S01]  /*7a00*/  ULDC.64 UR6, c[0x4][0x0] ;  /* 0x0100000000067ab9 */ /* 0x000fe20000000a00 */
[----:B------:R-:W-:Y:S01]  /*7a10*/  IMAD.U32 R4, RZ, RZ, UR4 ;  /* 0x00000004ff047e24 */ /* 0x000fe2000f8e00ff */
[----:B------:R-:W-:Y:S01]  /*7a20*/  HFMA2.MMA R12, -RZ, RZ, 0, 5.9604644775390625e-08 ;  /* 0x00000001ff0c7435 */ /* 0x000fe200000001ff */
        /* <DEDUP_REMOVED lines=8> */
[----:B------:R-:W-:-:S07]  /*7ab0*/  IMAD.MOV.U32 R13, RZ, RZ, RZ ;  /* 0x000000ffff0d7224 */ /* 0x000fce00078e00ff */
[----:B------:R-:W-:-:S07]  /*7ac0*/  LEPC R20, `(.L_x_2817) ;  /* 0x000000001014794e */ /* 0x000fce0000000000 */
[----:B0-2-45:R-:W-:Y:S05]  /*7ad0*/  CALL.ABS.NOINC R2 ;  /* 0x0000000002007343 */ /* 0x035fea0003c00000 */
.L_x_2817:
[----:B------:R-:W-:Y:S01]  /*7ae0*/  CS2R R2, SRZ ;  /* 0x0000000000027805 */ /* 0x000fe2000001ff00 */
[----:B------:R-:W-:Y:S06]  /*7af0*/  BRA `(.L_x_2790) ;  /* 0x0000000000147947 */ /* 0x000fec0003800000 */
.L_x_2814:
[----:B------:R-:W3:Y:S02]  /*7b00*/  LDG.E.64 R2, desc[UR36][R4.64] ;  /* 0x0000002404027981 */ /* 0x000ee4000c1e1b00 */
[----:B---3--:R-:W0:Y:S01]  /*7b10*/  I2F.F64.U64 R2, R2 ;  /* 0x0000000200027312 */ /* 0x008e220000301800 */
[----:B------:R-:W-:Y:S05]  /*7b20*/  BRA `(.L_x_2790) ;  /* 0x0000000000087947 */ /* 0x000fea0003800000 */
.L_x_2813:
[----:B------:R-:W3:Y:S02]  /*7b30*/  LDG.E R2, desc[UR36][R4.64] ;  /* 0x0000002404027981 */ /* 0x000ee4000c1e1900 */
[----:B---3--:R-:W0:Y:S02]  /*7b40*/  I2F.F64.U32 R2, R2 ;  /* 0x0000000200027312 */ /* 0x008e240000201800 */
.L_x_2790:
        /* <DEDUP_REMOVED lines=19> */
.L_x_2821:
[----:B------:R-:W0:Y:S02]  /*7c80*/  F2I.S64.F64.TRUNC R4, R4 ;  /* 0x0000000400047311 */ /* 0x000e24000030d900 */
[----:B0-----:R-:W-:-:S05]  /*7c90*/  IMAD.MOV.U32 R3, RZ, RZ, R4 ;  /* 0x000000ffff037224 */ /* 0x001fca00078e0004 */
[----:B------:R0:W-:Y:S01]  /*7ca0*/  STG.E.U8 desc[UR36][R16.64], R3 ;  /* 0x0000000310007986 */ /* 0x0001e2000c101124 */
[----:B------:R-:W-:Y:S05]  /*7cb0*/  BRA `(.L_x_2823) ;  /* 0x0000000c00f87947 */ /* 0x000fea0003800000 */
.L_x_2820:
        /* <DEDUP_REMOVED lines=9> */
.L_x_2825:
[----:B------:R-:W0:Y:S02]  /*7d50*/  F2I.F64.TRUNC R5, R4 ;  /* 0x0000000400057311 */ /* 0x000e24000030d100 */
[----:B0-----:R3:W-:Y:S01]  /*7d60*/  STG.E desc[UR36][R16.64], R5 ;  /* 0x0000000510007986 */ /* 0x0017e2000c101924 */
[----:B------:R-:W-:Y:S05]  /*7d70*/  BRA `(.L_x_2823) ;  /* 0x0000000c00c87947 */ /* 0x000fea0003800000 */
.L_x_2824:
[----:B------:R-:W0:Y:S02]  /*7d80*/  F2I.F64.TRUNC R5, R4 ;  /* 0x0000000400057311 */ /* 0x000e24000030d100 */
[----:B0-----:R2:W-:Y:S01]  /*7d90*/  STG.E.U16 desc[UR36][R16.64], R5 ;  /* 0x0000000510007986 */ /* 0x0015e2000c101524 */
[----:B------:R-:W-:Y:S05]  /*7da0*/  BRA `(.L_x_2823) ;  /* 0x0000000c00bc7947 */ /* 0x000fea0003800000 */
.L_x_2819:
        /* <DEDUP_REMOVED lines=13> */
.L_x_2827:
        /* <DEDUP_REMOVED lines=8> */
.L_x_2826:
        /* <DEDUP_REMOVED lines=14> */
.L_x_2829:
        /* <DEDUP_REMOVED lines=9> */
.L_x_2828:
[----:B------:R0:W-:Y:S01]  /*8070*/  STG.E.64 desc[UR36][R16.64], R4 ;  /* 0x0000000410007986 */ /* 0x0001e2000c101b24 */
[----:B------:R-:W-:Y:S05]  /*8080*/  BRA `(.L_x_2823) ;  /* 0x0000000c00047947 */ /* 0x000fea0003800000 */
.L_x_2818:
        /* <DEDUP_REMOVED lines=12> */
.L_x_2832:
[----:B------:R-:W-:-:S05]  /*8150*/  CS2R R6, SRZ ;  /* 0x0000000000067805 */ /* 0x000fca000001ff00 */
[----:B------:R0:W-:Y:S01]  /*8160*/  STG.E.128 desc[UR36][R16.64], R4 ;  /* 0x0000000410007986 */ /* 0x0001e2000c101d24 */
[----:B------:R-:W-:Y:S05]  /*8170*/  BRA `(.L_x_2823) ;  /* 0x0000000800c87947 */ /* 0x000fea0003800000 */
.L_x_2831:
        /* <DEDUP_REMOVED lines=25> */
.L_x_2836:
[----:B------:R-:W-:Y:S05]  /*8310*/  BSYNC B0 ;  /* 0x0000000000007941 */ /* 0x000fea0003800000 */
.L_x_2835:
[----:B------:R-:W-:-:S05]  /*8320*/  LOP3.LUT R3, R0, R3, RZ, 0xfc, !PT ;  /* 0x0000000300037212 */ /* 0x000fca00078efcff */
[----:B------:R0:W-:Y:S01]  /*8330*/  STG.E.U8 desc[UR36][R16.64], R3 ;  /* 0x0000000310007986 */ /* 0x0001e2000c101124 */
[----:B------:R-:W-:Y:S05]  /*8340*/  BRA `(.L_x_2823) ;  /* 0x0000000800547947 */ /* 0x000fea0003800000 */
.L_x_2834:
        /* <DEDUP_REMOVED lines=17> */
.L_x_2838:
[----:B------:R-:W-:Y:S01]  /*8460*/  IMAD.MOV.U32 R0, RZ, RZ, 0x7f ;  /* 0x0000007fff007424 */ /* 0x000fe200078e00ff */
[----:B------:R-:W-:-:S04]  /*8470*/  ISETP.GT.U32.AND P0, PT, R2, 0x7f800000, PT ;  /* 0x7f8000000200780c */ /* 0x000fc80003f04070 */
[----:B------:R-:W-:-:S09]  /*8480*/  SEL R0, R0, 0x7c, P0 ;  /* 0x0000007c00007807 */ /* 0x000fd20000000000 */
.L_x_2839:
[----:B------:R-:W-:Y:S05]  /*8490*/  BSYNC B0 ;  /* 0x0000000000007941 */ /* 0x000fea0003800000 */
.L_x_2837:
[----:B------:R-:W-:-:S04]  /*84a0*/  LOP3.LUT R2, R3, 0x80000000, RZ, 0xc0, !PT ;  /* 0x8000000003027812 */ /* 0x000fc800078ec0ff */
[----:B------:R-:W-:-:S04]  /*84b0*/  SHF.R.U32.HI R3, RZ, 0x18, R2 ;  /* 0x00000018ff037819 */ /* 0x000fc80000011602 */
[----:B------:R-:W-:-:S05]  /*84c0*/  LOP3.LUT R3, R0, R3, RZ, 0xfc, !PT ;  /* 0x0000000300037212 */ /* 0x000fca00078efcff */
[----:B------:R0:W-:Y:S01]  /*84d0*/  STG.E.U8 desc[UR36][R16.64], R3 ;  /* 0x0000000310007986 */ /* 0x0001e2000c101124 */
[----:B------:R-:W-:Y:S05]  /*84e0*/  BRA `(.L_x_2823) ;  /* 0x0000000400ec7947 */ /* 0x000fea0003800000 */
.L_x_2833:
        /* <DEDUP_REMOVED lines=8> */
.L_x_2830:
        /* <DEDUP_REMOVED lines=11> */
.L_x_2842:
        /* <DEDUP_REMOVED lines=21> */
.L_x_2845:
[----:B------:R-:W-:-:S04]  /*8770*/  LOP3.LUT R2, R3, 0x80000000, RZ, 0xc0, !PT ;  /* 0x8000000003027812 */ /* 0x000fc800078ec0ff */
[----:B------:R-:W-:-:S04]  /*8780*/  SHF.R.U32.HI R3, RZ, 0x18, R2 ;  /* 0x00000018ff037819 */ /* 0x000fc80000011602 */
[----:B------:R-:W-:-:S04]  /*8790*/  LOP3.LUT R0, R0, R3, RZ, 0xfc, !PT ;  /* 0x0000000300007212 */ /* 0x000fc800078efcff */
[----:B------:R-:W-:-:S07]  /*87a0*/  PRMT R8, R0, 0x7610, R8 ;  /* 0x0000761000087816 */ /* 0x000fce0000000008 */
.L_x_2844:
[----:B------:R-:W-:Y:S05]  /*87b0*/  BSYNC B0 ;  /* 0x0000000000007941 */ /* 0x000fea0003800000 */
.L_x_2843:
[----:B------:R0:W-:Y:S01]  /*87c0*/  STG.E.U8 desc[UR36][R16.64], R8 ;  /* 0x0000000810007986 */ /* 0x0001e2000c101124 */
[----:B------:R-:W-:Y:S05]  /*87d0*/  BRA `(.L_x_2823) ;  /* 0x0000000400307947 */ /* 0x000fea0003800000 */
.L_x_2841:
        /* <DEDUP_REMOVED lines=21> */
.L_x_2848:
[----:B------:R-:W-:-:S04]  /*8930*/  LOP3.LUT R2, R3, 0x80000000, RZ, 0xc0, !PT ;  /* 0x8000000003027812 */ /* 0x000fc800078ec0ff */
[----:B------:R-:W-:-:S04]  /*8940*/  SHF.R.U32.HI R3, RZ, 0x18, R2 ;  /* 0x00000018ff037819 */ /* 0x000fc80000011602 */
[----:B------:R-:W-:-:S04]  /*8950*/  LOP3.LUT R0, R0, R3, RZ, 0xfc, !PT ;  /* 0x0000000300007212 */ /* 0x000fc800078efcff */
[----:B------:R-:W-:-:S07]  /*8960*/  PRMT R8, R0, 0x7610, R8 ;  /* 0x0000761000087816 */ /* 0x000fce0000000008 */
.L_x_2847:
[----:B------:R-:W-:Y:S05]  /*8970*/  BSYNC B0 ;  /* 0x0000000000007941 */ /* 0x000fea0003800000 */
.L_x_2846:
[----:B------:R0:W-:Y:S01]  /*8980*/  STG.E.U8 desc[UR36][R16.64], R8 ;  /* 0x0000000810007986 */ /* 0x0001e2000c101124 */
[----:B------:R-:W-:Y:S05]  /*8990*/  BRA `(.L_x_2823) ;  /* 0x0000000000c07947 */ /* 0x000fea0003800000 */
.L_x_2840:
        /* <DEDUP_REMOVED lines=26> */
.L_x_2822:
        /* <DEDUP_REMOVED lines=16> */
.L_x_2851:
[----:B------:R-:W-:Y:S05]  /*8c40*/  BRA `(.L_x_2823) ;  /* 0x0000000000147947 */ /* 0x000fea0003800000 */
.L_x_2850:
[----:B------:R-:W0:Y:S02]  /*8c50*/  F2I.U64.F64.TRUNC R4, R4 ;  /* 0x0000000400047311 */ /* 0x000e24000030d800 */
[----:B0-----:R0:W-:Y:S01]  /*8c60*/  STG.E.64 desc[UR36][R16.64], R4 ;  /* 0x0000000410007986 */ /* 0x0011e2000c101b24 */
[----:B------:R-:W-:Y:S05]  /*8c70*/  BRA `(.L_x_2823) ;  /* 0x0000000000087947 */ /* 0x000fea0003800000 */
.L_x_2849:
[----:B------:R-:W0:Y:S02]  /*8c80*/  F2I.U32.F64.TRUNC R5, R4 ;  /* 0x0000000400057311 */ /* 0x000e24000030d000 */
[----:B0-----:R0:W-:Y:S02]  /*8c90*/  STG.E desc[UR36][R16.64], R5 ;  /* 0x0000000510007986 */ /* 0x0011e4000c101924 */
.L_x_2823:
[----:B------:R-:W-:-:S07]  /*8ca0*/  VIADD R23, R23, 0x80 ;  /* 0x0000008017177836 */ /* 0x000fce0000000000 */
.L_x_2750:
[----:B------:R-:W-:Y:S05]  /*8cb0*/  BSYNC B6 ;  /* 0x0000000000067941 */ /* 0x000fea0003800000 */
.L_x_2749:
[----:B------:R-:W-:Y:S01]  /*8cc0*/  ULDC UR4, c[0x0][0x210] ;  /* 0x0000840000047ab9 */ /* 0x000fe20000000800 */
[----:B------:R-:W-:Y:S01]  /*8cd0*/  BSSY B6, `(.L_x_2852) ;  /* 0x0000460000067945 */ /* 0x000fe20003800000 */
[----:B------:R-:W-:-:S13]  /*8ce0*/  ISETP.GE.AND P0, PT, R23, UR4, PT ;  /* 0x0000000417007c0c */ /* 0x000fda000bf06270 */
[----:B------:R-:W-:Y:S05]  /*8cf0*/  @P0 BRA `(.L_x_2853) ;  /* 0x0000004400740947 */ /* 0x000fea0003800000 */
[----:B0-----:R-:W0:Y:S01]  /*8d00*/  LDC R6, c[0x0][0x218] ;  /* 0x00008600ff067b82 */ /* 0x001e220000000800 */
[----:B-1234-:R-:W-:Y:S01]  /*8d10*/  HFMA2.MMA R16, -RZ, RZ, 0, 0 ;  /* 0x00000000ff107435 */ /* 0x01efe200000001ff */
[----:B------:R-:W-:Y:S02]  /*8d20*/  IMAD.MOV.U32 R22, RZ, RZ, RZ ;  /* 0x000000ffff167224 */ /* 0x000fe400078e00ff */
[----:B------:R-:W-:Y:S01]  /*8d30*/  IMAD.MOV.U32 R0, RZ, RZ, RZ ;  /* 0x000000ffff007224 */ /* 0x000fe200078e00ff */
        /* <DEDUP_REMOVED lines=350> */
.L_x_2854:
[----:B------:R-:W0:Y:S01]  /*a320*/  LDC.U8 R5, c[0x0][0x492] ;  /* 0x00012480ff057b82 */ /* 0x000e220000000000 */
[----:B------:R-:W-:Y:S01]  /*a330*/  ULDC.64 UR4, c[0x0][0x478] ;  /* 0x00011e0000047ab9 */ /* 0x000fe20000000a00 */
[----:B------:R-:W-:Y:S01]  /*a340*/  ULDC.64 UR6, c[0x0][0x480] ;  /* 0x0001200000067ab9 */ /* 0x000fe20000000a00 */
[----:B------:R-:W-:Y:S02]  /*a350*/  IADD3 R16, P0, R16, UR4, RZ ;  /* 0x0000000410107c10 */ /* 0x000fe4000ff1e0ff */
[----:B------:R-:W-:-:S03]  /*a360*/  IADD3 R2, P1, R0, UR6, RZ ;  /* 0x0000000600027c10 */ /* 0x000fc6000ff3e0ff */
[----:B------:R-:W-:Y:S01]  /*a370*/  IMAD.X R17, RZ, RZ, UR5, P0 ;  /* 0x00000005ff117e24 */ /* 0x000fe200080e06ff */
[----:B------:R-:W-:Y:S02]  /*a380*/  IADD3.X R3, RZ, UR7, RZ, P1, !PT ;  /* 0x00000007ff037c10 */ /* 0x000fe40008ffe4ff */
        /* <DEDUP_REMOVED lines=14> */
.L_x_2858:
[----:B------:R-:W2:Y:S02]  /*a470*/  LDG.E.U8 R2, desc[UR36][R2.64] ;  /* 0x0000002402027981 */ /* 0x000ea4000c1e1100 */
[----:B--2---:R0:W1:Y:S01]  /*a480*/  I2F.F64.U16 R18, R2 ;  /* 0x0000000200127312 */ /* 0x0040620000101800 */
[----:B------:R-:W-:Y:S05]  /*a490*/  BRA `(.L_x_2860) ;  /* 0x0000000c00707947 */ /* 0x000fea0003800000 */
.L_x_2857:
        /* <DEDUP_REMOVED lines=9> */
.L_x_2862:
[----:B------:R-:W2:Y:S02]  /*a530*/  LDG.E R2, desc[UR36][R2.64] ;  /* 0x0000002402027981 */ /* 0x000ea4000c1e1900 */
[----:B--2---:R0:W1:Y:S01]  /*a540*/  I2F.F64 R18, R2 ;  /* 0x0000000200127312 */ /* 0x0040620000201c00 */
[----:B------:R-:W-:Y:S05]  /*a550*/  BRA `(.L_x_2860) ;  /* 0x0000000c00407947 */ /* 0x000fea0003800000 */
.L_x_2861:
[----:B------:R-:W2:Y:S02]  /*a560*/  LDG.E.U16 R2, desc[UR36][R2.64] ;  /* 0x0000002402027981 */ /* 0x000ea4000c1e1500 */
[----:B--2---:R0:W1:Y:S01]  /*a570*/  I2F.F64.S16 R18, R2 ;  /* 0x0000000200127312 */ /* 0x0040620000101c00 */
[----:B------:R-:W-:Y:S05]  /*a580*/  BRA `(.L_x_2860) ;  /* 0x0000000c00347947 */ /* 0x000fea0003800000 */
.L_x_2856:
        /* <DEDUP_REMOVED lines=10> */
.L_x_2864:
[----:B------:R-:W2:Y:S02]  /*a630*/  LDG.E.U16 R0, desc[UR36][R2.64] ;  /* 0x0000002402007981 */ /* 0x000ea4000c1e1500 */
[----:B--2---:R-:W-:-:S05]  /*a640*/  HADD2.F32 R0, -RZ, R0.H0_H0 ;  /* 0x20000000ff007230 */ /* 0x004fca0000004100 */
[----:B------:R-:W-:-:S04]  /*a650*/  FMUL.FTZ R0, R0, 1 ;  /* 0x3f80000000007820 */ /* 0x000fc80000410000 */
[----:B------:R1:W2:Y:S01]  /*a660*/  F2F.F64.F32 R18, R0 ;  /* 0x0000000000127310 */ /* 0x0002a20000201800 */
[----:B------:R-:W-:Y:S05]  /*a670*/  BRA `(.L_x_2860) ;  /* 0x0000000800f87947 */ /* 0x000fea0003800000 */
.L_x_2863:
        /* <DEDUP_REMOVED lines=8> */
[----:B------:R-:W4:Y:S01]  /*a700*/  F2F.F64.F32 R18, R18 ;  /* 0x0000001200127310 */ /* 0x000f220000201800 */
[----:B------:R-:W-:Y:S05]  /*a710*/  BRA `(.L_x_2860) ;  /* 0x0000000800d07947 */ /* 0x000fea0003800000 */
.L_x_2866:
[----:B------:R-:W2:Y:S02]  /*a720*/  LDG.E.U16 R2, desc[UR36][R2.64] ;  /* 0x0000002402027981 */ /* 0x000ea4000c1e1500 */
[----:B--2---:R-:W-:-:S05]  /*a730*/  HADD2.F32 R0, -RZ, R2.H0_H0 ;  /* 0x20000002ff007230 */ /* 0x004fca0000004100 */
[----:B------:R-:W-:-:S04]  /*a740*/  FMUL.FTZ R0, R0, 1 ;  /* 0x3f80000000007820 */ /* 0x000fc80000410000 */
[----:B------:R0:W1:Y:S01]  /*a750*/  F2F.F64.F32 R18, R0 ;  /* 0x0000000000127310 */ /* 0x0000620000201800 */
[----:B------:R-:W-:Y:S05]  /*a760*/  BRA `(.L_x_2860) ;  /* 0x0000000800bc7947 */ /* 0x000fea0003800000 */
.L_x_2865:
[----:B------:R3:W5:Y:S01]  /*a770*/  LDG.E.64 R18, desc[UR36][R2.64] ;  /* 0x0000002402127981 */ /* 0x000762000c1e1b00 */
[----:B------:R-:W-:Y:S05]  /*a780*/  BRA `(.L_x_2860) ;  /* 0x0000000800b47947 */ /* 0x000fea0003800000 */
.L_x_2855:
        /* <DEDUP_REMOVED lines=13> */
.L_x_2869:
[----:B------:R0:W5:Y:S01]  /*a860*/  LDG.E.64 R18, desc[UR36][R2.64] ;  /* 0x0000002402127981 */ /* 0x000162000c1e1b00 */
[----:B------:R-:W-:Y:S05]  /*a870*/  BRA `(.L_x_2860) ;  /* 0x0000000800787947 */ /* 0x000fea0003800000 */
.L_x_2868:
        /* <DEDUP_REMOVED lines=28> */
.L_x_2871:
        /* <DEDUP_REMOVED lines=15> */
.L_x_2870:
[----:B------:R-:W2:Y:S02]  /*ab30*/  LDG.E.U16 R0, desc[UR36][R2.64] ;  /* 0x0000002402007981 */ /* 0x000ea4000c1e1500 */
[----:B--2---:R-:W-:-:S04]  /*ab40*/  IMAD.U32 R0, R0, 0x10000, RZ ;  /* 0x0001000000007824 */ /* 0x004fc800078e00ff */
[----:B------:R-:W-:-:S04]  /*ab50*/  FMUL.FTZ R0, R0, 1 ;  /* 0x3f80000000007820 */ /* 0x000fc80000410000 */
[----:B------:R0:W1:Y:S01]  /*ab60*/  F2F.F64.F32 R18, R0 ;  /* 0x0000000000127310 */ /* 0x0000620000201800 */
[----:B------:R-:W-:Y:S05]  /*ab70*/  BRA `(.L_x_2860) ;  /* 0x0000000400b87947 */ /* 0x000fea0003800000 */
.L_x_2867:
        /* <DEDUP_REMOVED lines=11> */
.L_x_2874:
        /* <DEDUP_REMOVED lines=21> */
.L_x_2878:
[----:B------:R-:W-:Y:S05]  /*ad80*/  BSYNC B1 ;  /* 0x0000000000017941 */ /* 0x000fea0003800000 */
.L_x_2877:
[----:B------:R-:W-:Y:S01]  /*ad90*/  LEA R3, R0, 0x3b800000, 0x17 ;  /* 0x3b80000000037811 */ /* 0x000fe200078eb8ff */
[----:B------:R-:W-:-:S05]  /*ada0*/  IMAD.SHL.U32 R0, R2, 0x100000, RZ ;  /* 0x0010000002007824 */ /* 0x000fca00078e00ff */
[----:B------:R-:W-:-:S07]  /*adb0*/  LOP3.LUT R0, R3, R0, R4, 0xfe, !PT ;  /* 0x0000000003007212 */ /* 0x000fce00078efe04 */
.L_x_2876:
[----:B------:R-:W-:Y:S05]  /*adc0*/  BSYNC B0 ;  /* 0x0000000000007941 */ /* 0x000fea0003800000 */
.L_x_2875:
[----:B------:R-:W-:-:S04]  /*add0*/  FMUL.FTZ R0, R0, 1 ;  /* 0x3f80000000007820 */ /* 0x000fc80000410000 */
[----:B------:R0:W1:Y:S01]  /*ade0*/  F2F.F64.F32 R18, R0 ;  /* 0x0000000000127310 */ /* 0x0000620000201800 */
[----:B------:R-:W-:Y:S05]  /*adf0*/  BRA `(.L_x_2860) ;  /* 0x0000000400187947 */ /* 0x000fea0003800000 */
.L_x_2873:
        /* <DEDUP_REMOVED lines=21> */
.L_x_2882:
[----:B------:R-:W-:Y:S05]  /*af50*/  BSYNC B1 ;  /* 0x0000000000017941 */ /* 0x000fea0003800000 */
.L_x_2881:
[----:B------:R-:W-:Y:S01]  /*af60*/  LEA R3, R0, 0x37800000, 0x17 ;  /* 0x3780000000037811 */ /* 0x000fe200078eb8ff */
[----:B------:R-:W-:-:S05]  /*af70*/  IMAD.SHL.U32 R0, R2, 0x200000, RZ ;  /* 0x0020000002007824 */ /* 0x000fca00078e00ff */
[----:B------:R-:W-:-:S07]  /*af80*/  LOP3.LUT R0, R3, R0, R4, 0xfe, !PT ;  /* 0x0000000003007212 */ /* 0x000fce00078efe04 */
.L_x_2880:
[----:B------:R-:W-:Y:S05]  /*af90*/  BSYNC B0 ;  /* 0x0000000000007941 */ /* 0x000fea0003800000 */
.L_x_2879:
[----:B------:R-:W-:-:S04]  /*afa0*/  FMUL.FTZ R0, R0, 1 ;  /* 0x3f80000000007820 */ /* 0x000fc80000410000 */
[----:B------:R0:W1:Y:S01]  /*afb0*/  F2F.F64.F32 R18, R0 ;  /* 0x0000000000127310 */ /* 0x0000620000201800 */
[----:B------:R-:W-:Y:S05]  /*afc0*/  BRA `(.L_x_2860) ;  /* 0x0000000000a47947 */ /* 0x000fea0003800000 */
.L_x_2872:
        /* <DEDUP_REMOVED lines=14> */
.L_x_2886:
[----:B------:R-:W-:Y:S05]  /*b0b0*/  BSYNC B0 ;  /* 0x0000000000007941 */ /* 0x000fea0003800000 */
.L_x_2885:
[----:B------:R-:W-:-:S04]  /*b0c0*/  FMUL.FTZ R0, R0, 1 ;  /* 0x3f80000000007820 */ /* 0x000fc80000410000 */
[----:B------:R0:W1:Y:S01]  /*b0d0*/  F2F.F64.F32 R18, R0 ;  /* 0x0000000000127310 */ /* 0x0000620000201800 */
[----:B------:R-:W-:Y:S05]  /*b0e0*/  BRA `(.L_x_2860) ;  /* 0x00000000005c7947 */ /* 0x000fea0003800000 */
.L_x_2859:
[----:B------:R-:W-:Y:S01]  /*b0f0*/  MOV R2, 0x130 ;  /* 0x0000013000027802 */ /* 0x000fe20000000f00 */
[----:B------:R-:W-:Y:S01]  /*b100*/  ULDC.64 UR4, c[0x4][0x120] ;  /* 0x0100480000047ab9 */ /* 0x000fe20000000a00 */
[----:B------:R-:W-:Y:S01]  /*b110*/  ULDC.64 UR6, c[0x4][0x0] ;  /* 0x0100000000067ab9 */ /* 0x000fe20000000a00 */
[----:B------:R-:W-:Y:S01]  /*b120*/  IMAD.U32 R4, RZ, RZ, UR4 ;  /* 0x00000004ff047e24 */ /* 0x000fe2000f8e00ff */
[----:B------:R-:W-:Y:S01]  /*b130*/  MOV R5, UR5 ;  /* 0x0000000500057c02 */ /* 0x000fe20008000f00 */
        /* <DEDUP_REMOVED lines=11> */
.L_x_2887:
[----:B------:R-:W-:Y:S01]  /*b1f0*/  CS2R R18, SRZ ;  /* 0x0000000000127805 */ /* 0x000fe2000001ff00 */
[----:B------:R-:W-:Y:S06]  /*b200*/  BRA `(.L_x_2860) ;  /* 0x0000000000147947 */ /* 0x000fec0003800000 */
.L_x_2884:
[----:B------:R-:W2:Y:S02]  /*b210*/  LDG.E.64 R18, desc[UR36][R2.64] ;  /* 0x0000002402127981 */ /* 0x000ea4000c1e1b00 */
[----:B--2---:R-:W0:Y:S01]  /*b220*/  I2F.F64.U64 R18, R18 ;  /* 0x0000001200127312 */ /* 0x004e220000301800 */
[----:B------:R-:W-:Y:S05]  /*b230*/  BRA `(.L_x_2860) ;  /* 0x0000000000087947 */ /* 0x000fea0003800000 */
.L_x_2883:
[----:B------:R-:W2:Y:S02]  /*b240*/  LDG.E R2, desc[UR36][R2.64] ;  /* 0x0000002402027981 */ /* 0x000ea4000c1e1900 */
[----:B--2---:R0:W1:Y:S02]  /*b250*/  I2F.F64.U32 R18, R2 ;  /* 0x0000000200127312 */ /* 0x0040640000201800 */
.L_x_2860:
[----:B0--3--:R-:W1:Y:S01]  /*b260*/  LDC.U8 R2, c[0x0][0x493] ;  /* 0x000124c0ff027b82 */ /* 0x009e620000000000 */
[----:B------:R-:W-:Y:S02]  /*b270*/  ULDC.64 UR4, c[0x0][0x488] ;  /* 0x0001220000047ab9 */ /* 0x000fe40000000a00 */
[----:B------:R-:W-:-:S05]  /*b280*/  IADD3 R4, P0, R22, UR4, RZ ;  /* 0x0000000416047c10 */ /* 0x000fca000ff1e0ff */
        /* <DEDUP_REMOVED lines=15> */
.L_x_2891:
[----:B------:R-:W3:Y:S02]  /*b380*/  LDG.E.U8 R2, desc[UR36][R4.64] ;  /* 0x0000002404027981 */ /* 0x000ee4000c1e1100 */
[----:B---3--:R-:W0:Y:S01]  /*b390*/  I2F.F64.U16 R2, R2 ;  /* 0x0000000200027312 */ /* 0x008e220000101800 */
[----:B------:R-:W-:Y:S05]  /*b3a0*/  BRA `(.L_x_2893) ;  /* 0x0000000c00707947 */ /* 0x000fea0003800000 */
.L_x_2890:
[----:B------:R-:W-:-:S13]  /*b3b0*/  ISETP.NE.AND P0, PT, R0, 0x2, PT ;  /* 0x000000020000780c */ /* 0x000fda0003f05270 */
[----:B------:R-:W-:Y:S05]  /*b3c0*/  @!P0 BRA `(.L_x_2894) ;  /* 0x0000000000288947 */ /* 0x000fea0003800000 */
[----:B------:R-:W-:-:S13]  /*b3d0*/  ISETP.NE.AND P0, PT, R0, 0x3, PT ;  /* 0x000000030000780c */ /* 0x000fda0003f05270 */
[----:B------:R-:W-:Y:S05]  /*b3e0*/  @!P0 BRA `(.L_x_2895) ;  /* 0x0000000000148947 */ /* 0x000fea0003800000 */
[----:B------:R-:W-:-:S13]  /*b3f0*/  ISETP.NE.AND P0, PT, R0, 0x4, PT ;  /* 0x000000040000780c */ /* 0x000fda0003f05270 */
[----:B------:R-:W-:Y:S05]  /*b400*/  @P0 BRA `(.L_x_2892) ;  /* 0x0000000800fc0947 */ /* 0x000fea0003800000 */
[----:B------:R-:W3:Y:S02]  /*b410*/  LDG.E.64 R2, desc[UR36][R4.64] ;  /* 0x0000002404027981 */ /* 0x000ee4000c1e1b00 */
[----:B---3--:R-:W0:Y:S01]  /*b420*/  I2F.F64.S64 R2, R2 ;  /* 0x0000000200027312 */ /* 0x008e220000301c00 */
[----:B------:R-:W-:Y:S05]  /*b430*/  BRA `(.L_x_2893) ;  /* 0x0000000c004c7947 */ /* 0x000fea0003800000 */
.L_x_2895:
[----:B------:R-:W3:Y:S02]  /*b440*/  LDG.E R2, desc[UR36][R4.64] ;  /* 0x0000002404027981 */ /* 0x000ee4000c1e1900 */
[----:B---3--:R-:W0:Y:S01]  /*b450*/  I2F.F64 R2, R2 ;  /* 0x0000000200027312 */ /* 0x008e220000201c00 */
[----:B------:R-:W-:Y:S05]  /*b460*/  BRA `(.L_x_2893) ;  /* 0x0000000c00407947 */ /* 0x000fea0003800000 */
.L_x_2894:
[----:B------:R-:W3:Y:S02]  /*b470*/  LDG.E.U16 R2, desc[UR36][R4.64] ;  /* 0x0000002404027981 */ /* 0x000ee4000c1e1500 */
[----:B---3--:R-:W0:Y:S01]  /*b480*/  I2F.F64.S16 R2, R2 ;  /* 0x0000000200027312 */ /* 0x008e220000101c00 */
[----:B------:R-:W-:Y:S05]  /*b490*/  BRA `(.L_x_2893) ;  /* 0x0000000c00347947 */ /* 0x000fea0003800000 */
.L_x_2889:
        /* <DEDUP_REMOVED lines=8> */
[----:B------:R-:W3:Y:S01]  /*b520*/  F2F.F64.F32 R2, R2 ;  /* 0x0000000200027310 */ /* 0x000ee20000201800 */
[----:B------:R-:W-:Y:S05]  /*b530*/  BRA `(.L_x_2893) ;  /* 0x0000000c000c7947 */ /* 0x000fea0003800000 */
.L_x_2897:
[----:B------:R-:W3:Y:S02]  /*b540*/  LDG.E.U16 R0, desc[UR36][R4.64] ;  /* 0x0000002404007981 */ /* 0x000ee4000c1e1500 */
[----:B---3--:R-:W-:-:S05]  /*b550*/  HADD2.F32 R0, -RZ, R0.H0_H0 ;  /* 0x20000000ff007230 */ /* 0x008fca0000004100 */
[----:B------:R-:W-:-:S04]  /*b560*/  FMUL.FTZ R0, R0, 1 ;  /* 0x3f80000000007820 */ /* 0x000fc80000410000 */
[----:B------:R0:W1:Y:S01]  /*b570*/  F2F.F64.F32 R2, R0 ;  /* 0x0000000000027310 */ /* 0x0000620000201800 */
[----:B------:R-:W-:Y:S05]  /*b580*/  BRA `(.L_x_2893) ;  /* 0x0000000800f87947 */ /* 0x000fea0003800000 */
.L_x_2896:
        /* <DEDUP_REMOVED lines=10> */
.L_x_2899:
[----:B------:R-:W3:Y:S02]  /*b630*/  LDG.E.U16 R4, desc[UR36][R4.64] ;  /* 0x0000002404047981 */ /* 0x000ee4000c1e1500 */
[----:B---3--:R-:W-:-:S05]  /*b640*/  HADD2.F32 R0, -RZ, R4.H0_H0 ;  /* 0x20000004ff007230 */ /* 0x008fca0000004100 */
[----:B------:R-:W-:-:S04]  /*b650*/  FMUL.FTZ R0, R0, 1 ;  /* 0x3f80000000007820 */ /* 0x000fc80000410000 */
[----:B------:R0:W1:Y:S01]  /*b660*/  F2F.F64.F32 R2, R0 ;  /* 0x0000000000027310 */ /* 0x0000620000201800 */
[----:B------:R-:W-:Y:S05]  /*b670*/  BRA `(.L_x_2893) ;  /* 0x0000000800bc7947 */ /* 0x000fea0003800000 */
.L_x_2898:
[----:B------:R0:W5:Y:S01]  /*b680*/  LDG.E.64 R2, desc[UR36][R4.64] ;  /* 0x0000002404027981 */ /* 0x000162000c1e1b00 */
[----:B------:R-:W-:Y:S05]  /*b690*/  BRA `(.L_x_2893) ;  /* 0x0000000800b47947 */ /* 0x000fea0003800000 */
.L_x_2888:
        /* <DEDUP_REMOVED lines=13> */
.L_x_2902:
[----:B------:R0:W5:Y:S01]  /*b770*/  LDG.E.64 R2, desc[UR36][R4.64] ;  /* 0x0000002404027981 */ /* 0x000162000c1e1b00 */
[----:B------:R-:W-:Y:S05]  /*b780*/  BRA `(.L_x_2893) ;  /* 0x0000000800787947 */ /* 0x000fea0003800000 */
.L_x_2901:
        /* <DEDUP_REMOVED lines=28> */
.L_x_2904:
        /* <DEDUP_REMOVED lines=15> */
.L_x_2903:
[----:B------:R-:W3:Y:S02]  /*ba40*/  LDG.E.U16 R0, desc[UR36][R4.64] ;  /* 0x0000002404007981 */ /* 0x000ee4000c1e1500 */
[----:B---3--:R-:W-:-:S04]  /*ba50*/  IMAD.U32 R0, R0, 0x10000, RZ ;  /* 0x0001000000007824 */ /* 0x008fc800078e00ff */
[----:B------:R-:W-:-:S04]  /*ba60*/  FMUL.FTZ R0, R0, 1 ;  /* 0x3f80000000007820 */ /* 0x000fc80000410000 */
[----:B------:R0:W1:Y:S01]  /*ba70*/  F2F.F64.F32 R2, R0 ;  /* 0x0000000000027310 */ /* 0x0000620000201800 */
[----:B------:R-:W-:Y:S05]  /*ba80*/  BRA `(.L_x_2893) ;  /* 0x0000000400b87947 */ /* 0x000fea0003800000 */
.L_x_2900:
        /* <DEDUP_REMOVED lines=11> */
.L_x_2907:
        /* <DEDUP_REMOVED lines=21> */
.L_x_2911:
[----:B------:R-:W-:Y:S05]  /*bc90*/  BSYNC B1 ;  /* 0x0000000000017941 */ /* 0x000fea0003800000 */
.L_x_2910:
[----:B------:R-:W-:Y:S01]  /*bca0*/  LEA R3, R0, 0x3b800000, 0x17 ;  /* 0x3b80000000037811 */ /* 0x000fe200078eb8ff */
[----:B------:R-:W-:-:S05]  /*bcb0*/  IMAD.SHL.U32 R0, R2, 0x100000, RZ ;  /* 0x0010000002007824 */ /* 0x000fca00078e00ff */
[----:B------:R-:W-:-:S07]  /*bcc0*/  LOP3.LUT R0, R3, R0, R4, 0xfe, !PT ;  /* 0x0000000003007212 */ /* 0x000fce00078efe04 */
.L_x_2909:
[----:B------:R-:W-:Y:S05]  /*bcd0*/  BSYNC B0 ;  /* 0x0000000000007941 */ /* 0x000fea0003800000 */
.L_x_2908:
[----:B------:R-:W-:-:S04]  /*bce0*/  FMUL.FTZ R0, R0, 1 ;  /* 0x3f80000000007820 */ /* 0x000fc80000410000 */
[----:B------:R0:W1:Y:S01]  /*bcf0*/  F2F.F64.F32 R2, R0 ;  /* 0x0000000000027310 */ /* 0x0000620000201800 */
[----:B------:R-:W-:Y:S05]  /*bd00*/  BRA `(.L_x_2893) ;  /* 0x0000000400187947 */ /* 0x000fea0003800000 */
.L_x_2906:
[----:B------:R-:W3:Y:S01]  /*bd10*/  LDG.E.U8 R2, desc[UR36][R4.64] ;  /* 0x0000002404027981 */ /* 0x000ee2000c1e1100 */
[----:B------:R-:W-:Y:S01]  /*bd20*/  BSSY B0, `(.L_x_2912) ;  /* 0x0000018000007945 */ /* 0x000fe20003800000 */
[----:B------:R-:W-:Y:S01]  /*bd30*/  IMAD.MOV.U32 R0, RZ, RZ, RZ ;  /* 0x000000ffff007224 */ /* 0x000fe200078e00ff */
[----:B---3--:R-:W-:-:S13]  /*bd40*/  ISETP.NE.AND P0, PT, R2, RZ, PT ;  /* 0x000000ff0200720c */ /* 0x008fda0003f05270 */
        /* <DEDUP_REMOVED lines=17> */
.L_x_2915:
[----:B------:R-:W-:Y:S05]  /*be60*/  BSYNC B1 ;  /* 0x0000000000017941 */ /* 0x000fea0003800000 */
.L_x_2914:
[----:B------:R-:W-:Y:S01]  /*be70*/  LEA R3, R0, 0x37800000, 0x17 ;  /* 0x3780000000037811 */ /* 0x000fe200078eb8ff */
[----:B------:R-:W-:-:S05]  /*be80*/  IMAD.SHL.U32 R0, R2, 0x200000, RZ ;  /* 0x0020000002007824 */ /* 0x000fca00078e00ff */
[----:B------:R-:W-:-:S07]  /*be90*/  LOP3.LUT R0, R3, R0, R4, 0xfe, !PT ;  /* 0x0000000003007212 */ /* 0x000fce00078efe04 */
.L_x_2913:
[----:B------:R-:W-:Y:S05]  /*bea0*/  BSYNC B0 ;  /* 0x0000000000007941 */ /* 0x000fea0003800000 */
.L_x_2912:
[----:B------:R-:W-:-:S04]  /*beb0*/  FMUL.FTZ R0, R0, 1 ;  /* 0x3f80000000007820 */ /* 0x000fc80000410000 */
[----:B------:R0:W1:Y:S01]  /*bec0*/  F2F.F64.F32 R2, R0 ;  /* 0x0000000000027310 */ /* 0x0000620000201800 */
[----:B------:R-:W-:Y:S05]  /*bed0*/  BRA `(.L_x_2893) ;  /* 0x0000000000a47947 */ /* 0x000fea0003800000 */
.L_x_2905:
        /* <DEDUP_REMOVED lines=14> */
.L_x_2919:
[----:B------:R-:W-:Y:S05]  /*bfc0*/  BSYNC B0 ;  /* 0x0000000000007941 */ /* 0x000fea0003800000 */
.L_x_2918:
[----:B------:R-:W-:-:S04]  /*bfd0*/  FMUL.FTZ R0, R0, 1 ;  /* 0x3f80000000007820 */ /* 0x000fc80000410000 */
[----:B------:R0:W1:Y:S01]  /*bfe0*/  F2F.F64.F32 R2, R0 ;  /* 0x0000000000027310 */ /* 0x0000620000201800 */
[----:B------:R-:W-:Y:S05]  /*bff0*/  BRA `(.L_x_2893) ;  /* 0x00000000005c7947 */ /* 0x000fea0003800000 */
.L_x_2892:
        /* <DEDUP_REMOVED lines=16> */
.L_x_2920:
[----:B------:R-:W-:Y:S01]  /*c100*/  CS2R R2, SRZ ;  /* 0x0000000000027805 */ /* 0x000fe2000001ff00 */
[----:B------:R-:W-:Y:S06]  /*c110*/  BRA `(.L_x_2893) ;  /* 0x0000000000147947 */ /* 0x000fec0003800000 */
.L_x_2917:
[----:B------:R-:W3:Y:S02]  /*c120*/  LDG.E.64 R2, desc[UR36][R4.64] ;  /* 0x0000002404027981 */ /* 0x000ee4000c1e1b00 */
[----:B---3--:R-:W0:Y:S01]  /*c130*/  I2F.F64.U64 R2, R2 ;  /* 0x0000000200027312 */ /* 0x008e220000301800 */
[----:B------:R-:W-:Y:S05]  /*c140*/  BRA `(.L_x_2893) ;  /* 0x0000000000087947 */ /* 0x000fea0003800000 */
.L_x_2916:
[----:B------:R-:W3:Y:S02]  /*c150*/  LDG.E R2, desc[UR36][R4.64] ;  /* 0x0000002404027981 */ /* 0x000ee4000c1e1900 */
[----:B---3--:R-:W0:Y:S02]  /*c160*/  I2F.F64.U32 R2, R2 ;  /* 0x0000000200027312 */ /* 0x008e240000201800 */
.L_x_2893:
        /* <DEDUP_REMOVED lines=19> */
.L_x_2924:
[----:B------:R-:W0:Y:S02]  /*c2a0*/  F2I.S64.F64.TRUNC R4, R4 ;  /* 0x0000000400047311 */ /* 0x000e24000030d900 */
[----:B0-----:R-:W-:-:S05]  /*c2b0*/  IMAD.MOV.U32 R3, RZ, RZ, R4 ;  /* 0x000000ffff037224 */ /* 0x001fca00078e0004 */
[----:B------:R0:W-:Y:S01]  /*c2c0*/  STG.E.U8 desc[UR36][R16.64], R3 ;  /* 0x0000000310007986 */ /* 0x0001e2000c101124 */
[----:B------:R-:W-:Y:S05]  /*c2d0*/  BRA `(.L_x_2926) ;  /* 0x0000000c00f87947 */ /* 0x000fea0003800000 */
.L_x_2923:
        /* <DEDUP_REMOVED lines=9> */
.L_x_2928:
[----:B------:R-:W0:Y:S02]  /*c370*/  F2I.F64.TRUNC R5, R4 ;  /* 0x0000000400057311 */ /* 0x000e24000030d100 */
[----:B0-----:R0:W-:Y:S01]  /*c380*/  STG.E desc[UR36][R16.64], R5 ;  /* 0x0000000510007986 */ /* 0x0011e2000c101924 */
[----:B------:R-:W-:Y:S05]  /*c390*/  BRA `(.L_x_2926) ;  /* 0x0000000c00c87947 */ /* 0x000fea0003800000 */
.L_x_2927:
[----:B------:R-:W0:Y:S02]  /*c3a0*/  F2I.F64.TRUNC R5, R4 ;  /* 0x0000000400057311 */ /* 0x000e24000030d100 */
[----:B0-----:R0:W-:Y:S01]  /*c3b0*/  STG.E.U16 desc[UR36][R16.64], R5 ;  /* 0x0000000510007986 */ /* 0x0011e2000c101524 */
[----:B------:R-:W-:Y:S05]  /*c3c0*/  BRA `(.L_x_2926) ;  /* 0x0000000c00bc7947 */ /* 0x000fea0003800000 */
.L_x_2922:
        /* <DEDUP_REMOVED lines=13> */
.L_x_2930:
        /* <DEDUP_REMOVED lines=8> */
.L_x_2929:
        /* <DEDUP_REMOVED lines=14> */
.L_x_2932:
        /* <DEDUP_REMOVED lines=9> */
.L_x_2931:
[----:B------:R0:W-:Y:S01]  /*c690*/  STG.E.64 desc[UR36][R16.64], R4 ;  /* 0x0000000410007986 */ /* 0x0001e2000c101b24 */
[----:B------:R-:W-:Y:S05]  /*c6a0*/  BRA `(.L_x_2926) ;  /* 0x0000000c00047947 */ /* 0x000fea0003800000 */
.L_x_2921:
        /* <DEDUP_REMOVED lines=12> */
.L_x_2935:
[----:B------:R-:W-:-:S05]  /*c770*/  CS2R R6, SRZ ;  /* 0x0000000000067805 */ /* 0x000fca000001ff00 */
[----:B------:R0:W-:Y:S01]  /*c780*/  STG.E.128 desc[UR36][R16.64], R4 ;  /* 0x0000000410007986 */ /* 0x0001e2000c101d24 */
[----:B------:R-:W-:Y:S05]  /*c790*/  BRA `(.L_x_2926) ;  /* 0x0000000800c87947 */ /* 0x000fea0003800000 */
.L_x_2934:
        /* <DEDUP_REMOVED lines=25> */
.L_x_2939:
[----:B------:R-:W-:Y:S05]  /*c930*/  BSYNC B0 ;  /* 0x0000000000007941 */ /* 0x000fea0003800000 */
.L_x_2938:
[----:B------:R-:W-:-:S05]  /*c940*/  LOP3.LUT R3, R0, R3, RZ, 0xfc, !PT ;  /* 0x0000000300037212 */ /* 0x000fca00078efcff */
[----:B------:R0:W-:Y:S01]  /*c950*/  STG.E.U8 desc[UR36][R16.64], R3 ;  /* 0x0000000310007986 */ /* 0x0001e2000c101124 */
[----:B------:R-:W-:Y:S05]  /*c960*/  BRA `(.L_x_2926) ;  /* 0x0000000800547947 */ /* 0x000fea0003800000 */
.L_x_2937:
        /* <DEDUP_REMOVED lines=17> */
.L_x_2941:
[----:B------:R-:W-:Y:S01]  /*ca80*/  IMAD.MOV.U32 R0, RZ, RZ, 0x7f ;  /* 0x0000007fff007424 */ /* 0x000fe200078e00ff */
[----:B------:R-:W-:-:S04]  /*ca90*/  ISETP.GT.U32.AND P0, PT, R2, 0x7f800000, PT ;  /* 0x7f8000000200780c */ /* 0x000fc80003f04070 */
[----:B------:R-:W-:-:S09]  /*caa0*/  SEL R0, R0, 0x7c, P0 ;  /* 0x0000007c00007807 */ /* 0x000fd20000000000 */
.L_x_2942:
[----:B------:R-:W-:Y:S05]  /*cab0*/  BSYNC B0 ;  /* 0x0000000000007941 */ /* 0x000fea0003800000 */
.L_x_2940:
[----:B------:R-:W-:-:S04]  /*cac0*/  LOP3.LUT R2, R3, 0x80000000, RZ, 0xc0, !PT ;  /* 0x8000000003027812 */ /* 0x000fc800078ec0ff */
[----:B------:R-:W-:-:S04]  /*cad0*/  SHF.R.U32.HI R3, RZ, 0x18, R2 ;  /* 0x00000018ff037819 */ /* 0x000fc80000011602 */
[----:B------:R-:W-:-:S05]  /*cae0*/  LOP3.LUT R3, R0, R3, RZ, 0xfc, !PT ;  /* 0x0000000300037212 */ /* 0x000fca00078efcff */
[----:B------:R0:W-:Y:S01]  /*caf0*/  STG.E.U8 desc[UR36][R16.64], R3 ;  /* 0x0000000310007986 */ /* 0x0001e2000c101124 */
[----:B------:R-:W-:Y:S05]  /*cb00*/  BRA `(.L_x_2926) ;  /* 0x0000000400ec7947 */ /* 0x000fea0003800000 */
.L_x_2936:
        /* <DEDUP_REMOVED lines=8> */
.L_x_2933:
        /* <DEDUP_REMOVED lines=11> */
.L_x_2945:
        /* <DEDUP_REMOVED lines=21> */
.L_x_2948:
[----:B------:R-:W-:-:S04]  /*cd90*/  LOP3.LUT R2, R3, 0x80000000, RZ, 0xc0, !PT ;  /* 0x8000000003027812 */ /* 0x000fc800078ec0ff */
[----:B------:R-:W-:-:S04]  /*cda0*/  SHF.R.U32.HI R3, RZ, 0x18, R2 ;  /* 0x00000018ff037819 */ /* 0x000fc80000011602 */
[----:B------:R-:W-:-:S04]  /*cdb0*/  LOP3.LUT R0, R0, R3, RZ, 0xfc, !PT ;  /* 0x0000000300007212 */ /* 0x000fc800078efcff */
[----:B------:R-:W-:-:S07]  /*cdc0*/  PRMT R8, R0, 0x7610, R8 ;  /* 0x0000761000087816 */ /* 0x000fce0000000008 */
.L_x_2947:
[----:B------:R-:W-:Y:S05]  /*cdd0*/  BSYNC B0 ;  /* 0x0000000000007941 */ /* 0x000fea0003800000 */
.L_x_2946:
[----:B------:R3:W-:Y:S01]  /*cde0*/  STG.E.U8 desc[UR36][R16.64], R8 ;  /* 0x0000000810007986 */ /* 0x0007e2000c101124 */
[----:B------:R-:W-:Y:S05]  /*cdf0*/  BRA `(.L_x_2926) ;  /* 0x0000000400307947 */ /* 0x000fea0003800000 */
.L_x_2944:
        /* <DEDUP_REMOVED lines=21> */
.L_x_2951:
[----:B------:R-:W-:-:S04]  /*cf50*/  LOP3.LUT R2, R3, 0x80000000, RZ, 0xc0, !PT ;  /* 0x8000000003027812 */ /* 0x000fc800078ec0ff */
[----:B------:R-:W-:-:S04]  /*cf60*/  SHF.R.U32.HI R3, RZ, 0x18, R2 ;  /* 0x00000018ff037819 */ /* 0x000fc80000011602 */
[----:B------:R-:W-:-:S04]  /*cf70*/  LOP3.LUT R0, R0, R3, RZ, 0xfc, !PT ;  /* 0x0000000300007212 */ /* 0x000fc800078efcff */
[----:B------:R-:W-:-:S07]  /*cf80*/  PRMT R8, R0, 0x7610, R8 ;  /* 0x0000761000087816 */ /* 0x000fce0000000008 */
.L_x_2950:
[----:B------:R-:W-:Y:S05]  /*cf90*/  BSYNC B0 ;  /* 0x0000000000007941 */ /* 0x000fea0003800000 */
.L_x_2949:
[----:B------:R0:W-:Y:S01]  /*cfa0*/  STG.E.U8 desc[UR36][R16.64], R8 ;  /* 0x0000000810007986 */ /* 0x0001e2000c101124 */
[----:B------:R-:W-:Y:S05]  /*cfb0*/  BRA `(.L_x_2926) ;  /* 0x0000000000c07947 */ /* 0x000fea0003800000 */
.L_x_2943:
        /* <DEDUP_REMOVED lines=22> */
[----:B------:R-:W-:-:S05]  /*d120*/  @!P0 IADD3 R0, R2, RZ, RZ ;  /* 0x000000ff02008210 */ /* 0x000fca0007ffe0ff */
[----:B------:R-:W-:-:S05]  /*d130*/  @P1 IMAD.MOV.U32 R3, RZ, RZ, R0 ;  /* 0x000000ffff031224 */ /* 0x000fca00078e0000 */
[----:B------:R2:W-:Y:S01]  /*d140*/  STG.E.U8 desc[UR36][R16.64], R3 ;  /* 0x0000000310007986 */ /* 0x0005e2000c101124 */
[----:B------:R-:W-:Y:S05]  /*d150*/  BRA `(.L_x_2926) ;  /* 0x0000000000587947 */ /* 0x000fea0003800000 */
.L_x_2925:
        /* <DEDUP_REMOVED lines=16> */
.L_x_2954:
[----:B------:R-:W-:Y:S05]  /*d260*/  BRA `(.L_x_2926) ;  /* 0x0000000000147947 */ /* 0x000fea0003800000 */
.L_x_2953:
[----:B------:R-:W0:Y:S02]  /*d270*/  F2I.U64.F64.TRUNC R4, R4 ;  /* 0x0000000400047311 */ /* 0x000e24000030d800 */
[----:B0-----:R1:W-:Y:S01]  /*d280*/  STG.E.64 desc[UR36][R16.64], R4 ;  /* 0x0000000410007986 */ /* 0x0013e2000c101b24 */
[----:B------:R-:W-:Y:S05]  /*d290*/  BRA `(.L_x_2926) ;  /* 0x0000000000087947 */ /* 0x000fea0003800000 */
.L_x_2952:
[----:B------:R-:W0:Y:S02]  /*d2a0*/  F2I.U32.F64.TRUNC R5, R4 ;  /* 0x0000000400057311 */ /* 0x000e24000030d000 */
[----:B0-----:R0:W-:Y:S02]  /*d2b0*/  STG.E desc[UR36][R16.64], R5 ;  /* 0x0000000510007986 */ /* 0x0011e4000c101924 */
.L_x_2926:
[----:B------:R-:W-:-:S07]  /*d2c0*/  VIADD R23, R23, 0x80 ;  /* 0x0000008017177836 */ /* 0x000fce0000000000 */
.L_x_2853:
[----:B------:R-:W-:Y:S05]  /*d2d0*/  BSYNC B6 ;  /* 0x0000000000067941 */ /* 0x000fea0003800000 */
.L_x_2852:
        /* <DEDUP_REMOVED lines=357> */
.L_x_2955:
        /* <DEDUP_REMOVED lines=21> */
.L_x_2959:
[----:B------:R-:W2:Y:S02]  /*ea80*/  LDG.E.U8 R2, desc[UR36][R2.64] ;  /* 0x0000002402027981 */ /* 0x000ea4000c1e1100 */
[----:B--2---:R0:W1:Y:S01]  /*ea90*/  I2F.F64.U16 R18, R2 ;  /* 0x0000000200127312 */ /* 0x0040620000101800 */
[----:B------:R-:W-:Y:S05]  /*eaa0*/  BRA `(.L_x_2961) ;  /* 0x0000000c00707947 */ /* 0x000fea0003800000 */
.L_x_2958:
        /* <DEDUP_REMOVED lines=9> */
.L_x_2963:
[----:B------:R-:W2:Y:S02]  /*eb40*/  LDG.E R2, desc[UR36][R2.64] ;  /* 0x0000002402027981 */ /* 0x000ea4000c1e1900 */
[----:B--2---:R0:W1:Y:S01]  /*eb50*/  I2F.F64 R18, R2 ;  /* 0x0000000200127312 */ /* 0x0040620000201c00 */
[----:B------:R-:W-:Y:S05]  /*eb60*/  BRA `(.L_x_2961) ;  /* 0x0000000c00407947 */ /* 0x000fea0003800000 */
.L_x_2962:
[----:B------:R-:W2:Y:S02]  /*eb70*/  LDG.E.U16 R2, desc[UR36][R2.64] ;  /* 0x0000002402027981 */ /* 0x000ea4000c1e1500 */
[----:B--2---:R0:W1:Y:S01]  /*eb80*/  I2F.F64.S16 R18, R2 ;  /* 0x0000000200127312 */ /* 0x0040620000101c00 */
[----:B------:R-:W-:Y:S05]  /*eb90*/  BRA `(.L_x_2961) ;  /* 0x0000000c00347947 */ /* 0x000fea0003800000 */
.L_x_2957:
        /* <DEDUP_REMOVED lines=10> */
.L_x_2965:
[----:B------:R-:W2:Y:S02]  /*ec40*/  LDG.E.U16 R0, desc[UR36][R2.64] ;  /* 0x0000002402007981 */ /* 0x000ea4000c1e1500 */
[----:B--2---:R-:W-:-:S05]  /*ec50*/  HADD2.F32 R0, -RZ, R0.H0_H0 ;  /* 0x20000000ff007230 */ /* 0x004fca0000004100 */
[----:B------:R-:W-:-:S04]  /*ec60*/  FMUL.FTZ R0, R0, 1 ;  /* 0x3f80000000007820 */ /* 0x000fc80000410000 */
[----:B------:R0:W1:Y:S01]  /*ec70*/  F2F.F64.F32 R18, R0 ;  /* 0x0000000000127310 */ /* 0x0000620000201800 */
[----:B------:R-:W-:Y:S05]  /*ec80*/  BRA `(.L_x_2961) ;  /* 0x0000000800f87947 */ /* 0x000fea0003800000 */
.L_x_2964:
        /* <DEDUP_REMOVED lines=10> */
.L_x_2967:
[----:B------:R-:W2:Y:S02]  /*ed30*/  LDG.E.U16 R2, desc[UR36][R2.64] ;  /* 0x0000002402027981 */ /* 0x000ea4000c1e1500 */
[----:B--2---:R-:W-:-:S05]  /*ed40*/  HADD2.F32 R0, -RZ, R2.H0_H0 ;  /* 0x20000002ff007230 */ /* 0x004fca0000004100 */
[----:B------:R-:W-:-:S04]  /*ed50*/  FMUL.FTZ R0, R0, 1 ;  /* 0x3f80000000007820 */ /* 0x000fc80000410000 */
[----:B------:R0:W1:Y:S01]  /*ed60*/  F2F.F64.F32 R18, R0 ;  /* 0x0000000000127310 */ /* 0x0000620000201800 */
[----:B------:R-:W-:Y:S05]  /*ed70*/  BRA `(.L_x_2961) ;  /* 0x0000000800bc7947 */ /* 0x000fea0003800000 */
.L_x_2966:
[----:B------:R0:W5:Y:S01]  /*ed80*/  LDG.E.64 R18, desc[UR36][R2.64] ;  /* 0x0000002402127981 */ /* 0x000162000c1e1b00 */
[----:B------:R-:W-:Y:S05]  /*ed90*/  BRA `(.L_x_2961) ;  /* 0x0000000800b47947 */ /* 0x000fea0003800000 */
.L_x_2956:
        /* <DEDUP_REMOVED lines=13> */
.L_x_2970:
[----:B------:R0:W5:Y:S01]  /*ee70*/  LDG.E.64 R18, desc[UR36][R2.64] ;  /* 0x0000002402127981 */ /* 0x000162000c1e1b00 */
[----:B------:R-:W-:Y:S05]  /*ee80*/  BRA `(.L_x_2961) ;  /* 0x0000000800787947 */ /* 0x000fea0003800000 */
.L_x_2969:
        /* <DEDUP_REMOVED lines=28> */
.L_x_2972:
        /* <DEDUP_REMOVED lines=13> */
[----:B------:R2:W3:Y:S01]  /*f120*/  F2F.F64.F32 R18, R4 ;  /* 0x0000000400127310 */ /* 0x0004e20000201800 */
[----:B------:R-:W-:Y:S05]  /*f130*/  BRA `(.L_x_2961) ;  /* 0x0000000400cc7947 */ /* 0x000fea0003800000 */
.L_x_2971:
[----:B------:R-:W2:Y:S02]  /*f140*/  LDG.E.U16 R0, desc[UR36][R2.64] ;  /* 0x0000002402007981 */ /* 0x000ea4000c1e1500 */
[----:B--2---:R-:W-:-:S04]  /*f150*/  IMAD.U32 R0, R0, 0x10000, RZ ;  /* 0x0001000000007824 */ /* 0x004fc800078e00ff */
[----:B------:R-:W-:-:S04]  /*f160*/  FMUL.FTZ R0, R0, 1 ;  /* 0x3f80000000007820 */ /* 0x000fc80000410000 */
[----:B------:R4:W0:Y:S01]  /*f170*/  F2F.F64.F32 R18, R0 ;  /* 0x0000000000127310 */ /* 0x0008220000201800 */
[----:B------:R-:W-:Y:S05]  /*f180*/  BRA `(.L_x_2961) ;  /* 0x0000000400b87947 */ /* 0x000fea0003800000 */
.L_x_2968:
        /* <DEDUP_REMOVED lines=11> */
.L_x_2975:
[----:B------:R-:W2:Y:S01]  /*f240*/  LDG.E.U8 R2, desc[UR36][R2.64] ;  /* 0x0000002402027981 */ /* 0x000ea2000c1e1100 */
[----:B------:R-:W-:Y:S01]  /*f250*/  BSSY B0, `(.L_x_2976) ;  /* 0x0000018000007945 */ /* 0x000fe20003800000 */
[----:B------:R-:W-:Y:S01]  /*f260*/  HFMA2.MMA R0, -RZ, RZ, 0, 0 ;  /* 0x00000000ff007435 */ /* 0x000fe200000001ff */
        /* <DEDUP_REMOVED lines=18> */
.L_x_2979:
[----:B------:R-:W-:Y:S05]  /*f390*/  BSYNC B1 ;  /* 0x0000000000017941 */ /* 0x000fea0003800000 */
.L_x_2978:
[----:B------:R-:W-:Y:S01]  /*f3a0*/  LEA R3, R0, 0x3b800000, 0x17 ;  /* 0x3b80000000037811 */ /* 0x000fe200078eb8ff */
[----:B------:R-:W-:-:S05]  /*f3b0*/  IMAD.SHL.U32 R0, R2, 0x100000, RZ ;  /* 0x0010000002007824 */ /* 0x000fca00078e00ff */
[----:B------:R-:W-:-:S07]  /*f3c0*/  LOP3.LUT R0, R3, R0, R4, 0xfe, !PT ;  /* 0x0000000003007212 */ /* 0x000fce00078efe04 */
.L_x_2977:
[----:B------:R-:W-:Y:S05]  /*f3d0*/  BSYNC B0 ;  /* 0x0000000000007941 */ /* 0x000fea0003800000 */
.L_x_2976:
[----:B------:R-:W-:-:S04]  /*f3e0*/  FMUL.FTZ R0, R0, 1 ;  /* 0x3f80000000007820 */ /* 0x000fc80000410000 */
[----:B------:R0:W1:Y:S01]  /*f3f0*/  F2F.F64.F32 R18, R0 ;  /* 0x0000000000127310 */ /* 0x0000620000201800 */
[----:B------:R-:W-:Y:S05]  /*f400*/  BRA `(.L_x_2961) ;  /* 0x0000000400187947 */ /* 0x000fea0003800000 */
.L_x_2974:
        /* <DEDUP_REMOVED lines=21> */
.L_x_2983:
[----:B------:R-:W-:Y:S05]  /*f560*/  BSYNC B1 ;  /* 0x0000000000017941 */ /* 0x000fea0003800000 */
.L_x_2982:
[----:B------:R-:W-:Y:S01]  /*f570*/  LEA R3, R0, 0x37800000, 0x17 ;  /* 0x3780000000037811 */ /* 0x000fe200078eb8ff */
[----:B------:R-:W-:-:S05]  /*f580*/  IMAD.SHL.U32 R0, R2, 0x200000, RZ ;  /* 0x0020000002007824 */ /* 0x000fca00078e00ff */
[----:B------:R-:W-:-:S07]  /*f590*/  LOP3.LUT R0, R3, R0, R4, 0xfe, !PT ;  /* 0x0000000003007212 */ /* 0x000fce00078efe04 */
.L_x_2981:
[----:B------:R-:W-:Y:S05]  /*f5a0*/  BSYNC B0 ;  /* 0x0000000000007941 */ /* 0x000fea0003800000 */
.L_x_2980:
[----:B------:R-:W-:-:S04]  /*f5b0*/  FMUL.FTZ R0, R0, 1 ;  /* 0x3f80000000007820 */ /* 0x000fc80000410000 */
[----:B------:R0:W1:Y:S01]  /*f5c0*/  F2F.F64.F32 R18, R0 ;  /* 0x0000000000127310 */ /* 0x0000620000201800 */
[----:B------:R-:W-:Y:S05]  /*f5d0*/  BRA `(.L_x_2961) ;  /* 0x0000000000a47947 */ /* 0x000fea0003800000 */
.L_x_2973:
        /* <DEDUP_REMOVED lines=14> */
.L_x_2987:
[----:B------:R-:W-:Y:S05]  /*f6c0*/  BSYNC B0 ;  /* 0x0000000000007941 */ /* 0x000fea0003800000 */
.L_x_2986:
[----:B------:R-:W-:-:S04]  /*f6d0*/  FMUL.FTZ R0, R0, 1 ;  /* 0x3f80000000007820 */ /* 0x000fc80000410000 */
[----:B------:R0:W1:Y:S01]  /*f6e0*/  F2F.F64.F32 R18, R0 ;  /* 0x0000000000127310 */ /* 0x0000620000201800 */
[----:B------:R-:W-:Y:S05]  /*f6f0*/  BRA `(.L_x_2961) ;  /* 0x00000000005c7947 */ /* 0x000fea0003800000 */
.L_x_2960:
        /* <DEDUP_REMOVED lines=16> */
.L_x_2988:
[----:B------:R-:W-:Y:S01]  /*f800*/  CS2R R18, SRZ ;  /* 0x0000000000127805 */ /* 0x000fe2000001ff00 */
[----:B------:R-:W-:Y:S06]  /*f810*/  BRA `(.L_x_2961) ;  /* 0x0000000000147947 */ /* 0x000fec0003800000 */
.L_x_2985:
[----:B------:R-:W2:Y:S02]  /*f820*/  LDG.E.64 R18, desc[UR36][R2.64] ;  /* 0x0000002402127981 */ /* 0x000ea4000c1e1b00 */
[----:B--2---:R-:W0:Y:S01]  /*f830*/  I2F.F64.U64 R18, R18 ;  /* 0x0000001200127312 */ /* 0x004e220000301800 */
[----:B------:R-:W-:Y:S05]  /*f840*/  BRA `(.L_x_2961) ;  /* 0x0000000000087947 */ /* 0x000fea0003800000 */
.L_x_2984:
[----:B------:R-:W2:Y:S02]  /*f850*/  LDG.E R2, desc[UR36][R2.64] ;  /* 0x0000002402027981 */ /* 0x000ea4000c1e1900 */
[----:B--2---:R0:W1:Y:S02]  /*f860*/  I2F.F64.U32 R18, R2 ;  /* 0x0000000200127312 */ /* 0x0040640000201800 */
.L_x_2961:
[----:B0-----:R-:W4:Y:S01]  /*f870*/  LDC.U8 R2, c[0x0][0x493] ;  /* 0x000124c0ff027b82 */ /* 0x001f220000000000 */
[----:B------:R-:W-:Y:S02]  /*f880*/  ULDC.64 UR4, c[0x0][0x488] ;  /* 0x0001220000047ab9 */ /* 0x000fe40000000a00 */
[----:B------:R-:W-:-:S05]  /*f890*/  IADD3 R22, P0, R22, UR4, RZ ;  /* 0x0000000416167c10 */ /* 0x000fca000ff1e0ff */
[----:B------:R-:W-:Y:S01]  /*f8a0*/  IMAD.X R23, RZ, RZ, UR5, P0 ;  /* 0x00000005ff177e24 */ /* 0x000fe200080e06ff */
[----:B----4-:R-:W-:-:S04]  /*f8b0*/  PRMT R0, R2, 0x9910, RZ ;  /* 0x0000991002007816 */ /* 0x010fc800000000ff */
        /* <DEDUP_REMOVED lines=11> */
[----:B----4-:R-:W0:Y:S01]  /*f970*/  I2F.F64.S16 R2, R2 ;  /* 0x0000000200027312 */ /* 0x010e220000101c00 */
[----:B------:R-:W-:Y:S05]  /*f980*/  BRA `(.L_x_2994) ;  /* 0x0000000c007c7947 */ /* 0x000fea0003800000 */
.L_x_2992:
[----:B------:R-:W4:Y:S02]  /*f990*/  LDG.E.U8 R2, desc[UR36][R22.64] ;  /* 0x0000002416027981 */ /* 0x000f24000c1e1100 */
[----:B----4-:R-:W4:Y:S01]  /*f9a0*/  I2F.F64.U16 R2, R2 ;  /* 0x0000000200027312 */ /* 0x010f220000101800 */
[----:B------:R-:W-:Y:S05]  /*f9b0*/  BRA `(.L_x_2994) ;  /* 0x0000000c00707947 */ /* 0x000fea0003800000 */
.L_x_2991:
[----:B------:R-:W-:-:S13]  /*f9c0*/  ISETP.NE.AND P0, PT, R0, 0x2, PT ;  /* 0x000000020000780c */ /* 0x000fda0003f05270 */
[----:B------:R-:W-:Y:S05]  /*f9d0*/  @!P0 BRA `(.L_x_2995) ;  /* 0x0000000000288947 */ /* 0x000fea0003800000 */
[----:B------:R-:W-:-:S13]  /*f9e0*/  ISETP.NE.AND P0, PT, R0, 0x3, PT ;  /* 0x000000030000780c */ /* 0x000fda0003f05270 */
[----:B------:R-:W-:Y:S05]  /*f9f0*/  @!P0 BRA `(.L_x_2996) ;  /* 0x0000000000148947 */ /* 0x000fea0003800000 */
[----:B------:R-:W-:-:S13]  /*fa00*/  ISETP.NE.AND P0, PT, R0, 0x4, PT ;  /* 0x000000040000780c */ /* 0x000fda0003f05270 */
[----:B------:R-:W-:Y:S05]  /*fa10*/  @P0 BRA `(.L_x_2993) ;  /* 0x0000000800fc0947 */ /* 0x000fea0003800000 */
[----:B------:R-:W4:Y:S02]  /*fa20*/  LDG.E.64 R2, desc[UR36][R22.64] ;  /* 0x0000002416027981 */ /* 0x000f24000c1e1b00 */
[----:B----4-:R-:W0:Y:S01]  /*fa30*/  I2F.F64.S64 R2, R2 ;  /* 0x0000000200027312 */ /* 0x010e220000301c00 */
[----:B------:R-:W-:Y:S05]  /*fa40*/  BRA `(.L_x_2994) ;  /* 0x0000000c004c7947 */ /* 0x000fea0003800000 */
.L_x_2996:
[----:B------:R-:W4:Y:S02]  /*fa50*/  LDG.E R2, desc[UR36][R22.64] ;  /* 0x0000002416027981 */ /* 0x000f24000c1e1900 */
[----:B----4-:R-:W0:Y:S01]  /*fa60*/  I2F.F64 R2, R2 ;  /* 0x0000000200027312 */ /* 0x010e220000201c00 */
[----:B------:R-:W-:Y:S05]  /*fa70*/  BRA `(.L_x_2994) ;  /* 0x0000000c00407947 */ /* 0x000fea0003800000 */
.L_x_2995:
[----:B------:R-:W4:Y:S02]  /*fa80*/  LDG.E.U16 R2, desc[UR36][R22.64] ;  /* 0x0000002416027981 */ /* 0x000f24000c1e1500 */
[----:B----4-:R-:W0:Y:S01]  /*fa90*/  I2F.F64.S16 R2, R2 ;  /* 0x0000000200027312 */ /* 0x010e220000101c00 */
[----:B------:R-:W-:Y:S05]  /*faa0*/  BRA `(.L_x_2994) ;  /* 0x0000000c00347947 */ /* 0x000fea0003800000 */
.L_x_2990:
[----:B------:R-:W-:-:S13]  /*fab0*/  ISETP.GT.AND P0, PT, R0, 0x6, PT ;  /* 0x000000060000780c */ /* 0x000fda0003f04270 */
[----:B------:R-:W-:Y:S05]  /*fac0*/  @P0 BRA `(.L_x_2997) ;  /* 0x0000000000340947 */ /* 0x000fea0003800000 */
[----:B------:R-:W-:-:S13]  /*fad0*/  ISETP.NE.AND P0, PT, R0, 0x5, PT ;  /* 0x000000050000780c */ /* 0x000fda0003f05270 */
[----:B------:R-:W-:Y:S05]  /*fae0*/  @!P0 BRA `(.L_x_2998) ;  /* 0x0000000000188947 */ /* 0x000fea0003800000 */
[----:B------:R-:W-:-:S13]  /*faf0*/  ISETP.NE.AND P0, PT, R0, 0x6, PT ;  /* 0x000000060000780c */ /* 0x000fda0003f05270 */
[----:B------:R-:W-:Y:S05]  /*fb00*/  @P0 BRA `(.L_x_2993) ;  /* 0x0000000800c00947 */ /* 0x000fea0003800000 */
[----:B------:R-:W4:Y:S02]  /*fb10*/  LDG.E R2, desc[UR36][R22.64] ;  /* 0x0000002416027981 */ /* 0x000f24000c1e1900 */
[----:B----4-:R-:W-:-:S06]  /*fb20*/  FMUL.FTZ R2, R2, 1 ;  /* 0x3f80000002027820 */ /* 0x010fcc0000410000 */
[----:B------:R-:W0:Y:S01]  /*fb30*/  F2F.F64.F32 R2, R2 ;  /* 0x0000000200027310 */ /* 0x000e220000201800 */
[----:B------:R-:W-:Y:S05]  /*fb40*/  BRA `(.L_x_2994) ;  /* 0x0000000c000c7947 */ /* 0x000fea0003800000 */
.L_x_2998:
[----:B------:R-:W4:Y:S02]  /*fb50*/  LDG.E.U16 R0, desc[UR36][R22.64] ;  /* 0x0000002416007981 */ /* 0x000f24000c1e1500 */
[----:B----4-:R-:W-:-:S05]  /*fb60*/  HADD2.F32 R0, -RZ, R0.H0_H0 ;  /* 0x20000000ff007230 */ /* 0x010fca0000004100 */
[----:B------:R-:W-:-:S04]  /*fb70*/  FMUL.FTZ R0, R0, 1 ;  /* 0x3f80000000007820 */ /* 0x000fc80000410000 */
[----:B------:R0:W4:Y:S01]  /*fb80*/  F2F.F64.F32 R2, R0 ;  /* 0x0000000000027310 */ /* 0x0001220000201800 */
[----:B------:R-:W-:Y:S05]  /*fb90*/  BRA `(.L_x_2994) ;  /* 0x0000000800f87947 */ /* 0x000fea0003800000 */
.L_x_2997:
[----:B------:R-:W-:-:S13]  /*fba0*/  ISETP.NE.AND P0, PT, R0, 0x7, PT ;  /* 0x000000070000780c */ /* 0x000fda0003f05270 */
[----:B------:R-:W-:Y:S05]  /*fbb0*/  @!P0 BRA `(.L_x_2999) ;  /* 0x0000000000348947 */ /* 0x000fea0003800000 */
        /* <DEDUP_REMOVED lines=8> */
.L_x_3000:
[----:B------:R-:W4:Y:S02]  /*fc40*/  LDG.E.U16 R22, desc[UR36][R22.64] ;  /* 0x0000002416167981 */ /* 0x000f24000c1e1500 */
[----:B----4-:R-:W-:-:S05]  /*fc50*/  HADD2.F32 R0, -RZ, R22.H0_H0 ;  /* 0x20000016ff007230 */ /* 0x010fca0000004100 */
[----:B------:R-:W-:-:S04]  /*fc60*/  FMUL.FTZ R0, R0, 1 ;  /* 0x3f80000000007820 */ /* 0x000fc80000410000 */
[----:B------:R0:W4:Y:S01]  /*fc70*/  F2F.F64.F32 R2, R0 ;  /* 0x0000000000027310 */ /* 0x0001220000201800 */
[----:B------:R-:W-:Y:S05]  /*fc80*/  BRA `(.L_x_2994) ;  /* 0x0000000800bc7947 */ /* 0x000fea0003800000 */
.L_x_2999:
[----:B------:R0:W5:Y:S01]  /*fc90*/  LDG.E.64 R2, desc[UR36][R22.64] ;  /* 0x0000002416027981 */ /* 0x000162000c1e1b00 */
[----:B------:R-:W-:Y:S05]  /*fca0*/  BRA `(.L_x_2994) ;  /* 0x0000000800b47947 */ /* 0x000fea0003800000 */
.L_x_2989:
        /* <DEDUP_REMOVED lines=8> */
[----:B------:R-:W4:Y:S01]  /*fd30*/  LDG.E.U8 R22, desc[UR36][R22.64] ;  /* 0x0000002416167981 */ /* 0x000f22000c1e1100 */
[----:B------:R-:W-:Y:S01]  /*fd40*/  IMAD.MOV.U32 R2, RZ, RZ, RZ ;  /* 0x000000ffff027224 */ /* 0x000fe200078e00ff */
[----:B----4-:R-:W-:-:S04]  /*fd50*/  ISETP.NE.AND P0, PT, R22, RZ, PT ;  /* 0x000000ff1600720c */ /* 0x010fc80003f05270 */
[----:B------:R-:W-:Y:S01]  /*fd60*/  FSEL R3, RZ, 1.875, !P0 ;  /* 0x3ff00000ff037808 */ /* 0x000fe20004000000 */
[----:B------:R-:W-:Y:S08]  /*fd70*/  BRA `(.L_x_2994) ;  /* 0x0000000800807947 */ /* 0x000ff00003800000 */
.L_x_3003:
[----:B------:R0:W5:Y:S01]  /*fd80*/  LDG.E.64 R2, desc[UR36][R22.64] ;  /* 0x0000002416027981 */ /* 0x000162000c1e1b00 */
[----:B------:R-:W-:Y:S05]  /*fd90*/  BRA `(.L_x_2994) ;  /* 0x0000000800787947 */ /* 0x000fea0003800000 */
.L_x_3002:
[----:B------:R-:W-:-:S13]  /*fda0*/  ISETP.NE.AND P0, PT, R0, 0xf, PT ;  /* 0x0000000f0000780c */ /* 0x000fda0003f05270 */
[----:B------:R-:W-:Y:S05]  /*fdb0*/  @!P0 BRA `(.L_x_3004) ;  /* 0x0000000000a48947 */ /* 0x000fea0003800000 */
[----:B------:R-:W-:-:S13]  /*fdc0*/  ISETP.NE.AND P0, PT, R0, 0x17, PT ;  /* 0x000000170000780c */ /* 0x000fda0003f05270 */
[----:B------:R-:W-:Y:S05]  /*fdd0*/  @!P0 BRA `(.L_x_3005) ;  /* 0x0000000000608947 */ /* 0x000fea0003800000 */
[----:B------:R-:W-:-:S13]  /*fde0*/  ISETP.NE.AND P0, PT, R0, 0x18, PT ;  /* 0x000000180000780c */ /* 0x000fda0003f05270 */
[----:B------:R-:W-:Y:S05]  /*fdf0*/  @P0 BRA `(.L_x_2993) ;  /* 0x0000000800040947 */ /* 0x000fea0003800000 */
[----:B------:R-:W4:Y:S01]  /*fe00*/  LDG.E.U8 R0, desc[UR36][R22.64] ;  /* 0x0000002416007981 */ /* 0x000f22000c1e1100 */
[----:B------:R-:W-:Y:S01]  /*fe10*/  MOV R6, 0xff800000 ;  /* 0xff80000000067802 */ /* 0x000fe20000000f00 */
[----:B----4-:R-:W-:-:S05]  /*fe20*/  IMAD.SHL.U32 R0, R0, 0x1000000, RZ ;  /* 0x0100000000007824 */ /* 0x010fca00078e00ff */
[----:B------:R-:W-:-:S04]  /*fe30*/  LOP3.LUT R2, R0, 0x7f000000, RZ, 0xc0, !PT ;  /* 0x7f00000000027812 */ /* 0x000fc800078ec0ff */
[----:B------:R-:W0:Y:S01]  /*fe40*/  FLO.U32 R3, R2 ;  /* 0x0000000200037300 */ /* 0x000e2200000e0000 */
[----:B--2---:R-:W-:-:S05]  /*fe50*/  VIADD R4, R2, 0x1000000 ;  /* 0x0100000002047836 */ /* 0x004fca0000000000 */
        /* <DEDUP_REMOVED lines=16> */
.L_x_3005:
[----:B------:R-:W4:Y:S02]  /*ff60*/  LDG.E.U8 R3, desc[UR36][R22.64] ;  /* 0x0000002416037981 */ /* 0x000f24000c1e1100 */
[----:B----4-:R-:W-:-:S05]  /*ff70*/  IMAD.SHL.U32 R0, R3, 0x2000000, RZ ;  /* 0x0200000003007824 */ /* 0x010fca00078e00ff */
        /* <DEDUP_REMOVED lines=13> */
.L_x_3004:
[----:B------:R-:W4:Y:S02]  /*10050*/  LDG.E.U16 R0, desc[UR36][R22.64] ;  /* 0x0000002416007981 */ /* 0x000f24000c1e1500 */
[----:B----4-:R-:W-:-:S04]  /*10060*/  IMAD.U32 R0, R0, 0x10000, RZ ;  /* 0x0001000000007824 */ /* 0x010fc800078e00ff */
[----:B------:R-:W-:-:S04]  /*10070*/  FMUL.FTZ R0, R0, 1 ;  /* 0x3f80000000007820 */ /* 0x000fc80000410000 */
[----:B------:R0:W4:Y:S01]  /*10080*/  F2F.F64.F32 R2, R0 ;  /* 0x0000000000027310 */ /* 0x0001220000201800 */
[----:B------:R-:W-:Y:S05]  /*10090*/  BRA `(.L_x_2994) ;  /* 0x0000000400b87947 */ /* 0x000fea0003800000 */
.L_x_3001:
        /* <DEDUP_REMOVED lines=9> */
[----:B----4-:R-:W0:Y:S01]  /*10130*/  I2F.F64.U16 R2, R2 ;  /* 0x0000000200027312 */ /* 0x010e220000101800 */
[----:B------:R-:W-:Y:S05]  /*10140*/  BRA `(.L_x_2994) ;  /* 0x00000004008c7947 */ /* 0x000fea0003800000 */
.L_x_3008:
[----:B------:R-:W4:Y:S01]  /*10150*/  LDG.E.U8 R2, desc[UR36][R22.64] ;  /* 0x0000002416027981 */ /* 0x000f22000c1e1100 */
[----:B------:R-:W-:Y:S01]  /*10160*/  BSSY B0, `(.L_x_3009) ;  /* 0x0000018000007945 */ /* 0x000fe20003800000 */
        /* <DEDUP_REMOVED lines=11> */
[----:B--2---:R-:W-:-:S06]  /*10220*/  IMAD.U32 R4, R3, -0x80000000, RZ ;  /* 0x8000000003047824 */ /* 0x004fcc00078e00ff */
[----:B------:R-:W-:Y:S05]  /*10230*/  @P0 BRA `(.L_x_3012) ;  /* 0x0000000000180947 */ /* 0x000fea0003800000 */
[----:B------:R-:W0:Y:S02]  /*10240*/  FLO.U32 R3, R2 ;  /* 0x0000000200037300 */ /* 0x000e2400000e0000 */
[----:B0-----:R-:W-:-:S04]  /*10250*/  IADD3 R3, -R3, 0x1f, RZ ;  /* 0x0000001f03037810 */ /* 0x001fc80007ffe1ff */
[----:B------:R-:W-:Y:S01]  /*10260*/  IADD3 R0, R0, 0x1d, -R3 ;  /* 0x0000001d00007810 */ /* 0x000fe20007ffe803 */
[----:B------:R-:W-:-:S05]  /*10270*/  VIADD R5, R3, 0xffffffe4 ;  /* 0xffffffe403057836 */ /* 0x000fca0000000000 */
[----:B------:R-:W-:-:S04]  /*10280*/  SHF.L.U32 R5, R2, R5, RZ ;  /* 0x0000000502057219 */ /* 0x000fc800000006ff */
[----:B------:R-:W-:-:S07]  /*10290*/  LOP3.LUT R2, R5, 0x7, RZ, 0xc0, !PT ;  /* 0x0000000705027812 */ /* 0x000fce00078ec0ff */
.L_x_3012:
[----:B------:R-:W-:Y:S05]  /*102a0*/  BSYNC B1 ;  /* 0x0000000000017941 */ /* 0x000fea0003800000 */
.L_x_3011:
[----:B------:R-:W-:Y:S01]  /*102b0*/  LEA R3, R0, 0x3b800000, 0x17 ;  /* 0x3b80000000037811 */ /* 0x000fe200078eb8ff */
[----:B------:R-:W-:-:S05]  /*102c0*/  IMAD.SHL.U32 R0, R2, 0x100000, RZ ;  /* 0x0010000002007824 */ /* 0x000fca00078e00ff */
[----:B------:R-:W-:-:S07]  /*102d0*/  LOP3.LUT R0, R3, R0, R4, 0xfe, !PT ;  /* 0x0000000003007212 */ /* 0x000fce00078efe04 */
.L_x_3010:
[----:B------:R-:W-:Y:S05]  /*102e0*/  BSYNC B0 ;  /* 0x0000000000007941 */ /* 0x000fea0003800000 */
.L_x_3009:
[----:B------:R-:W-:-:S04]  /*102f0*/  FMUL.FTZ R0, R0, 1 ;  /* 0x3f80000000007820 */ /* 0x000fc80000410000 */
[----:B------:R0:W4:Y:S01]  /*10300*/  F2F.F64.F32 R2, R0 ;  /* 0x0000000000027310 */ /* 0x0001220000201800 */
[----:B------:R-:W-:Y:S05]  /*10310*/  BRA `(.L_x_2994) ;  /* 0x0000000400187947 */ /* 0x000fea0003800000 */
.L_x_3007:
        /* <DEDUP_REMOVED lines=21> */
.L_x_3016:
[----:B------:R-:W-:Y:S05]  /*10470*/  BSYNC B1 ;  /* 0x0000000000017941 */ /* 0x000fea0003800000 */
.L_x_3015:
[----:B------:R-:W-:Y:S01]  /*10480*/  LEA R3, R0, 0x37800000, 0x17 ;  /* 0x3780000000037811 */ /* 0x000fe200078eb8ff */
[----:B------:R-:W-:-:S05]  /*10490*/  IMAD.SHL.U32 R0, R2, 0x200000, RZ ;  /* 0x0020000002007824 */ /* 0x000fca00078e00ff */
[----:B------:R-:W-:-:S07]  /*104a0*/  LOP3.LUT R0, R3, R0, R4, 0xfe, !PT ;  /* 0x0000000003007212 */ /* 0x000fce00078efe04 */
.L_x_3014:
[----:B------:R-:W-:Y:S05]  /*104b0*/  BSYNC B0 ;  /* 0x0000000000007941 */ /* 0x000fea0003800000 */
.L_x_3013:
[----:B------:R-:W-:-:S04]  /*104c0*/  FMUL.FTZ R0, R0, 1 ;  /* 0x3f80000000007820 */ /* 0x000fc80000410000 */
[----:B------:R0:W4:Y:S01]  /*104d0*/  F2F.F64.F32 R2, R0 ;  /* 0x0000000000027310 */ /* 0x0001220000201800 */
[----:B------:R-:W-:Y:S05]  /*104e0*/  BRA `(.L_x_2994) ;  /* 0x0000000000a47947 */ /* 0x000fea0003800000 */
.L_x_3006:
[----:B------:R-:W-:-:S13]  /*104f0*/  ISETP.NE.AND P0, PT, R0, 0x1c, PT ;  /* 0x0000001c0000780c */ /* 0x000fda0003f05270 */
[----:B------:R-:W-:Y:S05]  /*10500*/  @!P0 BRA `(.L_x_3017) ;  /* 0x0000000000948947 */ /* 0x000fea0003800000 */
[----:B------:R-:W-:-:S13]  /*10510*/  ISETP.NE.AND P0, PT, R0, 0x1d, PT ;  /* 0x0000001d0000780c */ /* 0x000fda0003f05270 */
[----:B------:R-:W-:Y:S05]  /*10520*/  @!P0 BRA `(.L_x_3018) ;  /* 0x0000000000808947 */ /* 0x000fea0003800000 */
[----:B------:R-:W-:-:S13]  /*10530*/  ISETP.NE.AND P0, PT, R0, 0x2c, PT ;  /* 0x0000002c0000780c */ /* 0x000fda0003f05270 */
[----:B------:R-:W-:Y:S05]  /*10540*/  @P0 BRA `(.L_x_2993) ;  /* 0x0000000000300947 */ /* 0x000fea0003800000 */
[----:B------:R-:W4:Y:S01]  /*10550*/  LDG.E.U8 R22, desc[UR36][R22.64] ;  /* 0x0000002416167981 */ /* 0x000f22000c1e1100 */
[----:B------:R-:W-:Y:S01]  /*10560*/  BSSY B0, `(.L_x_3019) ;  /* 0x0000007000007945 */ /* 0x000fe20003800000 */
[----:B------:R-:W-:Y:S01]  /*10570*/  IMAD.MOV.U32 R0, RZ, RZ, 0x400000 ;  /* 0x00400000ff007424 */ /* 0x000fe200078e00ff */
[----:B----4-:R-:W-:-:S13]  /*10580*/  ISETP.NE.AND P0, PT, R22, RZ, PT ;  /* 0x000000ff1600720c */ /* 0x010fda0003f05270 */
[----:B------:R-:W-:Y:S05]  /*10590*/  @!P0 BRA `(.L_x_3020) ;  /* 0x00000000000c8947 */ /* 0x000fea0003800000 */
[----:B------:R-:W-:-:S13]  /*105a0*/  ISETP.NE.AND P0, PT, R22, 0xff, PT ;  /* 0x000000ff1600780c */ /* 0x000fda0003f05270 */
[----:B------:R-:W-:Y:S02]  /*105b0*/  @!P0 IMAD.MOV.U32 R0, RZ, RZ, 0x7f800001 ;  /* 0x7f800001ff008424 */ /* 0x000fe400078e00ff */
[----:B------:R-:W-:-:S07]  /*105c0*/  @P0 IMAD.SHL.U32 R0, R22, 0x800000, RZ ;  /* 0x0080000016000824 */ /* 0x000fce00078e00ff */
.L_x_3020:
[----:B------:R-:W-:Y:S05]  /*105d0*/  BSYNC B0 ;  /* 0x0000000000007941 */ /* 0x000fea0003800000 */
.L_x_3019:
[----:B------:R-:W-:-:S04]  /*105e0*/  FMUL.FTZ R0, R0, 1 ;  /* 0x3f80000000007820 */ /* 0x000fc80000410000 */
[----:B------:R0:W4:Y:S01]  /*105f0*/  F2F.F64.F32 R2, R0 ;  /* 0x0000000000027310 */ /* 0x0001220000201800 */
[----:B------:R-:W-:Y:S05]  /*10600*/  BRA `(.L_x_2994) ;  /* 0x00000000005c7947 */ /* 0x000fea0003800000 */
.L_x_2993:
[----:B------:R-:W-:Y:S01]  /*10610*/  MOV R2, 0x130 ;  /* 0x0000013000027802 */ /* 0x000fe20000000f00 */
[----:B------:R-:W-:Y:S01]  /*10620*/  ULDC.64 UR4, c[0x4][0x120] ;  /* 0x0100480000047ab9 */ /* 0x000fe20000000a00 */
[----:B------:R-:W-:Y:S01]  /*10630*/  ULDC.64 UR6, c[0x4][0x0] ;  /* 0x0100000000067ab9 */ /* 0x000fe20000000a00 */
[----:B--2---:R-:W-:Y:S01]  /*10640*/  IMAD.U32 R4, RZ, RZ, UR4 ;  /* 0x00000004ff047e24 */ /* 0x004fe2000f8e00ff */
[----:B------:R-:W-:Y:S01]  /*10650*/  MOV R11, UR7 ;  /* 0x00000007000b7c02 */ /* 0x000fe20008000f00 */
[----:B------:R-:W-:Y:S01]  /*10660*/  IMAD.U32 R5, RZ, RZ, UR5 ;  /* 0x00000005ff057e24 */ /* 0x000fe2000f8e00ff */
[----:B------:R-:W0:Y:S01]  /*10670*/  LDC.64 R2, c[0x4][R2] ;  /* 0x0100000002027b82 */ /* 0x000e220000000a00 */
[----:B------:R-:W-:Y:S01]  /*10680*/  ULDC.64 UR4, c[0x4][0x128] ;  /* 0x01004a0000047ab9 */ /* 0x000fe20000000a00 */
[----:B------:R-:W-:Y:S02]  /*10690*/  IMAD.U32 R10, RZ, RZ, UR6 ;  /* 0x00000006ff0a7e24 */ /* 0x000fe4000f8e00ff */
[----:B------:R-:W-:-:S02]  /*106a0*/  IMAD.U32 R6, RZ, RZ, UR4 ;  /* 0x00000004ff067e24 */ /* 0x000fc4000f8e00ff */
[----:B------:R-:W-:Y:S02]  /*106b0*/  IMAD.U32 R7, RZ, RZ, UR5 ;  /* 0x00000005ff077e24 */ /* 0x000fe4000f8e00ff */
[----:B------:R-:W-:Y:S02]  /*106c0*/  IMAD.MOV.U32 R8, RZ, RZ, 0x4e ;  /* 0x0000004eff087424 */ /* 0x000fe400078e00ff */
[----:B------:R-:W-:Y:S02]  /*106d0*/  IMAD.MOV.U32 R12, RZ, RZ, 0x1 ;  /* 0x00000001ff0c7424 */ /* 0x000fe400078e00ff */
[----:B------:R-:W-:-:S07]  /*106e0*/  IMAD.MOV.U32 R13, RZ, RZ, RZ ;  /* 0x000000ffff0d7224 */ /* 0x000fce00078e00ff */
[----:B------:R-:W-:-:S07]  /*106f0*/  LEPC R20, `(.L_x_3021) ;  /* 0x000000001014794e */ /* 0x000fce0000000000 */
[----:B01-3-5:R-:W-:Y:S05]  /*10700*/  CALL.ABS.NOINC R2 ;  /* 0x0000000002007343 */ /* 0x02bfea0003c00000 */
.L_x_3021:
[----:B------:R-:W-:Y:S01]  /*10710*/  CS2R R2, SRZ ;  /* 0x0000000000027805 */ /* 0x000fe2000001ff00 */
[----:B------:R-:W-:Y:S06]  /*10720*/  BRA `(.L_x_2994) ;  /* 0x0000000000147947 */ /* 0x000fec0003800000 */
.L_x_3018:
[----:B------:R-:W4:Y:S02]  /*10730*/  LDG.E.64 R2, desc[UR36][R22.64] ;  /* 0x0000002416027981 */ /* 0x000f24000c1e1b00 */
[----:B----4-:R-:W0:Y:S01]  /*10740*/  I2F.F64.U64 R2, R2 ;  /* 0x0000000200027312 */ /* 0x010e220000301800 */
[----:B------:R-:W-:Y:S05]  /*10750*/  BRA `(.L_x_2994) ;  /* 0x0000000000087947 */ /* 0x000fea0003800000 */
.L_x_3017:
[----:B------:R-:W4:Y:S02]  /*10760*/  LDG.E R2, desc[UR36][R22.64] ;  /* 0x0000002416027981 */ /* 0x000f24000c1e1900 */
[----:B----4-:R-:W0:Y:S02]  /*10770*/  I2F.F64.U32 R2, R2 ;  /* 0x0000000200027312 */ /* 0x010e240000201800 */
.L_x_2994:
[----:B------:R-:W2:Y:S01]  /*10780*/  LDC.U8 R6, c[0x0][0x491] ;  /* 0x00012440ff067b82 */ /* 0x000ea20000000000 */
[----:B01-345:R-:W-:Y:S02]  /*10790*/  DMUL R2, R2, R18 ;  /* 0x0000001202027228 */ /* 0x03bfe40000000000 */
[----:B------:R-:W-:-:S08]  /*107a0*/  DSETP.GT.AND P0, PT, R18, RZ, PT ;  /* 0x000000ff1200722a */ /* 0x000fd00003f04000 */
[----:B--2---:R-:W-:Y:S02]  /*107b0*/  FSEL R4, R18, R2, P0 ;  /* 0x0000000212047208 */ /* 0x004fe40000000000 */
        /* <DEDUP_REMOVED lines=13> */
[----:B0-----:R-:W-:Y:S01]  /*10890*/  STG.E.U8 desc[UR36][R16.64], R5 ;  /* 0x0000000510007986 */ /* 0x001fe2000c101124 */
[----:B------:R-:W-:Y:S05]  /*108a0*/  EXIT ;  /* 0x000000000000794d */ /* 0x000fea0003800000 */
.L_x_3025:
[----:B------:R-:W0:Y:S02]  /*108b0*/  F2I.S64.F64.TRUNC R4, R4 ;  /* 0x0000000400047311 */ /* 0x000e24000030d900 */
[----:B0-----:R-:W-:-:S05]  /*108c0*/  IMAD.MOV.U32 R3, RZ, RZ, R4 ;  /* 0x000000ffff037224 */ /* 0x001fca00078e0004 */
[----:B------:R-:W-:Y:S01]  /*108d0*/  STG.E.U8 desc[UR36][R16.64], R3 ;  /* 0x0000000310007986 */ /* 0x000fe2000c101124 */
[----:B------:R-:W-:Y:S05]  /*108e0*/  EXIT ;  /* 0x000000000000794d */ /* 0x000fea0003800000 */
.L_x_3024:
[----:B------:R-:W-:-:S13]  /*108f0*/  ISETP.NE.AND P0, PT, R0, 0x2, PT ;  /* 0x000000020000780c */ /* 0x000fda0003f05270 */
[----:B------:R-:W-:Y:S05]  /*10900*/  @!P0 BRA `(.L_x_3027) ;  /* 0x0000000000288947 */ /* 0x000fea0003800000 */
[----:B------:R-:W-:-:S13]  /*10910*/  ISETP.NE.AND P0, PT, R0, 0x3, PT ;  /* 0x000000030000780c */ /* 0x000fda0003f05270 */
[----:B------:R-:W-:Y:S05]  /*10920*/  @!P0 BRA `(.L_x_3028) ;  /* 0x0000000000148947 */ /* 0x000fea0003800000 */
[----:B------:R-:W-:-:S13]  /*10930*/  ISETP.NE.AND P0, PT, R0, 0x4, PT ;  /* 0x000000040000780c */ /* 0x000fda0003f05270 */
[----:B------:R-:W-:Y:S05]  /*10940*/  @P0 BRA `(.L_x_3026) ;  /* 0x0000000c00880947 */ /* 0x000fea0003800000 */
[----:B------:R-:W0:Y:S02]  /*10950*/  F2I.S64.F64.TRUNC R4, R4 ;  /* 0x0000000400047311 */ /* 0x000e24000030d900 */
[----:B0-----:R-:W-:Y:S01]  /*10960*/  STG.E.64 desc[UR36][R16.64], R4 ;  /* 0x0000000410007986 */ /* 0x001fe2000c101b24 */
[----:B------:R-:W-:Y:S05]  /*10970*/  EXIT ;  /* 0x000000000000794d */ /* 0x000fea0003800000 */
.L_x_3028:
[----:B------:R-:W0:Y:S02]  /*10980*/  F2I.F64.TRUNC R5, R4 ;  /* 0x0000000400057311 */ /* 0x000e24000030d100 */
[----:B0-----:R-:W-:Y:S01]  /*10990*/  STG.E desc[UR36][R16.64], R5 ;  /* 0x0000000510007986 */ /* 0x001fe2000c101924 */
[----:B------:R-:W-:Y:S05]  /*109a0*/  EXIT ;  /* 0x000000000000794d */ /* 0x000fea0003800000 */
.L_x_3027:
[----:B------:R-:W0:Y:S02]  /*109b0*/  F2I.F64.TRUNC R5, R4 ;  /* 0x0000000400057311 */ /* 0x000e24000030d100 */
[----:B0-----:R-:W-:Y:S01]  /*109c0*/  STG.E.U16 desc[UR36][R16.64], R5 ;  /* 0x0000000510007986 */ /* 0x001fe2000c101524 */
[----:B------:R-:W-:Y:S05]  /*109d0*/  EXIT ;  /* 0x000000000000794d */ /* 0x000fea0003800000 */
.L_x_3023:
        /* <DEDUP_REMOVED lines=11> */
[----:B------:R-:W-:Y:S01]  /*10a90*/  STG.E desc[UR36][R16.64], R3 ;  /* 0x0000000310007986 */ /* 0x000fe2000c101924 */
[----:B------:R-:W-:Y:S05]  /*10aa0*/  EXIT ;  /* 0x000000000000794d */ /* 0x000fea0003800000 */
.L_x_3030:
[----:B------:R-:W-:Y:S01]  /*10ab0*/  UMOV UR4, 0xf0000000 ;  /* 0xf000000000047882 */ /* 0x000fe20000000000 */
[----:B------:R-:W-:Y:S01]  /*10ac0*/  UMOV UR5, 0x380fffff ;  /* 0x380fffff00057882 */ /* 0x000fe20000000000 */
[----:B------:R-:W0:Y:S01]  /*10ad0*/  F2F.F32.F64 R0, R4 ;  /* 0x0000000400007310 */ /* 0x000e220000301000 */
[----:B------:R-:W-:-:S14]  /*10ae0*/  DSETP.GEU.AND P0, PT, |R4|, UR4, PT ;  /* 0x0000000404007e2a */ /* 0x000fdc000bf0e200 */
[----:B0-----:R-:W-:-:S05]  /*10af0*/  @!P0 FMUL R0, R0, 1.175494350822287508e-38 ;  /* 0x0080000000008820 */ /* 0x001fca0000400000 */
[----:B------:R-:W-:-:S05]  /*10b00*/  F2FP.F16.F32.PACK_AB R0, RZ, R0 ;  /* 0x00000000ff00723e */ /* 0x000fca00000000ff */
[----:B------:R-:W-:Y:S01]  /*10b10*/  STG.E.U16 desc[UR36][R16.64], R0 ;  /* 0x0000000010007986 */ /* 0x000fe2000c101524 */
[----:B------:R-:W-:Y:S05]  /*10b20*/  EXIT ;  /* 0x000000000000794d */ /* 0x000fea0003800000 */
.L_x_3029:
        /* <DEDUP_REMOVED lines=12> */
[----:B------:R-:W-:Y:S01]  /*10bf0*/  STG.E.64 desc[UR36][R16.64], R2 ;  /* 0x0000000210007986 */ /* 0x000fe2000c101b24 */
[----:B------:R-:W-:Y:S05]  /*10c00*/  EXIT ;  /* 0x000000000000794d */ /* 0x000fea0003800000 */
.L_x_3032:
[----:B------:R-:W-:Y:S01]  /*10c10*/  UMOV UR4, 0xf0000000 ;  /* 0xf000000000047882 */ /* 0x000fe20000000000 */
[----:B------:R-:W-:Y:S01]  /*10c20*/  UMOV UR5, 0x380fffff ;  /* 0x380fffff00057882 */ /* 0x000fe20000000000 */
[----:B------:R-:W0:Y:S01]  /*10c30*/  F2F.F32.F64 R0, R4 ;  /* 0x0000000400007310 */ /* 0x000e220000301000 */
[----:B------:R-:W-:-:S14]  /*10c40*/  DSETP.GEU.AND P0, PT, |R4|, UR4, PT ;  /* 0x0000000404007e2a */ /* 0x000fdc000bf0e200 */
[----:B0-----:R-:W-:-:S05]  /*10c50*/  @!P0 FMUL R0, R0, 1.175494350822287508e-38 ;  /* 0x0080000000008820 */ /* 0x001fca0000400000 */
[----:B------:R-:W-:-:S04]  /*10c60*/  F2FP.F16.F32.PACK_AB R3, RZ, R0 ;  /* 0x00000000ff03723e */ /* 0x000fc800000000ff */
[----:B------:R-:W-:-:S05]  /*10c70*/  PRMT R3, R3, 0x5410, RZ ;  /* 0x0000541003037816 */ /* 0x000fca00000000ff */
[----:B------:R-:W-:Y:S01]  /*10c80*/  STG.E desc[UR36][R16.64], R3 ;  /* 0x0000000310007986 */ /* 0x000fe2000c101924 */
[----:B------:R-:W-:Y:S05]  /*10c90*/  EXIT ;  /* 0x000000000000794d */ /* 0x000fea0003800000 */
.L_x_3031:
[----:B------:R-:W-:Y:S01]  /*10ca0*/  STG.E.64 desc[UR36][R16.64], R4 ;  /* 0x0000000410007986 */ /* 0x000fe2000c101b24 */
[----:B------:R-:W-:Y:S05]  /*10cb0*/  EXIT ;  /* 0x000000000000794d */ /* 0x000fea0003800000 */
.L_x_3022:
        /* <DEDUP_REMOVED lines=10> */
[----:B------:R-:W-:Y:S01]  /*10d60*/  STG.E.U8 desc[UR36][R16.64], R3 ;  /* 0x0000000310007986 */ /* 0x000fe2000c101124 */
[----:B------:R-:W-:Y:S05]  /*10d70*/  EXIT ;  /* 0x000000000000794d */ /* 0x000fea0003800000 */
.L_x_3035:
[----:B------:R-:W-:-:S05]  /*10d80*/  CS2R R6, SRZ ;  /* 0x0000000000067805 */ /* 0x000fca000001ff00 */
[----:B------:R-:W-:Y:S01]  /*10d90*/  STG.E.128 desc[UR36][R16.64], R4 ;  /* 0x0000000410007986 */ /* 0x000fe2000c101d24 */
[----:B------:R-:W-:Y:S05]  /*10da0*/  EXIT ;  /* 0x000000000000794d */ /* 0x000fea0003800000 */
.L_x_3034:
        /* <DEDUP_REMOVED lines=25> */
.L_x_3039:
[----:B------:R-:W-:Y:S05]  /*10f40*/  BSYNC B0 ;  /* 0x0000000000007941 */ /* 0x000fea0003800000 */
.L_x_3038:
[----:B------:R-:W-:-:S05]  /*10f50*/  LOP3.LUT R3, R0, R3, RZ, 0xfc, !PT ;  /* 0x0000000300037212 */ /* 0x000fca00078efcff */
[----:B------:R-:W-:Y:S01]  /*10f60*/  STG.E.U8 desc[UR36][R16.64], R3 ;  /* 0x0000000310007986 */ /* 0x000fe2000c101124 */
[----:B------:R-:W-:Y:S05]  /*10f70*/  EXIT ;  /* 0x000000000000794d */ /* 0x000fea0003800000 */
.L_x_3037:
        /* <DEDUP_REMOVED lines=17> */
.L_x_3041:
[----:B------:R-:W-:Y:S01]  /*11090*/  IMAD.MOV.U32 R0, RZ, RZ, 0x7f ;  /* 0x0000007fff007424 */ /* 0x000fe200078e00ff */
[----:B------:R-:W-:-:S04]  /*110a0*/  ISETP.GT.U32.AND P0, PT, R2, 0x7f800000, PT ;  /* 0x7f8000000200780c */ /* 0x000fc80003f04070 */
[----:B------:R-:W-:-:S09]  /*110b0*/  SEL R0, R0, 0x7c, P0 ;  /* 0x0000007c00007807 */ /* 0x000fd20000000000 */
.L_x_3042:
[----:B------:R-:W-:Y:S05]  /*110c0*/  BSYNC B0 ;  /* 0x0000000000007941 */ /* 0x000fea0003800000 */
.L_x_3040:
[----:B------:R-:W-:-:S04]  /*110d0*/  LOP3.LUT R2, R3, 0x80000000, RZ, 0xc0, !PT ;  /* 0x8000000003027812 */ /* 0x000fc800078ec0ff */
[----:B------:R-:W-:-:S04]  /*110e0*/  SHF.R.U32.HI R3, RZ, 0x18, R2 ;  /* 0x00000018ff037819 */ /* 0x000fc80000011602 */
[----:B------:R-:W-:-:S05]  /*110f0*/  LOP3.LUT R3, R0, R3, RZ, 0xfc, !PT ;  /* 0x0000000300037212 */ /* 0x000fca00078efcff */
[----:B------:R-:W-:Y:S01]  /*11100*/  STG.E.U8 desc[UR36][R16.64], R3 ;  /* 0x0000000310007986 */ /* 0x000fe2000c101124 */
[----:B------:R-:W-:Y:S05]  /*11110*/  EXIT ;  /* 0x000000000000794d */ /* 0x000fea0003800000 */
.L_x_3036:
[----:B------:R-:W-:Y:S01]  /*11120*/  UMOV UR4, 0xf0000000 ;  /* 0xf000000000047882 */ /* 0x000fe20000000000 */
[----:B------:R-:W-:Y:S01]  /*11130*/  UMOV UR5, 0x380fffff ;  /* 0x380fffff00057882 */ /* 0x000fe20000000000 */
[----:B------:R-:W0:Y:S01]  /*11140*/  F2F.F32.F64 R0, R4 ;  /* 0x0000000400007310 */ /* 0x000e220000301000 */
[----:B------:R-:W-:-:S14]  /*11150*/  DSETP.GEU.AND P0, PT, |R4|, UR4, PT ;  /* 0x0000000404007e2a */ /* 0x000fdc000bf0e200 */
[----:B0-----:R-:W-:-:S05]  /*11160*/  @!P0 FMUL R0, R0, 1.175494350822287508e-38 ;  /* 0x0080000000008820 */ /* 0x001fca0000400000 */
[----:B------:R-:W-:-:S05]  /*11170*/  F2FP.BF16.F32.PACK_AB R0, RZ, R0 ;  /* 0x00000000ff00723e */ /* 0x000fca00000010ff */
[----:B------:R-:W-:Y:S01]  /*11180*/  STG.E.U16 desc[UR36][R16.64], R0 ;  /* 0x0000000010007986 */ /* 0x000fe2000c101524 */
[----:B------:R-:W-:Y:S05]  /*11190*/  EXIT ;  /* 0x000000000000794d */ /* 0x000fea0003800000 */
.L_x_3033:
        /* <DEDUP_REMOVED lines=9> */
[----:B0-----:R-:W-:Y:S01]  /*11230*/  STG.E.U16 desc[UR36][R16.64], R5 ;  /* 0x0000000510007986 */ /* 0x001fe2000c101524 */
[----:B------:R-:W-:Y:S05]  /*11240*/  EXIT ;  /* 0x000000000000794d */ /* 0x000fea0003800000 */
.L_x_3045:
        /* <DEDUP_REMOVED lines=21> */
.L_x_3048:
[----:B------:R-:W-:-:S04]  /*113a0*/  LOP3.LUT R2, R3, 0x80000000, RZ, 0xc0, !PT ;  /* 0x8000000003027812 */ /* 0x000fc800078ec0ff */
[----:B------:R-:W-:-:S04]  /*113b0*/  SHF.R.U32.HI R3, RZ, 0x18, R2 ;  /* 0x00000018ff037819 */ /* 0x000fc80000011602 */
[----:B------:R-:W-:-:S04]  /*113c0*/  LOP3.LUT R0, R0, R3, RZ, 0xfc, !PT ;  /* 0x0000000300007212 */ /* 0x000fc800078efcff */
[----:B------:R-:W-:-:S07]  /*113d0*/  PRMT R8, R0, 0x7610, R8 ;  /* 0x0000761000087816 */ /* 0x000fce0000000008 */
.L_x_3047:
[----:B------:R-:W-:Y:S05]  /*113e0*/  BSYNC B0 ;  /* 0x0000000000007941 */ /* 0x000fea0003800000 */
.L_x_3046:
[----:B------:R-:W-:Y:S01]  /*113f0*/  STG.E.U8 desc[UR36][R16.64], R8 ;  /* 0x0000000810007986 */ /* 0x000fe2000c101124 */
[----:B------:R-:W-:Y:S05]  /*11400*/  EXIT ;  /* 0x000000000000794d */ /* 0x000fea0003800000 */
.L_x_3044:
        /* <DEDUP_REMOVED lines=21> */
.L_x_3051:
[----:B------:R-:W-:-:S04]  /*11560*/  LOP3.LUT R2, R3, 0x80000000, RZ, 0xc0, !PT ;  /* 0x8000000003027812 */ /* 0x000fc800078ec0ff */
[----:B------:R-:W-:-:S04]  /*11570*/  SHF.R.U32.HI R3, RZ, 0x18, R2 ;  /* 0x00000018ff037819 */ /* 0x000fc80000011602 */
[----:B------:R-:W-:-:S04]  /*11580*/  LOP3.LUT R0, R0, R3, RZ, 0xfc, !PT ;  /* 0x0000000300007212 */ /* 0x000fc800078efcff */
[----:B------:R-:W-:-:S07]  /*11590*/  PRMT R8, R0, 0x7610, R8 ;  /* 0x0000761000087816 */ /* 0x000fce0000000008 */
.L_x_3050:
[----:B------:R-:W-:Y:S05]  /*115a0*/  BSYNC B0 ;  /* 0x0000000000007941 */ /* 0x000fea0003800000 */
.L_x_3049:
[----:B------:R-:W-:Y:S01]  /*115b0*/  STG.E.U8 desc[UR36][R16.64], R8 ;  /* 0x0000000810007986 */ /* 0x000fe2000c101124 */
[----:B------:R-:W-:Y:S05]  /*115c0*/  EXIT ;  /* 0x000000000000794d */ /* 0x000fea0003800000 */
.L_x_3043:
        /* <DEDUP_REMOVED lines=26> */
.L_x_3026:
        /* <DEDUP_REMOVED lines=16> */
.L_x_3054:
[----:B------:R-:W-:Y:S05]  /*11870*/  EXIT ;  /* 0x000000000000794d */ /* 0x000fea0003800000 */
.L_x_3053:
[----:B------:R-:W0:Y:S02]  /*11880*/  F2I.U64.F64.TRUNC R4, R4 ;  /* 0x0000000400047311 */ /* 0x000e24000030d800 */
[----:B0-----:R-:W-:Y:S01]  /*11890*/  STG.E.64 desc[UR36][R16.64], R4 ;  /* 0x0000000410007986 */ /* 0x001fe2000c101b24 */
[----:B------:R-:W-:Y:S05]  /*118a0*/  EXIT ;  /* 0x000000000000794d */ /* 0x000fea0003800000 */
.L_x_3052:
[----:B------:R-:W0:Y:S02]  /*118b0*/  F2I.U32.F64.TRUNC R5, R4 ;  /* 0x0000000400057311 */ /* 0x000e24000030d000 */
[----:B0-----:R-:W-:Y:S01]  /*118c0*/  STG.E desc[UR36][R16.64], R5 ;  /* 0x0000000510007986 */ /* 0x001fe2000c101924 */
[----:B------:R-:W-:Y:S05]  /*118d0*/  EXIT ;  /* 0x000000000000794d */ /* 0x000fea0003800000 */
.L_x_3055:
        /* <DEDUP_REMOVED lines=10> */
.L_x_3530:


//--------------------- .text._ZN2at6native27unrolled_elementwise_kernelIZZZNS0_12prelu_kernelERNS_14TensorIteratorEENKUlvE_clEvENKUlvE_clEvEUlddE_St5arrayIPcLm3EELi4E23TrivialOffsetCalculatorILi2EjESA_ILi1EjENS0_6memory12LoadWithCastILi2EEENSD_13StoreWithCastILi1EEEEEviT_T0_T2_T3_T4_T5_ --------------------------
	.section	.text._ZN2at6native27unrolled_elementwise_kernelIZZZNS0_12prelu_kernelERNS_14TensorIteratorEENKUlvE_clEvENKUlvE_clEvEUlddE_St5arrayIPcLm3EELi4E23TrivialOffsetCalculatorILi2EjESA_ILi1EjENS0_6memory12LoadWithCastILi2EEENSD_13StoreWithCastILi1EEEEEviT_T0_T2_T3_T4_T5_,"ax",@progbits
	.align	128
        .global         _ZN2at6native27unrolled_elementwise_kernelIZZZNS0_12prelu_kernelERNS_14TensorIteratorEENKUlvE_clEvENKUlvE_clEvEUlddE_St5arrayIPcLm3EELi4E23TrivialOffsetCalculatorILi2EjESA_ILi1EjENS0_6memory12LoadWithCastILi2EEENSD_13StoreWithCastILi1EEEEEviT_T0_T2_T3_T4_T5_
        .type           _ZN2at6native27unrolled_elementwise_kernelIZZZNS0_12prelu_kernelERNS_14TensorIteratorEENKUlvE_clEvENKUlvE_clEvEUlddE_St5arrayIPcLm3EELi4E23TrivialOffsetCalculatorILi2EjESA_ILi1EjENS0_6memory12LoadWithCastILi2EEENSD_13StoreWithCastILi1EEEEEviT_T0_T2_T3_T4_T5_,@function
        .size           _ZN2at6native27unrolled_elementwise_kernelIZZZNS0_12prelu_kernelERNS_14TensorIteratorEENKUlvE_clEvENKUlvE_clEvEUlddE_St5arrayIPcLm3EELi4E23TrivialOffsetCalculatorILi2EjESA_ILi1EjENS0_6memory12LoadWithCastILi2EEENSD_13StoreWithCastILi1EEEEEviT_T0_T2_T3_T4_T5_,(.L_x_3531 - _ZN2at6native27unrolled_elementwise_kernelIZZZNS0_12prelu_kernelERNS_14TensorIteratorEENKUlvE_clEvENKUlvE_clEvEUlddE_St5arrayIPcLm3EELi4E23TrivialOffsetCalculatorILi2EjESA_ILi1EjENS0_6memory12LoadWithCastILi2EEENSD_13StoreWithCastILi1EEEEEviT_T0_T2_T3_T4_T5_)
        .other          _ZN2at6native27unrolled_elementwise_kernelIZZZNS0_12prelu_kernelERNS_14TensorIteratorEENKUlvE_clEvENKUlvE_clEvEUlddE_St5arrayIPcLm3EELi4E23TrivialOffsetCalculatorILi2EjESA_ILi1EjENS0_6memory12LoadWithCastILi2EEENSD_13StoreWithCastILi1EEEEEviT_T0_T2_T3_T4_T5_,@"STO_CUDA_ENTRY STV_DEFAULT"
_ZN2at6native27unrolled_elementwise_kernelIZZZNS0_12prelu_kernelERNS_14TensorIteratorEENKUlvE_clEvENKUlvE_clEvEUlddE_St5arrayIPcLm3EELi4E23TrivialOffsetCalculatorILi2EjESA_ILi1EjENS0_6memory12LoadWithCastILi2EEENSD_13StoreWithCastILi1EEEEEviT_T0_T2_T3_T4_T5_:
.text._ZN2at6native27unrolled_elementwise_kernelIZZZNS0_12prelu_kernelERNS_14TensorIteratorEENKUlvE_clEvENKUlvE_clEvEUlddE_St5arrayIPcLm3EELi4E23TrivialOffsetCalculatorILi2EjESA_ILi1EjENS0_6memory12LoadWithCastILi2EEENSD_13StoreWithCastILi1EEEEEviT_T0_T2_T3_T4_T5_:
[----:B------:R-:W0:Y:S01]  /*0000*/  LDC R1, c[0x0][0x28] ;  /* 0x00000a00ff017b82 */ /* 0x000e220000000800 */
[----:B------:R-:W1:Y:S07]  /*0010*/  S2R R22, SR_CTAID.X ;  /* 0x0000000000167919 */ /* 0x000e6e0000002500 */
[----:B------:R-:W1:Y:S01]  /*0020*/  LDC R3, c[0x0][0x210] ;  /* 0x00008400ff037b82 */ /* 0x000e620000000800 */
[----:B------:R-:W-:Y:S01]  /*0030*/  ULDC.64 UR36, c[0x0][0x208] ;  /* 0x0000820000247ab9 */ /* 0x000fe20000000a00 */
[----:B------:R-:W-:Y:S01]  /*0040*/  BSSY B6, `(.L_x_3056) ;  /* 0x00001f2000067945 */ /* 0x000fe20003800000 */
[----:B------:R-:W2:Y:S01]  /*0050*/  S2R R35, SR_TID.X ;  /* 0x0000000000237919 */ /* 0x000ea20000002100 */
[----:B------:R-:W-:-:S02]  /*0060*/  CS2R R30, SRZ ;  /* 0x00000000001e7805 */ /* 0x000fc4000001ff00 */
[----:B------:R-:W-:Y:S02]  /*0070*/  CS2R R28, SRZ ;  /* 0x00000000001c7805 */ /* 0x000fe4000001ff00 */
[----:B------:R-:W-:Y:S01]  /*0080*/  CS2R R36, SRZ ;  /* 0x0000000000247805 */ /* 0x000fe2000001ff00 */
[----:B------:R-:W3:Y:S08]  /*0090*/  LDC.U8 R23, c[0x0][0x234] ;  /* 0x00008d00ff177b82 */ /* 0x000ef00000000000 */
        /* <DEDUP_REMOVED lines=24> */
.L_x_3061:
[----:B------:R-:W2:Y:S02]  /*0220*/  LDG.E.U8 R4, desc[UR36][R4.64] ;  /* 0x0000002404047981 */ /* 0x000ea4000c1e1100 */
[----:B--2---:R0:W1:Y:S01]  /*0230*/  I2F.F64.U16 R28, R4 ;  /* 0x00000004001c7312 */ /* 0x0040620000101800 */
[----:B------:R-:W-:Y:S05]  /*0240*/  BRA `(.L_x_3063) ;  /* 0x0000000c00747947 */ /* 0x000fea0003800000 */
.L_x_3060:
        /* <DEDUP_REMOVED lines=9> */
.L_x_3065:
[----:B------:R-:W2:Y:S02]  /*02e0*/  LDG.E R4, desc[UR36][R4.64] ;  /* 0x0000002404047981 */ /* 0x000ea4000c1e1900 */
[----:B--2---:R1:W2:Y:S01]  /*02f0*/  I2F.F64 R28, R4 ;  /* 0x00000004001c7312 */ /* 0x0042a20000201c00 */
[----:B------:R-:W-:Y:S05]  /*0300*/  BRA `(.L_x_3063) ;  /* 0x0000000c00447947 */ /* 0x000fea0003800000 */
.L_x_3064:
[----:B------:R-:W2:Y:S02]  /*0310*/  LDG.E.U16 R4, desc[UR36][R4.64] ;  /* 0x0000002404047981 */ /* 0x000ea4000c1e1500 */
[----:B--2---:R3:W4:Y:S01]  /*0320*/  I2F.F64.S16 R28, R4 ;  /* 0x00000004001c7312 */ /* 0x0047220000101c00 */
[----:B------:R-:W-:Y:S05]  /*0330*/  BRA `(.L_x_3063) ;  /* 0x0000000c00387947 */ /* 0x000fea0003800000 */
.L_x_3059:
        /* <DEDUP_REMOVED lines=10> */
.L_x_3067:
[----:B------:R-:W2:Y:S02]  /*03e0*/  LDG.E.U16 R0, desc[UR36][R4.64] ;  /* 0x0000002404007981 */ /* 0x000ea4000c1e1500 */
[----:B--2---:R-:W-:-:S05]  /*03f0*/  HADD2.F32 R0, -RZ, R0.H0_H0 ;  /* 0x20000000ff007230 */ /* 0x004fca0000004100 */
[----:B------:R-:W-:-:S04]  /*0400*/  FMUL.FTZ R0, R0, 1 ;  /* 0x3f80000000007820 */ /* 0x000fc80000410000 */
[----:B------:R0:W1:Y:S01]  /*0410*/  F2F.F64.F32 R28, R0 ;  /* 0x00000000001c7310 */ /* 0x0000620000201800 */
[----:B------:R-:W-:Y:S05]  /*0420*/  BRA `(.L_x_3063) ;  /* 0x0000000800fc7947 */ /* 0x000fea0003800000 */
.L_x_3066:
        /* <DEDUP_REMOVED lines=10> */
.L_x_3069:
[----:B------:R-:W2:Y:S02]  /*04d0*/  LDG.E.U16 R4, desc[UR36][R4.64] ;  /* 0x0000002404047981 */ /* 0x000ea4000c1e1500 */
[----:B--2---:R-:W-:-:S05]  /*04e0*/  HADD2.F32 R0, -RZ, R4.H0_H0 ;  /* 0x20000004ff007230 */ /* 0x004fca0000004100 */
[----:B------:R-:W-:-:S04]  /*04f0*/  FMUL.FTZ R0, R0, 1 ;  /* 0x3f80000000007820 */ /* 0x000fc80000410000 */
[----:B------:R0:W1:Y:S01]  /*0500*/  F2F.F64.F32 R28, R0 ;  /* 0x00000000001c7310 */ /* 0x0000620000201800 */
[----:B------:R-:W-:Y:S05]  /*0510*/  BRA `(.L_x_3063) ;  /* 0x0000000800c07947 */ /* 0x000fea0003800000 */
.L_x_3068:
[----:B------:R0:W5:Y:S01]  /*0520*/  LDG.E.64 R28, desc[UR36][R4.64] ;  /* 0x00000024041c7981 */ /* 0x000162000c1e1b00 */
[----:B------:R-:W-:Y:S05]  /*0530*/  BRA `(.L_x_3063) ;  /* 0x0000000800b87947 */ /* 0x000fea0003800000 */
.L_x_3058:
        /* <DEDUP_REMOVED lines=13> */
.L_x_3072:
[----:B------:R0:W5:Y:S01]  /*0610*/  LDG.E.64 R28, desc[UR36][R4.64] ;  /* 0x00000024041c7981 */ /* 0x000162000c1e1b00 */
[----:B------:R-:W-:Y:S05]  /*0620*/  BRA `(.L_x_3063) ;  /* 0x00000008007c7947 */ /* 0x000fea0003800000 */
.L_x_3071:
        /* <DEDUP_REMOVED lines=28> */
.L_x_3074:
        /* <DEDUP_REMOVED lines=12> */
[----:B------:R-:W-:-:S05]  /*08b0*/  LOP3.LUT R0, R3, 0x80000000, R0, 0xf8, !PT ;  /* 0x8000000003007812 */ /* 0x000fca00078ef800 */
[----:B------:R-:W-:-:S04]  /*08c0*/  FMUL.FTZ R0, R0, 1 ;  /* 0x3f80000000007820 */ /* 0x000fc80000410000 */
[----:B------:R0:W1:Y:S01]  /*08d0*/  F2F.F64.F32 R28, R0 ;  /* 0x00000000001c7310 */ /* 0x0000620000201800 */
[----:B------:R-:W-:Y:S05]  /*08e0*/  BRA `(.L_x_3063) ;  /* 0x0000000400cc7947 */ /* 0x000fea0003800000 */
.L_x_3073:
[----:B------:R-:W2:Y:S02]  /*08f0*/  LDG.E.U16 R0, desc[UR36][R4.64] ;  /* 0x0000002404007981 */ /* 0x000ea4000c1e1500 */
[----:B--2---:R-:W-:-:S04]  /*0900*/  IMAD.U32 R0, R0, 0x10000, RZ ;  /* 0x0001000000007824 */ /* 0x004fc800078e00ff */
[----:B------:R-:W-:-:S04]  /*0910*/  FMUL.FTZ R0, R0, 1 ;  /* 0x3f80000000007820 */ /* 0x000fc80000410000 */
[----:B------:R0:W1:Y:S01]  /*0920*/  F2F.F64.F32 R28, R0 ;  /* 0x00000000001c7310 */ /* 0x0000620000201800 */
[----:B------:R-:W-:Y:S05]  /*0930*/  BRA `(.L_x_3063) ;  /* 0x0000000400b87947 */ /* 0x000fea0003800000 */
.L_x_3070:
        /* <DEDUP_REMOVED lines=11> */
.L_x_3077:
        /* <DEDUP_REMOVED lines=21> */
.L_x_3081:
[----:B------:R-:W-:Y:S05]  /*0b40*/  BSYNC B1 ;  /* 0x0000000000017941 */ /* 0x000fea0003800000 */
.L_x_3080:
[----:B------:R-:W-:Y:S01]  /*0b50*/  LEA R5, R0, 0x3b800000, 0x17 ;  /* 0x3b80000000057811 */ /* 0x000fe200078eb8ff */
[----:B------:R-:W-:-:S05]  /*0b60*/  IMAD.SHL.U32 R0, R3, 0x100000, RZ ;  /* 0x0010000003007824 */ /* 0x000fca00078e00ff */
[----:B------:R-:W-:-:S07]  /*0b70*/  LOP3.LUT R0, R5, R0, R6, 0xfe, !PT ;  /* 0x0000000005007212 */ /* 0x000fce00078efe06 */
.L_x_3079:
[----:B------:R-:W-:Y:S05]  /*0b80*/  BSYNC B0 ;  /* 0x0000000000007941 */ /* 0x000fea0003800000 */
.L_x_3078:
[----:B------:R-:W-:-:S04]  /*0b90*/  FMUL.FTZ R0, R0, 1 ;  /* 0x3f80000000007820 */ /* 0x000fc80000410000 */
[----:B------:R0:W1:Y:S01]  /*0ba0*/  F2F.F64.F32 R28, R0 ;  /* 0x00000000001c7310 */ /* 0x0000620000201800 */
[----:B------:R-:W-:Y:S05]  /*0bb0*/  BRA `(.L_x_3063) ;  /* 0x0000000400187947 */ /* 0x000fea0003800000 */
.L_x_3076:
        /* <DEDUP_REMOVED lines=21> */
.L_x_3085:
[----:B------:R-:W-:Y:S05]  /*0d10*/  BSYNC B1 ;  /* 0x0000000000017941 */ /* 0x000fea0003800000 */
.L_x_3084:
[----:B------:R-:W-:Y:S01]  /*0d20*/  LEA R5, R0, 0x37800000, 0x17 ;  /* 0x3780000000057811 */ /* 0x000fe200078eb8ff */
[----:B------:R-:W-:-:S05]  /*0d30*/  IMAD.SHL.U32 R0, R3, 0x200000, RZ ;  /* 0x0020000003007824 */ /* 0x000fca00078e00ff */
[----:B------:R-:W-:-:S07]  /*0d40*/  LOP3.LUT R0, R5, R0, R6, 0xfe, !PT ;  /* 0x0000000005007212 */ /* 0x000fce00078efe06 */
.L_x_3083:
[----:B------:R-:W-:Y:S05]  /*0d50*/  BSYNC B0 ;  /* 0x0000000000007941 */ /* 0x000fea0003800000 */
.L_x_3082:
[----:B------:R-:W-:-:S04]  /*0d60*/  FMUL.FTZ R0, R0, 1 ;  /* 0x3f80000000007820 */ /* 0x000fc80000410000 */
[----:B------:R0:W1:Y:S01]  /*0d70*/  F2F.F64.F32 R28, R0 ;  /* 0x00000000001c7310 */ /* 0x0000620000201800 */
[----:B------:R-:W-:Y:S05]  /*0d80*/  BRA `(.L_x_3063) ;  /* 0x0000000000a47947 */ /* 0x000fea0003800000 */
.L_x_3075:
        /* <DEDUP_REMOVED lines=14> */
.L_x_3089:
[----:B------:R-:W-:Y:S05]  /*0e70*/  BSYNC B0 ;  /* 0x0000000000007941 */ /* 0x000fea0003800000 */
.L_x_3088:
[----:B------:R-:W-:-:S04]  /*0e80*/  FMUL.FTZ R0, R0, 1 ;  /* 0x3f80000000007820 */ /* 0x000fc80000410000 */
[----:B------:R0:W1:Y:S01]  /*0e90*/  F2F.F64.F32 R28, R0 ;  /* 0x00000000001c7310 */ /* 0x0000620000201800 */
[----:B------:R-:W-:Y:S05]  /*0ea0*/  BRA `(.L_x_3063) ;  /* 0x00000000005c7947 */ /* 0x000fea0003800000 */
.L_x_3062:
        /* <DEDUP_REMOVED lines=16> */
.L_x_3090:
[----:B------:R-:W-:Y:S01]  /*0fb0*/  CS2R R28, SRZ ;  /* 0x00000000001c7805 */ /* 0x000fe2000001ff00 */
[----:B------:R-:W-:Y:S06]  /*0fc0*/  BRA `(.L_x_3063) ;  /* 0x0000000000147947 */ /* 0x000fec0003800000 */
.L_x_3087:
[----:B------:R-:W2:Y:S02]  /*0fd0*/  LDG.E.64 R28, desc[UR36][R4.64] ;  /* 0x00000024041c7981 */ /* 0x000ea4000c1e1b00 */
[----:B--2---:R-:W0:Y:S01]  /*0fe0*/  I2F.F64.U64 R28, R28 ;  /* 0x0000001c001c7312 */ /* 0x004e220000301800 */
[----:B------:R-:W-:Y:S05]  /*0ff0*/  BRA `(.L_x_3063) ;  /* 0x0000000000087947 */ /* 0x000fea0003800000 */
.L_x_3086:
[----:B------:R-:W2:Y:S02]  /*1000*/  LDG.E R4, desc[UR36][R4.64] ;  /* 0x0000002404047981 */ /* 0x000ea4000c1e1900 */
[----:B--2---:R0:W1:Y:S02]  /*1010*/  I2F.F64.U32 R28, R4 ;  /* 0x00000004001c7312 */ /* 0x0040640000201800 */
.L_x_3063:
[----:B01-3--:R-:W0:Y:S01]  /*1020*/  LDC.64 R4, c[0x0][0x228] ;  /* 0x00008a00ff047b82 */ /* 0x00be220000000a00 */
        /* <DEDUP_REMOVED lines=16> */
[----:B---3--:R0:W1:Y:S01]  /*1130*/  I2F.F64.S16 R36, R4 ;  /* 0x0000000400247312 */ /* 0x0080620000101c00 */
[----:B------:R-:W-:Y:S05]  /*1140*/  BRA `(.L_x_3096) ;  /* 0x0000000c007c7947 */ /* 0x000fea0003800000 */
.L_x_3094:
[----:B------:R-:W3:Y:S02]  /*1150*/  LDG.E.U8 R4, desc[UR36][R4.64] ;  /* 0x0000002404047981 */ /* 0x000ee4000c1e1100 */
[----:B---3--:R3:W0:Y:S01]  /*1160*/  I2F.F64.U16 R36, R4 ;  /* 0x0000000400247312 */ /* 0x0086220000101800 */
[----:B------:R-:W-:Y:S05]  /*1170*/  BRA `(.L_x_3096) ;  /* 0x0000000c00707947 */ /* 0x000fea0003800000 */
.L_x_3093:
        /* <DEDUP_REMOVED lines=9> */
.L_x_3098:
[----:B------:R-:W3:Y:S02]  /*1210*/  LDG.E R4, desc[UR36][R4.64] ;  /* 0x0000002404047981 */ /* 0x000ee4000c1e1900 */
[----:B---3--:R0:W1:Y:S01]  /*1220*/  I2F.F64 R36, R4 ;  /* 0x0000000400247312 */ /* 0x0080620000201c00 */
[----:B------:R-:W-:Y:S05]  /*1230*/  BRA `(.L_x_3096) ;  /* 0x0000000c00407947 */ /* 0x000fea0003800000 */
.L_x_3097:
[----:B------:R-:W3:Y:S02]  /*1240*/  LDG.E.U16 R4, desc[UR36][R4.64] ;  /* 0x0000002404047981 */ /* 0x000ee4000c1e1500 */
[----:B---3--:R0:W1:Y:S01]  /*1250*/  I2F.F64.S16 R36, R4 ;  /* 0x0000000400247312 */ /* 0x0080620000101c00 */
[----:B------:R-:W-:Y:S05]  /*1260*/  BRA `(.L_x_3096) ;  /* 0x0000000c00347947 */ /* 0x000fea0003800000 */
.L_x_3092:
        /* <DEDUP_REMOVED lines=10> */
.L_x_3100:
[----:B------:R-:W3:Y:S02]  /*1310*/  LDG.E.U16 R0, desc[UR36][R4.64] ;  /* 0x0000002404007981 */ /* 0x000ee4000c1e1500 */
[----:B---3--:R-:W-:-:S05]  /*1320*/  HADD2.F32 R0, -RZ, R0.H0_H0 ;  /* 0x20000000ff007230 */ /* 0x008fca0000004100 */
[----:B------:R-:W-:-:S04]  /*1330*/  FMUL.FTZ R0, R0, 1 ;  /* 0x3f80000000007820 */ /* 0x000fc80000410000 */
[----:B------:R0:W1:Y:S01]  /*1340*/  F2F.F64.F32 R36, R0 ;  /* 0x0000000000247310 */ /* 0x0000620000201800 */
[----:B------:R-:W-:Y:S05]  /*1350*/  BRA `(.L_x_3096) ;  /* 0x0000000800f87947 */ /* 0x000fea0003800000 */
.L_x_3099:
        /* <DEDUP_REMOVED lines=10> */
.L_x_3102:
[----:B------:R-:W3:Y:S02]  /*1400*/  LDG.E.U16 R4, desc[UR36][R4.64] ;  /* 0x0000002404047981 */ /* 0x000ee4000c1e1500 */
[----:B---3--:R-:W-:-:S05]  /*1410*/  HADD2.F32 R0, -RZ, R4.H0_H0 ;  /* 0x20000004ff007230 */ /* 0x008fca0000004100 */
[----:B------:R-:W-:-:S04]  /*1420*/  FMUL.FTZ R0, R0, 1 ;  /* 0x3f80000000007820 */ /* 0x000fc80000410000 */
[----:B------:R0:W1:Y:S01]  /*1430*/  F2F.F64.F32 R36, R0 ;  /* 0x0000000000247310 */ /* 0x0000620000201800 */
[----:B------:R-:W-:Y:S05]  /*1440*/  BRA `(.L_x_3096) ;  /* 0x0000000800bc7947 */ /* 0x000fea0003800000 */
.L_x_3101:
[----:B------:R0:W5:Y:S01]  /*1450*/  LDG.E.64 R36, desc[UR36][R4.64] ;  /* 0x0000002404247981 */ /* 0x000162000c1e1b00 */
[----:B------:R-:W-:Y:S05]  /*1460*/  BRA `(.L_x_3096) ;  /* 0x0000000800b47947 */ /* 0x000fea0003800000 */
.L_x_3091:
        /* <DEDUP_REMOVED lines=13> */
.L_x_3105:
[----:B------:R0:W5:Y:S01]  /*1540*/  LDG.E.64 R36, desc[UR36][R4.64] ;  /* 0x0000002404247981 */ /* 0x000162000c1e1b00 */
[----:B------:R-:W-:Y:S05]  /*1550*/  BRA `(.L_x_3096) ;  /* 0x0000000800787947 */ /* 0x000fea0003800000 */
.L_x_3104:
        /* <DEDUP_REMOVED lines=28> */
.L_x_3107:
[----:B------:R-:W3:Y:S02]  /*1720*/  LDG.E.U8 R4, desc[UR36][R4.64] ;  /* 0x0000002404047981 */ /* 0x000ee4000c1e1100 */
[----:B---3--:R-:W-:-:S05]  /*1730*/  IMAD.SHL.U32 R0, R4, 0x2000000, RZ ;  /* 0x0200000004007824 */ /* 0x008fca00078e00ff */
        /* <DEDUP_REMOVED lines=13> */
.L_x_3106:
[----:B------:R-:W3:Y:S02]  /*1810*/  LDG.E.U16 R0, desc[UR36][R4.64] ;  /* 0x0000002404007981 */ /* 0x000ee4000c1e1500 */
[----:B---3--:R-:W-:-:S04]  /*1820*/  IMAD.U32 R0, R0, 0x10000, RZ ;  /* 0x0001000000007824 */ /* 0x008fc800078e00ff */
[----:B------:R-:W-:-:S04]  /*1830*/  FMUL.FTZ R0, R0, 1 ;  /* 0x3f80000000007820 */ /* 0x000fc80000410000 */
[----:B------:R0:W1:Y:S01]  /*1840*/  F2F.F64.F32 R36, R0 ;  /* 0x0000000000247310 */ /* 0x0000620000201800 */
[----:B------:R-:W-:Y:S05]  /*1850*/  BRA `(.L_x_3096) ;  /* 0x0000000400b87947 */ /* 0x000fea0003800000 */
.L_x_3103:
        /* <DEDUP_REMOVED lines=9> */
[----:B---3--:R0:W1:Y:S01]  /*18f0*/  I2F.F64.U16 R36, R4 ;  /* 0x0000000400247312 */ /* 0x0080620000101800 */
[----:B------:R-:W-:Y:S05]  /*1900*/  BRA `(.L_x_3096) ;  /* 0x00000004008c7947 */ /* 0x000fea0003800000 */
.L_x_3110:
        /* <DEDUP_REMOVED lines=21> */
.L_x_3114:
[----:B------:R-:W-:Y:S05]  /*1a60*/  BSYNC B1 ;  /* 0x0000000000017941 */ /* 0x000fea0003800000 */
.L_x_3113:
[----:B------:R-:W-:Y:S01]  /*1a70*/  LEA R5, R0, 0x3b800000, 0x17 ;  /* 0x3b80000000057811 */ /* 0x000fe200078eb8ff */
[----:B------:R-:W-:-:S05]  /*1a80*/  IMAD.SHL.U32 R0, R3, 0x100000, RZ ;  /* 0x0010000003007824 */ /* 0x000fca00078e00ff */
[----:B------:R-:W-:-:S07]  /*1a90*/  LOP3.LUT R0, R5, R0, R6, 0xfe, !PT ;  /* 0x0000000005007212 */ /* 0x000fce00078efe06 */
.L_x_3112:
[----:B------:R-:W-:Y:S05]  /*1aa0*/  BSYNC B0 ;  /* 0x0000000000007941 */ /* 0x000fea0003800000 */
.L_x_3111:
[----:B------:R-:W-:-:S04]  /*1ab0*/  FMUL.FTZ R0, R0, 1 ;  /* 0x3f80000000007820 */ /* 0x000fc80000410000 */
[----:B------:R0:W1:Y:S01]  /*1ac0*/  F2F.F64.F32 R36, R0 ;  /* 0x0000000000247310 */ /* 0x0000620000201800 */
[----:B------:R-:W-:Y:S05]  /*1ad0*/  BRA `(.L_x_3096) ;  /* 0x0000000400187947 */ /* 0x000fea0003800000 */
.L_x_3109:
        /* <DEDUP_REMOVED lines=21> */
.L_x_3118:
[----:B------:R-:W-:Y:S05]  /*1c30*/  BSYNC B1 ;  /* 0x0000000000017941 */ /* 0x000fea0003800000 */
.L_x_3117:
[----:B------:R-:W-:Y:S01]  /*1c40*/  LEA R5, R0, 0x37800000, 0x17 ;  /* 0x3780000000057811 */ /* 0x000fe200078eb8ff */
[----:B------:R-:W-:-:S05]  /*1c50*/  IMAD.SHL.U32 R0, R3, 0x200000, RZ ;  /* 0x0020000003007824 */ /* 0x000fca00078e00ff */
[----:B------:R-:W-:-:S07]  /*1c60*/  LOP3.LUT R0, R5, R0, R6, 0xfe, !PT ;  /* 0x0000000005007212 */ /* 0x000fce00078efe06 */
.L_x_3116:
[----:B------:R-:W-:Y:S05]  /*1c70*/  BSYNC B0 ;  /* 0x0000000000007941 */ /* 0x000fea0003800000 */
.L_x_3115:
[----:B------:R-:W-:-:S04]  /*1c80*/  FMUL.FTZ R0, R0, 1 ;  /* 0x3f80000000007820 */ /* 0x000fc80000410000 */
[----:B------:R0:W1:Y:S01]  /*1c90*/  F2F.F64.F32 R36, R0 ;  /* 0x0000000000247310 */ /* 0x0000620000201800 */
[----:B------:R-:W-:Y:S05]  /*1ca0*/  BRA `(.L_x_3096) ;  /* 0x0000000000a47947 */ /* 0x000fea0003800000 */
.L_x_3108:
        /* <DEDUP_REMOVED lines=14> */
.L_x_3122:
[----:B------:R-:W-:Y:S05]  /*1d90*/  BSYNC B0 ;  /* 0x0000000000007941 */ /* 0x000fea0003800000 */
.L_x_3121:
[----:B------:R-:W-:-:S04]  /*1da0*/  FMUL.FTZ R0, R0, 1 ;  /* 0x3f80000000007820 */ /* 0x000fc80000410000 */
[----:B------:R0:W1:Y:S01]  /*1db0*/  F2F.F64.F32 R36, R0 ;  /* 0x0000000000247310 */ /* 0x0000620000201800 */
[----:B------:R-:W-:Y:S05]  /*1dc0*/  BRA `(.L_x_3096) ;  /* 0x00000000005c7947 */ /* 0x000fea0003800000 */
.L_x_3095:
        /* <DEDUP_REMOVED lines=16> */
.L_x_3123:
[----:B------:R-:W-:Y:S01]  /*1ed0*/  CS2R R36, SRZ ;  /* 0x0000000000247805 */ /* 0x000fe2000001ff00 */
[----:B------:R-:W-:Y:S06]  /*1ee0*/  BRA `(.L_x_3096) ;  /* 0x0000000000147947 */ /* 0x000fec0003800000 */
.L_x_3120:
[----:B------:R-:W3:Y:S02]  /*1ef0*/  LDG.E.64 R36, desc[UR36][R4.64] ;  /* 0x0000002404247981 */ /* 0x000ee4000c1e1b00 */
[----:B---3--:R-:W0:Y:S01]  /*1f00*/  I2F.F64.U64 R36, R36 ;  /* 0x0000002400247312 */ /* 0x008e220000301800 */
[----:B------:R-:W-:Y:S05]  /*1f10*/  BRA `(.L_x_3096) ;  /* 0x0000000000087947 */ /* 0x000fea0003800000 */
.L_x_3119:
[----:B------:R-:W3:Y:S02]  /*1f20*/  LDG.E R4, desc[UR36][R4.64] ;  /* 0x0000002404047981 */ /* 0x000ee4000c1e1900 */
[----:B---3--:R0:W1:Y:S02]  /*1f30*/  I2F.F64.U32 R36, R4 ;  /* 0x0000000400247312 */ /* 0x0080640000201800 */
.L_x_3096:
[----:B------:R-:W2:Y:S02]  /*1f40*/  S2R R35, SR_TID.X ;  /* 0x0000000000237919 */ /* 0x000ea40000002100 */
[----:B--2---:R-:W-:-:S07]  /*1f50*/  VIADD R35, R35, 0x80 ;  /* 0x0000008023237836 */ /* 0x004fce0000000000 */
.L_x_3057:
[----:B------:R-:W-:Y:S05]  /*1f60*/  BSYNC B6 ;  /* 0x0000000000067941 */ /* 0x000fea0003800000 */
.L_x_3056:
[----:B------:R-:W-:Y:S01]  /*1f70*/  ISETP.GE.AND P0, PT, R35, R2, PT ;  /* 0x000000022300720c */ /* 0x000fe20003f06270 */
[----:B------:R-:W-:Y:S01]  /*1f80*/  BSSY B6, `(.L_x_3124) ;  /* 0x00001e9000067945 */ /* 0x000fe20003800000 */
[----:B------:R-:W-:-:S11]  /*1f90*/  CS2R R32, SRZ ;  /* 0x0000000000207805 */ /* 0x000fd6000001ff00 */
[----:B------:R-:W-:Y:S05]  /*1fa0*/  @P0 BRA `(.L_x_3125) ;  /* 0x0000001c00980947 */ /* 0x000fea0003800000 */
[----:B0--3--:R-:W0:Y:S01]  /*1fb0*/  LDC.64 R4, c[0x0][0x220] ;  /* 0x00008800ff047b82 */ /* 0x009e220000000a00 */
        /* <DEDUP_REMOVED lines=17> */
[----:B--2---:R0:W2:Y:S01]  /*20d0*/  I2F.F64.S16 R30, R4 ;  /* 0x00000004001e7312 */ /* 0x0040a20000101c00 */
[----:B------:R-:W-:Y:S05]  /*20e0*/  BRA `(.L_x_3131) ;  /* 0x0000000c007c7947 */ /* 0x000fea0003800000 */
.L_x_3129:
[----:B------:R-:W2:Y:S02]  /*20f0*/  LDG.E.U8 R4, desc[UR36][R4.64] ;  /* 0x0000002404047981 */ /* 0x000ea4000c1e1100 */
[----:B--2---:R0:W2:Y:S01]  /*2100*/  I2F.F64.U16 R30, R4 ;  /* 0x00000004001e7312 */ /* 0x0040a20000101800 */
[----:B------:R-:W-:Y:S05]  /*2110*/  BRA `(.L_x_3131) ;  /* 0x0000000c00707947 */ /* 0x000fea0003800000 */
.L_x_3128:
        /* <DEDUP_REMOVED lines=9> */
.L_x_3133:
[----:B------:R-:W2:Y:S02]  /*21b0*/  LDG.E R4, desc[UR36][R4.64] ;  /* 0x0000002404047981 */ /* 0x000ea4000c1e1900 */
[----:B--2---:R0:W2:Y:S01]  /*21c0*/  I2F.F64 R30, R4 ;  /* 0x00000004001e7312 */ /* 0x0040a20000201c00 */
[----:B------:R-:W-:Y:S05]  /*21d0*/  BRA `(.L_x_3131) ;  /* 0x0000000c00407947 */ /* 0x000fea0003800000 */
.L_x_3132:
[----:B------:R-:W2:Y:S02]  /*21e0*/  LDG.E.U16 R4, desc[UR36][R4.64] ;  /* 0x0000002404047981 */ /* 0x000ea4000c1e1500 */
[----:B--2---:R0:W2:Y:S01]  /*21f0*/  I2F.F64.S16 R30, R4 ;  /* 0x00000004001e7312 */ /* 0x0040a20000101c00 */
[----:B------:R-:W-:Y:S05]  /*2200*/  BRA `(.L_x_3131) ;  /* 0x0000000c00347947 */ /* 0x000fea0003800000 */
.L_x_3127:
        /* <DEDUP_REMOVED lines=10> */
.L_x_3135:
[----:B------:R-:W2:Y:S02]  /*22b0*/  LDG.E.U16 R0, desc[UR36][R4.64] ;  /* 0x0000002404007981 */ /* 0x000ea4000c1e1500 */
[----:B--2---:R-:W-:-:S05]  /*22c0*/  HADD2.F32 R0, -RZ, R0.H0_H0 ;  /* 0x20000000ff007230 */ /* 0x004fca0000004100 */
[----:B------:R-:W-:-:S04]  /*22d0*/  FMUL.FTZ R0, R0, 1 ;  /* 0x3f80000000007820 */ /* 0x000fc80000410000 */
[----:B------:R0:W2:Y:S01]  /*22e0*/  F2F.F64.F32 R30, R0 ;  /* 0x00000000001e7310 */ /* 0x0000a20000201800 */
[----:B------:R-:W-:Y:S05]  /*22f0*/  BRA `(.L_x_3131) ;  /* 0x0000000800f87947 */ /* 0x000fea0003800000 */
.L_x_3134:
        /* <DEDUP_REMOVED lines=10> */
.L_x_3137:
[----:B------:R-:W2:Y:S02]  /*23a0*/  LDG.E.U16 R4, desc[UR36][R4.64] ;  /* 0x0000002404047981 */ /* 0x000ea4000c1e1500 */
[----:B--2---:R-:W-:-:S05]  /*23b0*/  HADD2.F32 R0, -RZ, R4.H0_H0 ;  /* 0x20000004ff007230 */ /* 0x004fca0000004100 */
[----:B------:R-:W-:-:S04]  /*23c0*/  FMUL.FTZ R0, R0, 1 ;  /* 0x3f80000000007820 */ /* 0x000fc80000410000 */
[----:B------:R0:W2:Y:S01]  /*23d0*/  F2F.F64.F32 R30, R0 ;  /* 0x00000000001e7310 */ /* 0x0000a20000201800 */
[----:B------:R-:W-:Y:S05]  /*23e0*/  BRA `(.L_x_3131) ;  /* 0x0000000800bc7947 */ /* 0x000fea0003800000 */
.L_x_3136:
[----:B------:R0:W5:Y:S01]  /*23f0*/  LDG.E.64 R30, desc[UR36][R4.64] ;  /* 0x00000024041e7981 */ /* 0x000162000c1e1b00 */
[----:B------:R-:W-:Y:S05]  /*2400*/  BRA `(.L_x_3131) ;  /* 0x0000000800b47947 */ /* 0x000fea0003800000 */
.L_x_3126:
        /* <DEDUP_REMOVED lines=13> */
.L_x_3140:
[----:B------:R0:W5:Y:S01]  /*24e0*/  LDG.E.64 R30, desc[UR36][R4.64] ;  /* 0x00000024041e7981 */ /* 0x000162000c1e1b00 */
[----:B------:R-:W-:Y:S05]  /*24f0*/  BRA `(.L_x_3131) ;  /* 0x0000000800787947 */ /* 0x000fea0003800000 */
.L_x_3139:
        /* <DEDUP_REMOVED lines=26> */
[----:B------:R0:W2:Y:S01]  /*26a0*/  F2F.F64.F32 R30, R7 ;  /* 0x00000007001e7310 */ /* 0x0000a20000201800 */
[----:B------:R-:W-:Y:S05]  /*26b0*/  BRA `(.L_x_3131) ;  /* 0x0000000800087947 */ /* 0x000fea0003800000 */
.L_x_3142:
        /* <DEDUP_REMOVED lines=13> */
[----:B------:R0:W2:Y:S01]  /*2790*/  F2F.F64.F32 R30, R0 ;  /* 0x00000000001e7310 */ /* 0x0000a20000201800 */
[----:B------:R-:W-:Y:S05]  /*27a0*/  BRA `(.L_x_3131) ;  /* 0x0000000400cc7947 */ /* 0x000fea0003800000 */
.L_x_3141:
[----:B------:R-:W2:Y:S02]  /*27b0*/  LDG.E.U16 R0, desc[UR36][R4.64] ;  /* 0x0000002404007981 */ /* 0x000ea4000c1e1500 */
[----:B--2---:R-:W-:-:S04]  /*27c0*/  IMAD.U32 R0, R0, 0x10000, RZ ;  /* 0x0001000000007824 */ /* 0x004fc800078e00ff */
[----:B------:R-:W-:-:S04]  /*27d0*/  FMUL.FTZ R0, R0, 1 ;  /* 0x3f80000000007820 */ /* 0x000fc80000410000 */
[----:B------:R2:W3:Y:S01]  /*27e0*/  F2F.F64.F32 R30, R0 ;  /* 0x00000000001e7310 */ /* 0x0004e20000201800 */
[----:B------:R-:W-:Y:S05]  /*27f0*/  BRA `(.L_x_3131) ;  /* 0x0000000400b87947 */ /* 0x000fea0003800000 */
.L_x_3138:
        /* <DEDUP_REMOVED lines=9> */
[----:B--2---:R0:W2:Y:S01]  /*2890*/  I2F.F64.U16 R30, R4 ;  /* 0x00000004001e7312 */ /* 0x0040a20000101800 */
[----:B------:R-:W-:Y:S05]  /*28a0*/  BRA `(.L_x_3131) ;  /* 0x00000004008c7947 */ /* 0x000fea0003800000 */
.L_x_3145:
        /* <DEDUP_REMOVED lines=21> */
.L_x_3149:
[----:B------:R-:W-:Y:S05]  /*2a00*/  BSYNC B1 ;  /* 0x0000000000017941 */ /* 0x000fea0003800000 */
.L_x_3148:
[----:B------:R-:W-:Y:S01]  /*2a10*/  LEA R5, R0, 0x3b800000, 0x17 ;  /* 0x3b80000000057811 */ /* 0x000fe200078eb8ff */
[----:B------:R-:W-:-:S05]  /*2a20*/  IMAD.SHL.U32 R0, R3, 0x100000, RZ ;  /* 0x0010000003007824 */ /* 0x000fca00078e00ff */
[----:B------:R-:W-:-:S07]  /*2a30*/  LOP3.LUT R0, R5, R0, R6, 0xfe, !PT ;  /* 0x0000000005007212 */ /* 0x000fce00078efe06 */
.L_x_3147:
[----:B------:R-:W-:Y:S05]  /*2a40*/  BSYNC B0 ;  /* 0x0000000000007941 */ /* 0x000fea0003800000 */
.L_x_3146:
[----:B------:R-:W-:-:S04]  /*2a50*/  FMUL.FTZ R0, R0, 1 ;  /* 0x3f80000000007820 */ /* 0x000fc80000410000 */
[----:B------:R0:W2:Y:S01]  /*2a60*/  F2F.F64.F32 R30, R0 ;  /* 0x00000000001e7310 */ /* 0x0000a20000201800 */
[----:B------:R-:W-:Y:S05]  /*2a70*/  BRA `(.L_x_3131) ;  /* 0x0000000400187947 */ /* 0x000fea0003800000 */
.L_x_3144:
        /* <DEDUP_REMOVED lines=21> */
.L_x_3153:
[----:B------:R-:W-:Y:S05]  /*2bd0*/  BSYNC B1 ;  /* 0x0000000000017941 */ /* 0x000fea0003800000 */
.L_x_3152:
[----:B------:R-:W-:Y:S01]  /*2be0*/  LEA R5, R0, 0x37800000, 0x17 ;  /* 0x3780000000057811 */ /* 0x000fe200078eb8ff */
[----:B------:R-:W-:-:S05]  /*2bf0*/  IMAD.SHL.U32 R0, R3, 0x200000, RZ ;  /* 0x0020000003007824 */ /* 0x000fca00078e00ff */
[----:B------:R-:W-:-:S07]  /*2c00*/  LOP3.LUT R0, R5, R0, R6, 0xfe, !PT ;  /* 0x0000000005007212 */ /* 0x000fce00078efe06 */
.L_x_3151:
[----:B------:R-:W-:Y:S05]  /*2c10*/  BSYNC B0 ;  /* 0x0000000000007941 */ /* 0x000fea0003800000 */
.L_x_3150:
[----:B------:R-:W-:-:S04]  /*2c20*/  FMUL.FTZ R0, R0, 1 ;  /* 0x3f80000000007820 */ /* 0x000fc80000410000 */
[----:B------:R0:W2:Y:S01]  /*2c30*/  F2F.F64.F32 R30, R0 ;  /* 0x00000000001e7310 */ /* 0x0000a20000201800 */
[----:B------:R-:W-:Y:S05]  /*2c40*/  BRA `(.L_x_3131) ;  /* 0x0000000000a47947 */ /* 0x000fea0003800000 */
.L_x_3143:
        /* <DEDUP_REMOVED lines=14> */
.L_x_3157:
[----:B------:R-:W-:Y:S05]  /*2d30*/  BSYNC B0 ;  /* 0x0000000000007941 */ /* 0x000fea0003800000 */
.L_x_3156:
[----:B------:R-:W-:-:S04]  /*2d40*/  FMUL.FTZ R0, R0, 1 ;  /* 0x3f80000000007820 */ /* 0x000fc80000410000 */
[----:B------:R0:W2:Y:S01]  /*2d50*/  F2F.F64.F32 R30, R0 ;  /* 0x00000000001e7310 */ /* 0x0000a20000201800 */
[----:B------:R-:W-:Y:S05]  /*2d60*/  BRA `(.L_x_3131) ;  /* 0x00000000005c7947 */ /* 0x000fea0003800000 */
.L_x_3130:
        /* <DEDUP_REMOVED lines=15> */
[----:B01--45:R-:W-:Y:S05]  /*2e60*/  CALL.ABS.NOINC R14 ;  /* 0x000000000e007343 */ /* 0x033fea0003c00000 */
.L_x_3158:
[----:B------:R-:W-:Y:S01]  /*2e70*/  CS2R R30, SRZ ;  /* 0x00000000001e7805 */ /* 0x000fe2000001ff00 */
[----:B------:R-:W-:Y:S06]  /*2e80*/  BRA `(.L_x_3131) ;  /* 0x0000000000147947 */ /* 0x000fec0003800000 */
.L_x_3155:
[----:B------:R-:W2:Y:S02]  /*2e90*/  LDG.E.64 R30, desc[UR36][R4.64] ;  /* 0x00000024041e7981 */ /* 0x000ea4000c1e1b00 */
[----:B--2---:R-:W0:Y:S01]  /*2ea0*/  I2F.F64.U64 R30, R30 ;  /* 0x0000001e001e7312 */ /* 0x004e220000301800 */
[----:B------:R-:W-:Y:S05]  /*2eb0*/  BRA `(.L_x_3131) ;  /* 0x0000000000087947 */ /* 0x000fea0003800000 */
.L_x_3154:
[----:B------:R-:W2:Y:S02]  /*2ec0*/  LDG.E R4, desc[UR36][R4.64] ;  /* 0x0000002404047981 */ /* 0x000ea4000c1e1900 */
[----:B--2---:R0:W2:Y:S02]  /*2ed0*/  I2F.F64.U32 R30, R4 ;  /* 0x00000004001e7312 */ /* 0x0040a40000201800 */
.L_x_3131:
[----:B0-----:R-:W0:Y:S01]  /*2ee0*/  LDC.64 R4, c[0x0][0x228] ;  /* 0x00008a00ff047b82 */ /* 0x001e220000000a00 */
[----:B--2---:R-:W-:Y:S01]  /*2ef0*/  PRMT R0, R16, 0x9910, RZ ;  /* 0x0000991010007816 */ /* 0x004fe200000000ff */
        /* <DEDUP_REMOVED lines=17> */
.L_x_3162:
[----:B------:R-:W2:Y:S02]  /*3010*/  LDG.E.U8 R4, desc[UR36][R4.64] ;  /* 0x0000002404047981 */ /* 0x000ea4000c1e1100 */
[----:B--2---:R0:W2:Y:S01]  /*3020*/  I2F.F64.U16 R32, R4 ;  /* 0x0000000400207312 */ /* 0x0040a20000101800 */
[----:B------:R-:W-:Y:S05]  /*3030*/  BRA `(.L_x_3164) ;  /* 0x0000000c00707947 */ /* 0x000fea0003800000 */
.L_x_3161:
        /* <DEDUP_REMOVED lines=9> */
.L_x_3166:
[----:B------:R-:W2:Y:S02]  /*30d0*/  LDG.E R4, desc[UR36][R4.64] ;  /* 0x0000002404047981 */ /* 0x000ea4000c1e1900 */
[----:B--2---:R0:W2:Y:S01]  /*30e0*/  I2F.F64 R32, R4 ;  /* 0x0000000400207312 */ /* 0x0040a20000201c00 */
[----:B------:R-:W-:Y:S05]  /*30f0*/  BRA `(.L_x_3164) ;  /* 0x0000000c00407947 */ /* 0x000fea0003800000 */
.L_x_3165:
[----:B------:R-:W2:Y:S02]  /*3100*/  LDG.E.U16 R4, desc[UR36][R4.64] ;  /* 0x0000002404047981 */ /* 0x000ea4000c1e1500 */
[----:B--2---:R0:W2:Y:S01]  /*3110*/  I2F.F64.S16 R32, R4 ;  /* 0x0000000400207312 */ /* 0x0040a20000101c00 */
[----:B------:R-:W-:Y:S05]  /*3120*/  BRA `(.L_x_3164) ;  /* 0x0000000c00347947 */ /* 0x000fea0003800000 */
.L_x_3160:
        /* <DEDUP_REMOVED lines=10> */
.L_x_3168:
[----:B------:R-:W2:Y:S02]  /*31d0*/  LDG.E.U16 R0, desc[UR36][R4.64] ;  /* 0x0000002404007981 */ /* 0x000ea4000c1e1500 */
[----:B--2---:R-:W-:-:S05]  /*31e0*/  HADD2.F32 R0, -RZ, R0.H0_H0 ;  /* 0x20000000ff007230 */ /* 0x004fca0000004100 */
[----:B------:R-:W-:-:S04]  /*31f0*/  FMUL.FTZ R0, R0, 1 ;  /* 0x3f80000000007820 */ /* 0x000fc80000410000 */
[----:B------:R0:W2:Y:S01]  /*3200*/  F2F.F64.F32 R32, R0 ;  /* 0x0000000000207310 */ /* 0x0000a20000201800 */
[----:B------:R-:W-:Y:S05]  /*3210*/  BRA `(.L_x_3164) ;  /* 0x0000000800f87947 */ /* 0x000fea0003800000 */
.L_x_3167:
        /* <DEDUP_REMOVED lines=10> */
.L_x_3170:
[----:B------:R-:W2:Y:S02]  /*32c0*/  LDG.E.U16 R4, desc[UR36][R4.64] ;  /* 0x0000002404047981 */ /* 0x000ea4000c1e1500 */
[----:B--2---:R-:W-:-:S05]  /*32d0*/  HADD2.F32 R0, -RZ, R4.H0_H0 ;  /* 0x20000004ff007230 */ /* 0x004fca0000004100 */
[----:B------:R-:W-:-:S04]  /*32e0*/  FMUL.FTZ R0, R0, 1 ;  /* 0x3f80000000007820 */ /* 0x000fc80000410000 */
[----:B------:R0:W2:Y:S01]  /*32f0*/  F2F.F64.F32 R32, R0 ;  /* 0x0000000000207310 */ /* 0x0000a20000201800 */
[----:B------:R-:W-:Y:S05]  /*3300*/  BRA `(.L_x_3164) ;  /* 0x0000000800bc7947 */ /* 0x000fea0003800000 */
.L_x_3169:
[----:B------:R0:W5:Y:S01]  /*3310*/  LDG.E.64 R32, desc[UR36][R4.64] ;  /* 0x0000002404207981 */ /* 0x000162000c1e1b00 */
[----:B------:R-:W-:Y:S05]  /*3320*/  BRA `(.L_x_3164) ;  /* 0x0000000800b47947 */ /* 0x000fea0003800000 */
.L_x_3159:
        /* <DEDUP_REMOVED lines=13> */
.L_x_3173:
[----:B------:R0:W5:Y:S01]  /*3400*/  LDG.E.64 R32, desc[UR36][R4.64] ;  /* 0x0000002404207981 */ /* 0x000162000c1e1b00 */
[----:B------:R-:W-:Y:S05]  /*3410*/  BRA `(.L_x_3164) ;  /* 0x0000000800787947 */ /* 0x000fea0003800000 */
.L_x_3172:
        /* <DEDUP_REMOVED lines=28> */
.L_x_3175:
        /* <DEDUP_REMOVED lines=15> */
.L_x_3174:
[----:B------:R-:W2:Y:S02]  /*36d0*/  LDG.E.U16 R0, desc[UR36][R4.64] ;  /* 0x0000002404007981 */ /* 0x000ea4000c1e1500 */
[----:B--2---:R-:W-:-:S04]  /*36e0*/  IMAD.U32 R0, R0, 0x10000, RZ ;  /* 0x0001000000007824 */ /* 0x004fc800078e00ff */
[----:B------:R-:W-:-:S04]  /*36f0*/  FMUL.FTZ R0, R0, 1 ;  /* 0x3f80000000007820 */ /* 0x000fc80000410000 */
[----:B------:R0:W2:Y:S01]  /*3700*/  F2F.F64.F32 R32, R0 ;  /* 0x0000000000207310 */ /* 0x0000a20000201800 */
[----:B------:R-:W-:Y:S05]  /*3710*/  BRA `(.L_x_3164) ;  /* 0x0000000400b87947 */ /* 0x000fea0003800000 */
.L_x_3171:
        /* <DEDUP_REMOVED lines=11> */
.L_x_3178:
        /* <DEDUP_REMOVED lines=21> */
.L_x_3182:
[----:B------:R-:W-:Y:S05]  /*3920*/  BSYNC B1 ;  /* 0x0000000000017941 */ /* 0x000fea0003800000 */
.L_x_3181:
[----:B------:R-:W-:Y:S01]  /*3930*/  LEA R5, R0, 0x3b800000, 0x17 ;  /* 0x3b80000000057811 */ /* 0x000fe200078eb8ff */
[----:B------:R-:W-:-:S05]  /*3940*/  IMAD.SHL.U32 R0, R3, 0x100000, RZ ;  /* 0x0010000003007824 */ /* 0x000fca00078e00ff */
[----:B------:R-:W-:-:S07]  /*3950*/  LOP3.LUT R0, R5, R0, R6, 0xfe, !PT ;  /* 0x0000000005007212 */ /* 0x000fce00078efe06 */
.L_x_3180:
[----:B------:R-:W-:Y:S05]  /*3960*/  BSYNC B0 ;  /* 0x0000000000007941 */ /* 0x000fea0003800000 */
.L_x_3179:
[----:B------:R-:W-:-:S04]  /*3970*/  FMUL.FTZ R0, R0, 1 ;  /* 0x3f80000000007820 */ /* 0x000fc80000410000 */
[----:B------:R0:W2:Y:S01]  /*3980*/  F2F.F64.F32 R32, R0 ;  /* 0x0000000000207310 */ /* 0x0000a20000201800 */
[----:B------:R-:W-:Y:S05]  /*3990*/  BRA `(.L_x_3164) ;  /* 0x0000000400187947 */ /* 0x000fea0003800000 */
.L_x_3177:
        /* <DEDUP_REMOVED lines=21> */
.L_x_3186:
[----:B------:R-:W-:Y:S05]  /*3af0*/  BSYNC B1 ;  /* 0x0000000000017941 */ /* 0x000fea0003800000 */
.L_x_3185:
[----:B------:R-:W-:Y:S01]  /*3b00*/  LEA R5, R0, 0x37800000, 0x17 ;  /* 0x3780000000057811 */ /* 0x000fe200078eb8ff */
[----:B------:R-:W-:-:S05]  /*3b10*/  IMAD.SHL.U32 R0, R3, 0x200000, RZ ;  /* 0x0020000003007824 */ /* 0x000fca00078e00ff */
[----:B------:R-:W-:-:S07]  /*3b20*/  LOP3.LUT R0, R5, R0, R6, 0xfe, !PT ;  /* 0x0000000005007212 */ /* 0x000fce00078efe06 */
.L_x_3184:
[----:B------:R-:W-:Y:S05]  /*3b30*/  BSYNC B0 ;  /* 0x0000000000007941 */ /* 0x000fea0003800000 */
.L_x_3183:
[----:B------:R-:W-:-:S04]  /*3b40*/  FMUL.FTZ R0, R0, 1 ;  /* 0x3f80000000007820 */ /* 0x000fc80000410000 */
[----:B------:R0:W2:Y:S01]  /*3b50*/  F2F.F64.F32 R32, R0 ;  /* 0x0000000000207310 */ /* 0x0000a20000201800 */
[----:B------:R-:W-:Y:S05]  /*3b60*/  BRA `(.L_x_3164) ;  /* 0x0000000000a47947 */ /* 0x000fea0003800000 */
.L_x_3176:
        /* <DEDUP_REMOVED lines=14> */
.L_x_3190:
[----:B------:R-:W-:Y:S05]  /*3c50*/  BSYNC B0 ;  /* 0x0000000000007941 */ /* 0x000fea0003800000 */
.L_x_3189:
[----:B------:R-:W-:-:S04]  /*3c60*/  FMUL.FTZ R0, R0, 1 ;  /* 0x3f80000000007820 */ /* 0x000fc80000410000 */
[----:B------:R0:W2:Y:S01]  /*3c70*/  F2F.F64.F32 R32, R0 ;  /* 0x0000000000207310 */ /* 0x0000a20000201800 */
[----:B------:R-:W-:Y:S05]  /*3c80*/  BRA `(.L_x_3164) ;  /* 0x00000000005c7947 */ /* 0x000fea0003800000 */
.L_x_3163:
        /* <DEDUP_REMOVED lines=16> */
.L_x_3191:
[----:B------:R-:W-:Y:S01]  /*3d90*/  CS2R R32, SRZ ;  /* 0x0000000000207805 */ /* 0x000fe2000001ff00 */
[----:B------:R-:W-:Y:S06]  /*3da0*/  BRA `(.L_x_3164) ;  /* 0x0000000000147947 */ /* 0x000fec0003800000 */
.L_x_3188:
[----:B------:R-:W2:Y:S02]  /*3db0*/  LDG.E.64 R32, desc[UR36][R4.64] ;  /* 0x0000002404207981 */ /* 0x000ea4000c1e1b00 */
[----:B--2---:R-:W0:Y:S01]  /*3dc0*/  I2F.F64.U64 R32, R32 ;  /* 0x0000002000207312 */ /* 0x004e220000301800 */
[----:B------:R-:W-:Y:S05]  /*3dd0*/  BRA `(.L_x_3164) ;  /* 0x0000000000087947 */ /* 0x000fea0003800000 */
.L_x_3187:
[----:B------:R-:W2:Y:S02]  /*3de0*/  LDG.E R4, desc[UR36][R4.64] ;  /* 0x0000002404047981 */ /* 0x000ea4000c1e1900 */
[----:B--2---:R0:W2:Y:S02]  /*3df0*/  I2F.F64.U32 R32, R4 ;  /* 0x0000000400207312 */ /* 0x0040a40000201800 */
.L_x_3164:
[----:B------:R-:W-:-:S07]  /*3e00*/  VIADD R35, R35, 0x80 ;  /* 0x0000008023237836 */ /* 0x000fce0000000000 */
.L_x_3125:
[----:B------:R-:W-:Y:S05]  /*3e10*/  BSYNC B6 ;  /* 0x0000000000067941 */ /* 0x000fea0003800000 */
.L_x_3124:
[----:B------:R-:W-:Y:S01]  /*3e20*/  ISETP.GE.AND P0, PT, R35, R2, PT ;  /* 0x000000022300720c */ /* 0x000fe20003f06270 */
[----:B------:R-:W-:Y:S01]  /*3e30*/  BSSY B6, `(.L_x_3192) ;  /* 0x00001eb000067945 */ /* 0x000fe20003800000 */
[----:B------:R-:W-:Y:S02]  /*3e40*/  CS2R R26, SRZ ;  /* 0x00000000001a7805 */ /* 0x000fe4000001ff00 */
[----:B------:R-:W-:Y:S02]  /*3e50*/  CS2R R24, SRZ ;  /* 0x0000000000187805 */ /* 0x000fe4000001ff00 */
[----:B------:R-:W-:-:S07]  /*3e60*/  CS2R R18, SRZ ;  /* 0x0000000000127805 */ /* 0x000fce000001ff00 */
        /* <DEDUP_REMOVED lines=19> */
[----:B---3--:R0:W3:Y:S01]  /*3fa0*/  I2F.F64.S16 R24, R4 ;  /* 0x0000000400187312 */ /* 0x0080e20000101c00 */
[----:B------:R-:W-:Y:S05]  /*3fb0*/  BRA `(.L_x_3199) ;  /* 0x0000000c007c7947 */ /* 0x000fea0003800000 */
.L_x_3197:
[----:B------:R-:W3:Y:S02]  /*3fc0*/  LDG.E.U8 R4, desc[UR36][R4.64] ;  /* 0x0000002404047981 */ /* 0x000ee4000c1e1100 */
[----:B---3--:R0:W3:Y:S01]  /*3fd0*/  I2F.F64.U16 R24, R4 ;  /* 0x0000000400187312 */ /* 0x0080e20000101800 */
[----:B------:R-:W-:Y:S05]  /*3fe0*/  BRA `(.L_x_3199) ;  /* 0x0000000c00707947 */ /* 0x000fea0003800000 */
.L_x_3196:
        /* <DEDUP_REMOVED lines=9> */
.L_x_3201:
[----:B------:R-:W3:Y:S02]  /*4080*/  LDG.E R4, desc[UR36][R4.64] ;  /* 0x0000002404047981 */ /* 0x000ee4000c1e1900 */
[----:B---3--:R0:W3:Y:S01]  /*4090*/  I2F.F64 R24, R4 ;  /* 0x0000000400187312 */ /* 0x0080e20000201c00 */
[----:B------:R-:W-:Y:S05]  /*40a0*/  BRA `(.L_x_3199) ;  /* 0x0000000c00407947 */ /* 0x000fea0003800000 */
.L_x_3200:
[----:B------:R-:W3:Y:S02]  /*40b0*/  LDG.E.U16 R4, desc[UR36][R4.64] ;  /* 0x0000002404047981 */ /* 0x000ee4000c1e1500 */
[----:B---3--:R0:W3:Y:S01]  /*40c0*/  I2F.F64.S16 R24, R4 ;  /* 0x0000000400187312 */ /* 0x0080e20000101c00 */
[----:B------:R-:W-:Y:S05]  /*40d0*/  BRA `(.L_x_3199) ;  /* 0x0000000c00347947 */ /* 0x000fea0003800000 */
.L_x_3195:
        /* <DEDUP_REMOVED lines=10> */
.L_x_3203:
[----:B------:R-:W3:Y:S02]  /*4180*/  LDG.E.U16 R0, desc[UR36][R4.64] ;  /* 0x0000002404007981 */ /* 0x000ee4000c1e1500 */
[----:B---3--:R-:W-:-:S05]  /*4190*/  HADD2.F32 R0, -RZ, R0.H0_H0 ;  /* 0x20000000ff007230 */ /* 0x008fca0000004100 */
[----:B------:R-:W-:-:S04]  /*41a0*/  FMUL.FTZ R0, R0, 1 ;  /* 0x3f80000000007820 */ /* 0x000fc80000410000 */
[----:B------:R0:W3:Y:S01]  /*41b0*/  F2F.F64.F32 R24, R0 ;  /* 0x0000000000187310 */ /* 0x0000e20000201800 */
[----:B------:R-:W-:Y:S05]  /*41c0*/  BRA `(.L_x_3199) ;  /* 0x0000000800f87947 */ /* 0x000fea0003800000 */
.L_x_3202:
        /* <DEDUP_REMOVED lines=10> */
.L_x_3205:
[----:B------:R-:W3:Y:S02]  /*4270*/  LDG.E.U16 R4, desc[UR36][R4.64] ;  /* 0x0000002404047981 */ /* 0x000ee4000c1e1500 */
[----:B---3--:R-:W-:-:S05]  /*4280*/  HADD2.F32 R0, -RZ, R4.H0_H0 ;  /* 0x20000004ff007230 */ /* 0x008fca0000004100 */
[----:B------:R-:W-:-:S04]  /*4290*/  FMUL.FTZ R0, R0, 1 ;  /* 0x3f80000000007820 */ /* 0x000fc80000410000 */
[----:B------:R0:W3:Y:S01]  /*42a0*/  F2F.F64.F32 R24, R0 ;  /* 0x0000000000187310 */ /* 0x0000e20000201800 */
[----:B------:R-:W-:Y:S05]  /*42b0*/  BRA `(.L_x_3199) ;  /* 0x0000000800bc7947 */ /* 0x000fea0003800000 */
.L_x_3204:
[----:B------:R0:W5:Y:S01]  /*42c0*/  LDG.E.64 R24, desc[UR36][R4.64] ;  /* 0x0000002404187981 */ /* 0x000162000c1e1b00 */
[----:B------:R-:W-:Y:S05]  /*42d0*/  BRA `(.L_x_3199) ;  /* 0x0000000800b47947 */ /* 0x000fea0003800000 */
.L_x_3194:
        /* <DEDUP_REMOVED lines=13> */
.L_x_3208:
[----:B------:R0:W5:Y:S01]  /*43b0*/  LDG.E.64 R24, desc[UR36][R4.64] ;  /* 0x0000002404187981 */ /* 0x000162000c1e1b00 */
[----:B------:R-:W-:Y:S05]  /*43c0*/  BRA `(.L_x_3199) ;  /* 0x0000000800787947 */ /* 0x000fea0003800000 */
.L_x_3207:
        /* <DEDUP_REMOVED lines=26> */
[----:B------:R0:W3:Y:S01]  /*4570*/  F2F.F64.F32 R24, R7 ;  /* 0x0000000700187310 */ /* 0x0000e20000201800 */
[----:B------:R-:W-:Y:S05]  /*4580*/  BRA `(.L_x_3199) ;  /* 0x0000000800087947 */ /* 0x000fea0003800000 */
.L_x_3210:
        /* <DEDUP_REMOVED lines=13> */
[----:B------:R0:W3:Y:S01]  /*4660*/  F2F.F64.F32 R24, R0 ;  /* 0x0000000000187310 */ /* 0x0000e20000201800 */
[----:B------:R-:W-:Y:S05]  /*4670*/  BRA `(.L_x_3199) ;  /* 0x0000000400cc7947 */ /* 0x000fea0003800000 */
.L_x_3209:
[----:B------:R-:W3:Y:S02]  /*4680*/  LDG.E.U16 R0, desc[UR36][R4.64] ;  /* 0x0000002404007981 */ /* 0x000ee4000c1e1500 */
[----:B---3--:R-:W-:-:S04]  /*4690*/  IMAD.U32 R0, R0, 0x10000, RZ ;  /* 0x0001000000007824 */ /* 0x008fc800078e00ff */
[----:B------:R-:W-:-:S04]  /*46a0*/  FMUL.FTZ R0, R0, 1 ;  /* 0x3f80000000007820 */ /* 0x000fc80000410000 */
[----:B------:R3:W0:Y:S01]  /*46b0*/  F2F.F64.F32 R24, R0 ;  /* 0x0000000000187310 */ /* 0x0006220000201800 */
[----:B------:R-:W-:Y:S05]  /*46c0*/  BRA `(.L_x_3199) ;  /* 0x0000000400b87947 */ /* 0x000fea0003800000 */
.L_x_3206:
        /* <DEDUP_REMOVED lines=9> */
[----:B---3--:R0:W3:Y:S01]  /*4760*/  I2F.F64.U16 R24, R4 ;  /* 0x0000000400187312 */ /* 0x0080e20000101800 */
[----:B------:R-:W-:Y:S05]  /*4770*/  BRA `(.L_x_3199) ;  /* 0x00000004008c7947 */ /* 0x000fea0003800000 */
.L_x_3213:
        /* <DEDUP_REMOVED lines=21> */
.L_x_3217:
[----:B------:R-:W-:Y:S05]  /*48d0*/  BSYNC B1 ;  /* 0x0000000000017941 */ /* 0x000fea0003800000 */
.L_x_3216:
[----:B------:R-:W-:Y:S01]  /*48e0*/  LEA R5, R0, 0x3b800000, 0x17 ;  /* 0x3b80000000057811 */ /* 0x000fe200078eb8ff */
[----:B------:R-:W-:-:S05]  /*48f0*/  IMAD.SHL.U32 R0, R3, 0x100000, RZ ;  /* 0x0010000003007824 */ /* 0x000fca00078e00ff */
[----:B------:R-:W-:-:S07]  /*4900*/  LOP3.LUT R0, R5, R0, R6, 0xfe, !PT ;  /* 0x0000000005007212 */ /* 0x000fce00078efe06 */
.L_x_3215:
[----:B------:R-:W-:Y:S05]  /*4910*/  BSYNC B0 ;  /* 0x0000000000007941 */ /* 0x000fea0003800000 */
.L_x_3214:
[----:B------:R-:W-:-:S04]  /*4920*/  FMUL.FTZ R0, R0, 1 ;  /* 0x3f80000000007820 */ /* 0x000fc80000410000 */
[----:B------:R0:W3:Y:S01]  /*4930*/  F2F.F64.F32 R24, R0 ;  /* 0x0000000000187310 */ /* 0x0000e20000201800 */
[----:B------:R-:W-:Y:S05]  /*4940*/  BRA `(.L_x_3199) ;  /* 0x0000000400187947 */ /* 0x000fea0003800000 */
.L_x_3212:
        /* <DEDUP_REMOVED lines=21> */
.L_x_3221:
[----:B------:R-:W-:Y:S05]  /*4aa0*/  BSYNC B1 ;  /* 0x0000000000017941 */ /* 0x000fea0003800000 */
.L_x_3220:
[----:B------:R-:W-:Y:S01]  /*4ab0*/  LEA R5, R0, 0x37800000, 0x17 ;  /* 0x3780000000057811 */ /* 0x000fe200078eb8ff */
[----:B------:R-:W-:-:S05]  /*4ac0*/  IMAD.SHL.U32 R0, R3, 0x200000, RZ ;  /* 0x0020000003007824 */ /* 0x000fca00078e00ff */
[----:B------:R-:W-:-:S07]  /*4ad0*/  LOP3.LUT R0, R5, R0, R6, 0xfe, !PT ;  /* 0x0000000005007212 */ /* 0x000fce00078efe06 */
.L_x_3219:
[----:B------:R-:W-:Y:S05]  /*4ae0*/  BSYNC B0 ;  /* 0x0000000000007941 */ /* 0x000fea0003800000 */
.L_x_3218:
[----:B------:R-:W-:-:S04]  /*4af0*/  FMUL.FTZ R0, R0, 1 ;  /* 0x3f80000000007820 */ /* 0x000fc80000410000 */
[----:B------:R0:W3:Y:S01]  /*4b00*/  F2F.F64.F32 R24, R0 ;  /* 0x0000000000187310 */ /* 0x0000e20000201800 */
[----:B------:R-:W-:Y:S05]  /*4b10*/  BRA `(.L_x_3199) ;  /* 0x0000000000a47947 */ /* 0x000fea0003800000 */
.L_x_3211:
        /* <DEDUP_REMOVED lines=14> */
.L_x_3225:
[----:B------:R-:W-:Y:S05]  /*4c00*/  BSYNC B0 ;  /* 0x0000000000007941 */ /* 0x000fea0003800000 */
.L_x_3224:
[----:B------:R-:W-:-:S04]  /*4c10*/  FMUL.FTZ R0, R0, 1 ;  /* 0x3f80000000007820 */ /* 0x000fc80000410000 */
[----:B------:R0:W3:Y:S01]  /*4c20*/  F2F.F64.F32 R24, R0 ;  /* 0x0000000000187310 */ /* 0x0000e20000201800 */
[----:B------:R-:W-:Y:S05]  /*4c30*/  BRA `(.L_x_3199) ;  /* 0x00000000005c7947 */ /* 0x000fea0003800000 */
.L_x_3198:
        /* <DEDUP_REMOVED lines=16> */
.L_x_3226:
[----:B------:R-:W-:Y:S01]  /*4d40*/  CS2R R24, SRZ ;  /* 0x0000000000187805 */ /* 0x000fe2000001ff00 */
[----:B------:R-:W-:Y:S06]  /*4d50*/  BRA `(.L_x_3199) ;  /* 0x0000000000147947 */ /* 0x000fec0003800000 */
.L_x_3223:
[----:B------:R-:W3:Y:S02]  /*4d60*/  LDG.E.64 R24, desc[UR36][R4.64] ;  /* 0x0000002404187981 */ /* 0x000ee4000c1e1b00 */
[----:B---3--:R-:W0:Y:S01]  /*4d70*/  I2F.F64.U64 R24, R24 ;  /* 0x0000001800187312 */ /* 0x008e220000301800 */
[----:B------:R-:W-:Y:S05]  /*4d80*/  BRA `(.L_x_3199) ;  /* 0x0000000000087947 */ /* 0x000fea0003800000 */
.L_x_3222:
[----:B------:R-:W3:Y:S02]  /*4d90*/  LDG.E R4, desc[UR36][R4.64] ;  /* 0x0000002404047981 */ /* 0x000ee4000c1e1900 */
[----:B---3--:R0:W3:Y:S02]  /*4da0*/  I2F.F64.U32 R24, R4 ;  /* 0x0000000400187312 */ /* 0x0080e40000201800 */
.L_x_3199:
[----:B0-----:R-:W0:Y:S01]  /*4db0*/  LDC.64 R4, c[0x0][0x228] ;  /* 0x00008a00ff047b82 */ /* 0x001e220000000a00 */
[----:B---3--:R-:W-:Y:S01]  /*4dc0*/  PRMT R0, R16, 0x9910, RZ ;  /* 0x0000991010007816 */ /* 0x008fe200000000ff */
        /* <DEDUP_REMOVED lines=17> */
.L_x_3230:
[----:B------:R-:W3:Y:S02]  /*4ee0*/  LDG.E.U8 R4, desc[UR36][R4.64] ;  /* 0x0000002404047981 */ /* 0x000ee4000c1e1100 */
[----:B---3--:R0:W3:Y:S01]  /*4ef0*/  I2F.F64.U16 R18, R4 ;  /* 0x0000000400127312 */ /* 0x0080e20000101800 */
[----:B------:R-:W-:Y:S05]  /*4f00*/  BRA `(.L_x_3232) ;  /* 0x0000000c00707947 */ /* 0x000fea0003800000 */
.L_x_3229:
        /* <DEDUP_REMOVED lines=9> */
.L_x_3234:
[----:B------:R-:W3:Y:S02]  /*4fa0*/  LDG.E R4, desc[UR36][R4.64] ;  /* 0x0000002404047981 */ /* 0x000ee4000c1e1900 */
[----:B---3--:R0:W3:Y:S01]  /*4fb0*/  I2F.F64 R18, R4 ;  /* 0x0000000400127312 */ /* 0x0080e20000201c00 */
[----:B------:R-:W-:Y:S05]  /*4fc0*/  BRA `(.L_x_3232) ;  /* 0x0000000c00407947 */ /* 0x000fea0003800000 */
.L_x_3233:
[----:B------:R-:W3:Y:S02]  /*4fd0*/  LDG.E.U16 R4, desc[UR36][R4.64] ;  /* 0x0000002404047981 */ /* 0x000ee4000c1e1500 */
[----:B---3--:R0:W3:Y:S01]  /*4fe0*/  I2F.F64.S16 R18, R4 ;  /* 0x0000000400127312 */ /* 0x0080e20000101c00 */
[----:B------:R-:W-:Y:S05]  /*4ff0*/  BRA `(.L_x_3232) ;  /* 0x0000000c00347947 */ /* 0x000fea0003800000 */
.L_x_3228:
        /* <DEDUP_REMOVED lines=10> */
.L_x_3236:
[----:B------:R-:W3:Y:S02]  /*50a0*/  LDG.E.U16 R0, desc[UR36][R4.64] ;  /* 0x0000002404007981 */ /* 0x000ee4000c1e1500 */
[----:B---3--:R-:W-:-:S05]  /*50b0*/  HADD2.F32 R0, -RZ, R0.H0_H0 ;  /* 0x20000000ff007230 */ /* 0x008fca0000004100 */
[----:B------:R-:W-:-:S04]  /*50c0*/  FMUL.FTZ R0, R0, 1 ;  /* 0x3f80000000007820 */ /* 0x000fc80000410000 */
[----:B------:R0:W3:Y:S01]  /*50d0*/  F2F.F64.F32 R18, R0 ;  /* 0x0000000000127310 */ /* 0x0000e20000201800 */
[----:B------:R-:W-:Y:S05]  /*50e0*/  BRA `(.L_x_3232) ;  /* 0x0000000800f87947 */ /* 0x000fea0003800000 */
.L_x_3235:
        /* <DEDUP_REMOVED lines=10> */
.L_x_3238:
[----:B------:R-:W3:Y:S02]  /*5190*/  LDG.E.U16 R4, desc[UR36][R4.64] ;  /* 0x0000002404047981 */ /* 0x000ee4000c1e1500 */
[----:B---3--:R-:W-:-:S05]  /*51a0*/  HADD2.F32 R0, -RZ, R4.H0_H0 ;  /* 0x20000004ff007230 */ /* 0x008fca0000004100 */
[----:B------:R-:W-:-:S04]  /*51b0*/  FMUL.FTZ R0, R0, 1 ;  /* 0x3f80000000007820 */ /* 0x000fc80000410000 */
[----:B------:R0:W3:Y:S01]  /*51c0*/  F2F.F64.F32 R18, R0 ;  /* 0x0000000000127310 */ /* 0x0000e20000201800 */
[----:B------:R-:W-:Y:S05]  /*51d0*/  BRA `(.L_x_3232) ;  /* 0x0000000800bc7947 */ /* 0x000fea0003800000 */
.L_x_3237:
[----:B------:R0:W5:Y:S01]  /*51e0*/  LDG.E.64 R18, desc[UR36][R4.64] ;  /* 0x0000002404127981 */ /* 0x000162000c1e1b00 */
[----:B------:R-:W-:Y:S05]  /*51f0*/  BRA `(.L_x_3232) ;  /* 0x0000000800b47947 */ /* 0x000fea0003800000 */
.L_x_3227:
        /* <DEDUP_REMOVED lines=13> */
.L_x_3241:
[----:B------:R0:W5:Y:S01]  /*52d0*/  LDG.E.64 R18, desc[UR36][R4.64] ;  /* 0x0000002404127981 */ /* 0x000162000c1e1b00 */
[----:B------:R-:W-:Y:S05]  /*52e0*/  BRA `(.L_x_3232) ;  /* 0x0000000800787947 */ /* 0x000fea0003800000 */
.L_x_3240:
        /* <DEDUP_REMOVED lines=28> */
.L_x_3243:
        /* <DEDUP_REMOVED lines=15> */
.L_x_3242:
[----:B------:R-:W3:Y:S02]  /*55a0*/  LDG.E.U16 R0, desc[UR36][R4.64] ;  /* 0x0000002404007981 */ /* 0x000ee4000c1e1500 */
[----:B---3--:R-:W-:-:S04]  /*55b0*/  IMAD.U32 R0, R0, 0x10000, RZ ;  /* 0x0001000000007824 */ /* 0x008fc800078e00ff */
[----:B------:R-:W-:-:S04]  /*55c0*/  FMUL.FTZ R0, R0, 1 ;  /* 0x3f80000000007820 */ /* 0x000fc80000410000 */
[----:B------:R0:W3:Y:S01]  /*55d0*/  F2F.F64.F32 R18, R0 ;  /* 0x0000000000127310 */ /* 0x0000e20000201800 */
[----:B------:R-:W-:Y:S05]  /*55e0*/  BRA `(.L_x_3232) ;  /* 0x0000000400b87947 */ /* 0x000fea0003800000 */
.L_x_3239:
        /* <DEDUP_REMOVED lines=11> */
.L_x_3246:
        /* <DEDUP_REMOVED lines=21> */
.L_x_3250:
[----:B------:R-:W-:Y:S05]  /*57f0*/  BSYNC B1 ;  /* 0x0000000000017941 */ /* 0x000fea0003800000 */
.L_x_3249:
[----:B------:R-:W-:Y:S01]  /*5800*/  LEA R5, R0, 0x3b800000, 0x17 ;  /* 0x3b80000000057811 */ /* 0x000fe200078eb8ff */
[----:B------:R-:W-:-:S05]  /*5810*/  IMAD.SHL.U32 R0, R3, 0x100000, RZ ;  /* 0x0010000003007824 */ /* 0x000fca00078e00ff */
[----:B------:R-:W-:-:S07]  /*5820*/  LOP3.LUT R0, R5, R0, R6, 0xfe, !PT ;  /* 0x0000000005007212 */ /* 0x000fce00078efe06 */
.L_x_3248:
[----:B------:R-:W-:Y:S05]  /*5830*/  BSYNC B0 ;  /* 0x0000000000007941 */ /* 0x000fea0003800000 */
.L_x_3247:
[----:B------:R-:W-:-:S04]  /*5840*/  FMUL.FTZ R0, R0, 1 ;  /* 0x3f80000000007820 */ /* 0x000fc80000410000 */
[----:B------:R0:W3:Y:S01]  /*5850*/  F2F.F64.F32 R18, R0 ;  /* 0x0000000000127310 */ /* 0x0000e20000201800 */
[----:B------:R-:W-:Y:S05]  /*5860*/  BRA `(.L_x_3232) ;  /* 0x0000000400187947 */ /* 0x000fea0003800000 */
.L_x_3245:
        /* <DEDUP_REMOVED lines=21> */
.L_x_3254:
[----:B------:R-:W-:Y:S05]  /*59c0*/  BSYNC B1 ;  /* 0x0000000000017941 */ /* 0x000fea0003800000 */
.L_x_3253:
[----:B------:R-:W-:Y:S01]  /*59d0*/  LEA R5, R0, 0x37800000, 0x17 ;  /* 0x3780000000057811 */ /* 0x000fe200078eb8ff */
[----:B------:R-:W-:-:S05]  /*59e0*/  IMAD.SHL.U32 R0, R3, 0x200000, RZ ;  /* 0x0020000003007824 */ /* 0x000fca00078e00ff */
[----:B------:R-:W-:-:S07]  /*59f0*/  LOP3.LUT R0, R5, R0, R6, 0xfe, !PT ;  /* 0x0000000005007212 */ /* 0x000fce00078efe06 */
.L_x_3252:
[----:B------:R-:W-:Y:S05]  /*5a00*/  BSYNC B0 ;  /* 0x0000000000007941 */ /* 0x000fea0003800000 */
.L_x_3251:
[----:B------:R-:W-:-:S04]  /*5a10*/  FMUL.FTZ R0, R0, 1 ;  /* 0x3f80000000007820 */ /* 0x000fc80000410000 */
[----:B------:R0:W3:Y:S01]  /*5a20*/  F2F.F64.F32 R18, R0 ;  /* 0x0000000000127310 */ /* 0x0000e20000201800 */
[----:B------:R-:W-:Y:S05]  /*5a30*/  BRA `(.L_x_3232) ;  /* 0x0000000000a47947 */ /* 0x000fea0003800000 */
.L_x_3244:
        /* <DEDUP_REMOVED lines=14> */
.L_x_3258:
[----:B------:R-:W-:Y:S05]  /*5b20*/  BSYNC B0 ;  /* 0x0000000000007941 */ /* 0x000fea0003800000 */
.L_x_3257:
[----:B------:R-:W-:-:S04]  /*5b30*/  FMUL.FTZ R0, R0, 1 ;  /* 0x3f80000000007820 */ /* 0x000fc80000410000 */
[----:B------:R0:W3:Y:S01]  /*5b40*/  F2F.F64.F32 R18, R0 ;  /* 0x0000000000127310 */ /* 0x0000e20000201800 */
[----:B------:R-:W-:Y:S05]  /*5b50*/  BRA `(.L_x_3232) ;  /* 0x00000000005c7947 */ /* 0x000fea0003800000 */
.L_x_3231:
        /* <DEDUP_REMOVED lines=16> */
.L_x_3259:
[----:B------:R-:W-:Y:S01]  /*5c60*/  CS2R R18, SRZ ;  /* 0x0000000000127805 */ /* 0x000fe2000001ff00 */
[----:B------:R-:W-:Y:S06]  /*5c70*/  BRA `(.L_x_3232) ;  /* 0x0000000000147947 */ /* 0x000fec0003800000 */
.L_x_3256:
[----:B------:R-:W3:Y:S02]  /*5c80*/  LDG.E.64 R18, desc[UR36][R4.64] ;  /* 0x0000002404127981 */ /* 0x000ee4000c1e1b00 */
[----:B---3--:R-:W0:Y:S01]  /*5c90*/  I2F.F64.U64 R18, R18 ;  /* 0x0000001200127312 */ /* 0x008e220000301800 */
[----:B------:R-:W-:Y:S05]  /*5ca0*/  BRA `(.L_x_3232) ;  /* 0x0000000000087947 */ /* 0x000fea0003800000 */
.L_x_3255:
[----:B------:R-:W3:Y:S02]  /*5cb0*/  LDG.E R4, desc[UR36][R4.64] ;  /* 0x0000002404047981 */ /* 0x000ee4000c1e1900 */
[----:B---3--:R0:W3:Y:S02]  /*5cc0*/  I2F.F64.U32 R18, R4 ;  /* 0x0000000400127312 */ /* 0x0080e40000201800 */
.L_x_3232:
[----:B------:R-:W-:-:S07]  /*5cd0*/  VIADD R35, R35, 0x80 ;  /* 0x0000008023237836 */ /* 0x000fce0000000000 */
.L_x_3193:
[----:B------:R-:W-:Y:S05]  /*5ce0*/  BSYNC B6 ;  /* 0x0000000000067941 */ /* 0x000fea0003800000 */
.L_x_3192:
        /* <DEDUP_REMOVED lines=24> */
.L_x_3265:
[----:B------:R-:W3:Y:S02]  /*5e70*/  LDG.E.U8 R4, desc[UR36][R4.64] ;  /* 0x0000002404047981 */ /* 0x000ee4000c1e1100 */
[----:B---3--:R0:W3:Y:S01]  /*5e80*/  I2F.F64.U16 R16, R4 ;  /* 0x0000000400107312 */ /* 0x0080e20000101800 */
[----:B------:R-:W-:Y:S05]  /*5e90*/  BRA `(.L_x_3267) ;  /* 0x0000000c00707947 */ /* 0x000fea0003800000 */
.L_x_3264:
        /* <DEDUP_REMOVED lines=9> */
.L_x_3269:
[----:B------:R-:W3:Y:S02]  /*5f30*/  LDG.E R4, desc[UR36][R4.64] ;  /* 0x0000002404047981 */ /* 0x000ee4000c1e1900 */
[----:B---3--:R0:W3:Y:S01]  /*5f40*/  I2F.F64 R16, R4 ;  /* 0x0000000400107312 */ /* 0x0080e20000201c00 */
[----:B------:R-:W-:Y:S05]  /*5f50*/  BRA `(.L_x_3267) ;  /* 0x0000000c00407947 */ /* 0x000fea0003800000 */
.L_x_3268:
[----:B------:R-:W3:Y:S02]  /*5f60*/  LDG.E.U16 R4, desc[UR36][R4.64] ;  /* 0x0000002404047981 */ /* 0x000ee4000c1e1500 */
[----:B---3--:R0:W3:Y:S01]  /*5f70*/  I2F.F64.S16 R16, R4 ;  /* 0x0000000400107312 */ /* 0x0080e20000101c00 */
[----:B------:R-:W-:Y:S05]  /*5f80*/  BRA `(.L_x_3267) ;  /* 0x0000000c00347947 */ /* 0x000fea0003800000 */
.L_x_3263:
        /* <DEDUP_REMOVED lines=10> */
.L_x_3271:
[----:B------:R-:W3:Y:S02]  /*6030*/  LDG.E.U16 R0, desc[UR36][R4.64] ;  /* 0x0000002404007981 */ /* 0x000ee4000c1e1500 */
[----:B---3--:R-:W-:-:S05]  /*6040*/  HADD2.F32 R0, -RZ, R0.H0_H0 ;  /* 0x20000000ff007230 */ /* 0x008fca0000004100 */
[----:B------:R-:W-:-:S04]  /*6050*/  FMUL.FTZ R0, R0, 1 ;  /* 0x3f80000000007820 */ /* 0x000fc80000410000 */
[----:B------:R0:W3:Y:S01]  /*6060*/  F2F.F64.F32 R16, R0 ;  /* 0x0000000000107310 */ /* 0x0000e20000201800 */
[----:B------:R-:W-:Y:S05]  /*6070*/  BRA `(.L_x_3267) ;  /* 0x0000000800f87947 */ /* 0x000fea0003800000 */
.L_x_3270:
        /* <DEDUP_REMOVED lines=10> */
.L_x_3273:
[----:B------:R-:W3:Y:S02]  /*6120*/  LDG.E.U16 R4, desc[UR36][R4.64] ;  /* 0x0000002404047981 */ /* 0x000ee4000c1e1500 */
[----:B---3--:R-:W-:-:S05]  /*6130*/  HADD2.F32 R0, -RZ, R4.H0_H0 ;  /* 0x20000004ff007230 */ /* 0x008fca0000004100 */
[----:B------:R-:W-:-:S04]  /*6140*/  FMUL.FTZ R0, R0, 1 ;  /* 0x3f80000000007820 */ /* 0x000fc80000410000 */
[----:B------:R0:W3:Y:S01]  /*6150*/  F2F.F64.F32 R16, R0 ;  /* 0x0000000000107310 */ /* 0x0000e20000201800 */
[----:B------:R-:W-:Y:S05]  /*6160*/  BRA `(.L_x_3267) ;  /* 0x0000000800bc7947 */ /* 0x000fea0003800000 */
.L_x_3272:
[----:B------:R0:W5:Y:S01]  /*6170*/  LDG.E.64 R16, desc[UR36][R4.64] ;  /* 0x0000002404107981 */ /* 0x000162000c1e1b00 */
[----:B------:R-:W-:Y:S05]  /*6180*/  BRA `(.L_x_3267) ;  /* 0x0000000800b47947 */ /* 0x000fea0003800000 */
.L_x_3262:
        /* <DEDUP_REMOVED lines=13> */
.L_x_3276:
[----:B------:R0:W5:Y:S01]  /*6260*/  LDG.E.64 R16, desc[UR36][R4.64] ;  /* 0x0000002404107981 */ /* 0x000162000c1e1b00 */
[----:B------:R-:W-:Y:S05]  /*6270*/  BRA `(.L_x_3267) ;  /* 0x0000000800787947 */ /* 0x000fea0003800000 */
.L_x_3275:
        /* <DEDUP_REMOVED lines=28> */
.L_x_3278:
        /* <DEDUP_REMOVED lines=15> */
.L_x_3277:
[----:B------:R-:W3:Y:S02]  /*6530*/  LDG.E.U16 R0, desc[UR36][R4.64] ;  /* 0x0000002404007981 */ /* 0x000ee4000c1e1500 */
[----:B---3--:R-:W-:-:S04]  /*6540*/  IMAD.U32 R0, R0, 0x10000, RZ ;  /* 0x0001000000007824 */ /* 0x008fc800078e00ff */
[----:B------:R-:W-:-:S04]  /*6550*/  FMUL.FTZ R0, R0, 1 ;  /* 0x3f80000000007820 */ /* 0x000fc80000410000 */
[----:B------:R0:W3:Y:S01]  /*6560*/  F2F.F64.F32 R16, R0 ;  /* 0x0000000000107310 */ /* 0x0000e20000201800 */
[----:B------:R-:W-:Y:S05]  /*6570*/  BRA `(.L_x_3267) ;  /* 0x0000000400b87947 */ /* 0x000fea0003800000 */
.L_x_3274:
        /* <DEDUP_REMOVED lines=11> */
.L_x_3281:
        /* <DEDUP_REMOVED lines=21> */
.L_x_3285:
[----:B------:R-:W-:Y:S05]  /*6780*/  BSYNC B1 ;  /* 0x0000000000017941 */ /* 0x000fea0003800000 */
.L_x_3284:
[----:B------:R-:W-:Y:S01]  /*6790*/  LEA R5, R0, 0x3b800000, 0x17 ;  /* 0x3b80000000057811 */ /* 0x000fe200078eb8ff */
[----:B------:R-:W-:-:S05]  /*67a0*/  IMAD.SHL.U32 R0, R3, 0x100000, RZ ;  /* 0x0010000003007824 */ /* 0x000fca00078e00ff */
[----:B------:R-:W-:-:S07]  /*67b0*/  LOP3.LUT R0, R5, R0, R6, 0xfe, !PT ;  /* 0x0000000005007212 */ /* 0x000fce00078efe06 */
.L_x_3283:
[----:B------:R-:W-:Y:S05]  /*67c0*/  BSYNC B0 ;  /* 0x0000000000007941 */ /* 0x000fea0003800000 */
.L_x_3282:
[----:B------:R-:W-:-:S04]  /*67d0*/  FMUL.FTZ R0, R0, 1 ;  /* 0x3f80000000007820 */ /* 0x000fc80000410000 */
[----:B------:R0:W3:Y:S01]  /*67e0*/  F2F.F64.F32 R16, R0 ;  /* 0x0000000000107310 */ /* 0x0000e20000201800 */
[----:B------:R-:W-:Y:S05]  /*67f0*/  BRA `(.L_x_3267) ;  /* 0x0000000400187947 */ /* 0x000fea0003800000 */
.L_x_3280:
        /* <DEDUP_REMOVED lines=21> */
.L_x_3289:
[----:B------:R-:W-:Y:S05]  /*6950*/  BSYNC B1 ;  /* 0x0000000000017941 */ /* 0x000fea0003800000 */
.L_x_3288:
[----:B------:R-:W-:Y:S01]  /*6960*/  LEA R5, R0, 0x37800000, 0x17 ;  /* 0x3780000000057811 */ /* 0x000fe200078eb8ff */
[----:B------:R-:W-:-:S05]  /*6970*/  IMAD.SHL.U32 R0, R3, 0x200000, RZ ;  /* 0x0020000003007824 */ /* 0x000fca00078e00ff */
[----:B------:R-:W-:-:S07]  /*6980*/  LOP3.LUT R0, R5, R0, R6, 0xfe, !PT ;  /* 0x0000000005007212 */ /* 0x000fce00078efe06 */
.L_x_3287:
[----:B------:R-:W-:Y:S05]  /*6990*/  BSYNC B0 ;  /* 0x0000000000007941 */ /* 0x000fea0003800000 */
.L_x_3286:
[----:B------:R-:W-:-:S04]  /*69a0*/  FMUL.FTZ R0, R0, 1 ;  /* 0x3f80000000007820 */ /* 0x000fc80000410000 */
[----:B------:R0:W3:Y:S01]  /*69b0*/  F2F.F64.F32 R16, R0 ;  /* 0x0000000000107310 */ /* 0x0000e20000201800 */
[----:B------:R-:W-:Y:S05]  /*69c0*/  BRA `(.L_x_3267) ;  /* 0x0000000000a47947 */ /* 0x000fea0003800000 */
.L_x_3279:
        /* <DEDUP_REMOVED lines=14> */
.L_x_3293:
[----:B------:R-:W-:Y:S05]  /*6ab0*/  BSYNC B0 ;  /* 0x0000000000007941 */ /* 0x000fea0003800000 */
.L_x_3292:
[----:B------:R-:W-:-:S04]  /*6ac0*/  FMUL.FTZ R0, R0, 1 ;  /* 0x3f80000000007820 */ /* 0x000fc80000410000 */
[----:B------:R0:W3:Y:S01]  /*6ad0*/  F2F.F64.F32 R16, R0 ;  /* 0x0000000000107310 */ /* 0x0000e20000201800 */
[----:B------:R-:W-:Y:S05]  /*6ae0*/  BRA `(.L_x_3267) ;  /* 0x00000000005c7947 */ /* 0x000fea0003800000 */
.L_x_3266:
        /* <DEDUP_REMOVED lines=16> */
.L_x_3294:
[----:B------:R-:W-:Y:S01]  /*6bf0*/  CS2R R16, SRZ ;  /* 0x0000000000107805 */ /* 0x000fe2000001ff00 */
[----:B------:R-:W-:Y:S06]  /*6c00*/  BRA `(.L_x_3267) ;  /* 0x0000000000147947 */ /* 0x000fec0003800000 */
.L_x_3291:
[----:B------:R-:W3:Y:S02]  /*6c10*/  LDG.E.64 R16, desc[UR36][R4.64] ;  /* 0x0000002404107981 */ /* 0x000ee4000c1e1b00 */
[----:B---3--:R-:W0:Y:S01]  /*6c20*/  I2F.F64.U64 R16, R16 ;  /* 0x0000001000107312 */ /* 0x008e220000301800 */
[----:B------:R-:W-:Y:S05]  /*6c30*/  BRA `(.L_x_3267) ;  /* 0x0000000000087947 */ /* 0x000fea0003800000 */
.L_x_3290:
[----:B------:R-:W3:Y:S02]  /*6c40*/  LDG.E R4, desc[UR36][R4.64] ;  /* 0x0000002404047981 */ /* 0x000ee4000c1e1900 */
[----:B---3--:R0:W3:Y:S02]  /*6c50*/  I2F.F64.U32 R16, R4 ;  /* 0x0000000400107312 */ /* 0x0080e40000201800 */
.L_x_3267:
        /* <DEDUP_REMOVED lines=20> */
.L_x_3298:
[----:B------:R-:W2:Y:S02]  /*6da0*/  LDG.E.U8 R4, desc[UR36][R4.64] ;  /* 0x0000002404047981 */ /* 0x000ea4000c1e1100 */
[----:B--2---:R0:W1:Y:S01]  /*6db0*/  I2F.F64.U16 R26, R4 ;  /* 0x00000004001a7312 */ /* 0x0040620000101800 */
[----:B------:R-:W-:Y:S05]  /*6dc0*/  BRA `(.L_x_3261) ;  /* 0x0000000c006c7947 */ /* 0x000fea0003800000 */
.L_x_3297:
        /* <DEDUP_REMOVED lines=9> */
.L_x_3301:
[----:B------:R-:W2:Y:S02]  /*6e60*/  LDG.E R4, desc[UR36][R4.64] ;  /* 0x0000002404047981 */ /* 0x000ea4000c1e1900 */
[----:B--2---:R0:W1:Y:S01]  /*6e70*/  I2F.F64 R26, R4 ;  /* 0x00000004001a7312 */ /* 0x0040620000201c00 */
[----:B------:R-:W-:Y:S05]  /*6e80*/  BRA `(.L_x_3261) ;  /* 0x0000000c003c7947 */ /* 0x000fea0003800000 */
.L_x_3300:
[----:B------:R-:W2:Y:S02]  /*6e90*/  LDG.E.U16 R4, desc[UR36][R4.64] ;  /* 0x0000002404047981 */ /* 0x000ea4000c1e1500 */
[----:B--2---:R0:W1:Y:S01]  /*6ea0*/  I2F.F64.S16 R26, R4 ;  /* 0x00000004001a7312 */ /* 0x0040620000101c00 */
[----:B------:R-:W-:Y:S05]  /*6eb0*/  BRA `(.L_x_3261) ;  /* 0x0000000c00307947 */ /* 0x000fea0003800000 */
.L_x_3296:
        /* <DEDUP_REMOVED lines=10> */
.L_x_3303:
[----:B------:R-:W2:Y:S02]  /*6f60*/  LDG.E.U16 R0, desc[UR36][R4.64] ;  /* 0x0000002404007981 */ /* 0x000ea4000c1e1500 */
[----:B--2---:R-:W-:-:S05]  /*6f70*/  HADD2.F32 R0, -RZ, R0.H0_H0 ;  /* 0x20000000ff007230 */ /* 0x004fca0000004100 */
[----:B------:R-:W-:-:S04]  /*6f80*/  FMUL.FTZ R0, R0, 1 ;  /* 0x3f80000000007820 */ /* 0x000fc80000410000 */
[----:B------:R0:W1:Y:S01]  /*6f90*/  F2F.F64.F32 R26, R0 ;  /* 0x00000000001a7310 */ /* 0x0000620000201800 */
[----:B------:R-:W-:Y:S05]  /*6fa0*/  BRA `(.L_x_3261) ;  /* 0x0000000800f47947 */ /* 0x000fea0003800000 */
.L_x_3302:
        /* <DEDUP_REMOVED lines=10> */
.L_x_3305:
[----:B------:R-:W2:Y:S02]  /*7050*/  LDG.E.U16 R4, desc[UR36][R4.64] ;  /* 0x0000002404047981 */ /* 0x000ea4000c1e1500 */
[----:B--2---:R-:W-:-:S05]  /*7060*/  HADD2.F32 R0, -RZ, R4.H0_H0 ;  /* 0x20000004ff007230 */ /* 0x004fca0000004100 */
[----:B------:R-:W-:-:S04]  /*7070*/  FMUL.FTZ R0, R0, 1 ;  /* 0x3f80000000007820 */ /* 0x000fc80000410000 */
[----:B------:R0:W1:Y:S01]  /*7080*/  F2F.F64.F32 R26, R0 ;  /* 0x00000000001a7310 */ /* 0x0000620000201800 */
[----:B------:R-:W-:Y:S05]  /*7090*/  BRA `(.L_x_3261) ;  /* 0x0000000800b87947 */ /* 0x000fea0003800000 */
.L_x_3304:
[----:B------:R0:W5:Y:S01]  /*70a0*/  LDG.E.64 R26, desc[UR36][R4.64] ;  /* 0x00000024041a7981 */ /* 0x000162000c1e1b00 */
[----:B------:R-:W-:Y:S05]  /*70b0*/  BRA `(.L_x_3261) ;  /* 0x0000000800b07947 */ /* 0x000fea0003800000 */
.L_x_3295:
        /* <DEDUP_REMOVED lines=13> */
.L_x_3308:
[----:B------:R0:W5:Y:S01]  /*7190*/  LDG.E.64 R26, desc[UR36][R4.64] ;  /* 0x00000024041a7981 */ /* 0x000162000c1e1b00 */
[----:B------:R-:W-:Y:S05]  /*71a0*/  BRA `(.L_x_3261) ;  /* 0x0000000800747947 */ /* 0x000fea0003800000 */
.L_x_3307:
        /* <DEDUP_REMOVED lines=28> */
.L_x_3310:
        /* <DEDUP_REMOVED lines=15> */
.L_x_3309:
[----:B------:R-:W2:Y:S02]  /*7460*/  LDG.E.U16 R0, desc[UR36][R4.64] ;  /* 0x0000002404007981 */ /* 0x000ea4000c1e1500 */
[----:B--2---:R-:W-:-:S04]  /*7470*/  IMAD.U32 R0, R0, 0x10000, RZ ;  /* 0x0001000000007824 */ /* 0x004fc800078e00ff */
[----:B------:R-:W-:-:S04]  /*7480*/  FMUL.FTZ R0, R0, 1 ;  /* 0x3f80000000007820 */ /* 0x000fc80000410000 */
[----:B------:R0:W1:Y:S01]  /*7490*/  F2F.F64.F32 R26, R0 ;  /* 0x00000000001a7310 */ /* 0x0000620000201800 */
[----:B------:R-:W-:Y:S05]  /*74a0*/  BRA `(.L_x_3261) ;  /* 0x0000000400b47947 */ /* 0x000fea0003800000 */
.L_x_3306:
        /* <DEDUP_REMOVED lines=11> */
.L_x_3313:
        /* <DEDUP_REMOVED lines=21> */
.L_x_3317:
[----:B------:R-:W-:Y:S05]  /*76b0*/  BSYNC B1 ;  /* 0x0000000000017941 */ /* 0x000fea0003800000 */
.L_x_3316:
[----:B------:R-:W-:Y:S01]  /*76c0*/  LEA R5, R0, 0x3b800000, 0x17 ;  /* 0x3b80000000057811 */ /* 0x000fe200078eb8ff */
[----:B------:R-:W-:-:S05]  /*76d0*/  IMAD.SHL.U32 R0, R3, 0x100000, RZ ;  /* 0x0010000003007824 */ /* 0x000fca00078e00ff */
[----:B------:R-:W-:-:S07]  /*76e0*/  LOP3.LUT R0, R5, R0, R6, 0xfe, !PT ;  /* 0x0000000005007212 */ /* 0x000fce00078efe06 */
.L_x_3315:
[----:B------:R-:W-:Y:S05]  /*76f0*/  BSYNC B0 ;  /* 0x0000000000007941 */ /* 0x000fea0003800000 */
.L_x_3314:
[----:B------:R-:W-:-:S04]  /*7700*/  FMUL.FTZ R0, R0, 1 ;  /* 0x3f80000000007820 */ /* 0x000fc80000410000 */
[----:B------:R0:W1:Y:S01]  /*7710*/  F2F.F64.F32 R26, R0 ;  /* 0x00000000001a7310 */ /* 0x0000620000201800 */
[----:B------:R-:W-:Y:S05]  /*7720*/  BRA `(.L_x_3261) ;  /* 0x0000000400147947 */ /* 0x000fea0003800000 */
.L_x_3312:
        /* <DEDUP_REMOVED lines=21> */
.L_x_3321:
[----:B------:R-:W-:Y:S05]  /*7880*/  BSYNC B1 ;  /* 0x0000000000017941 */ /* 0x000fea0003800000 */
.L_x_3320:
[----:B------:R-:W-:Y:S01]  /*7890*/  LEA R5, R0, 0x37800000, 0x17 ;  /* 0x3780000000057811 */ /* 0x000fe200078eb8ff */
[----:B------:R-:W-:-:S05]  /*78a0*/  IMAD.SHL.U32 R0, R3, 0x200000, RZ ;  /* 0x0020000003007824 */ /* 0x000fca00078e00ff */
[----:B------:R-:W-:-:S07]  /*78b0*/  LOP3.LUT R0, R5, R0, R6, 0xfe, !PT ;  /* 0x0000000005007212 */ /* 0x000fce00078efe06 */
.L_x_3319:
[----:B------:R-:W-:Y:S05]  /*78c0*/  BSYNC B0 ;  /* 0x0000000000007941 */ /* 0x000fea0003800000 */
.L_x_3318:
[----:B------:R-:W-:-:S04]  /*78d0*/  FMUL.FTZ R0, R0, 1 ;  /* 0x3f80000000007820 */ /* 0x000fc80000410000 */
[----:B------:R0:W1:Y:S01]  /*78e0*/  F2F.F64.F32 R26, R0 ;  /* 0x00000000001a7310 */ /* 0x0000620000201800 */
[----:B------:R-:W-:Y:S05]  /*78f0*/  BRA `(.L_x_3261) ;  /* 0x0000000000a07947 */ /* 0x000fea0003800000 */
.L_x_3311:
        /* <DEDUP_REMOVED lines=14> */
.L_x_3325:
[----:B------:R-:W-:Y:S05]  /*79e0*/  BSYNC B0 ;  /* 0x0000000000007941 */ /* 0x000fea0003800000 */
.L_x_3324:
[----:B------:R-:W-:-:S04]  /*79f0*/  FMUL.FTZ R0, R0, 1 ;  /* 0x3f80000000007820 */ /* 0x000fc80000410000 */
[----:B------:R0:W1:Y:S01]  /*7a00*/  F2F.F64.F32 R26, R0 ;  /* 0x00000000001a7310 */ /* 0x0000620000201800 */
[----:B------:R-:W-:Y:S05]  /*7a10*/  BRA `(.L_x_3261) ;  /* 0x0000000000587947 */ /* 0x000fea0003800000 */
.L_x_3299:
        /* <DEDUP_REMOVED lines=16> */
.L_x_3326:
[----:B------:R-:W-:Y:S05]  /*7b20*/  BRA `(.L_x_3261) ;  /* 0x0000000000147947 */ /* 0x000fea0003800000 */
.L_x_3323:
[----:B------:R-:W2:Y:S02]  /*7b30*/  LDG.E.64 R26, desc[UR36][R4.64] ;  /* 0x00000024041a7981 */ /* 0x000ea4000c1e1b00 */
[----:B--2---:R-:W0:Y:S01]  /*7b40*/  I2F.F64.U64 R26, R26 ;  /* 0x0000001a001a7312 */ /* 0x004e220000301800 */
[----:B------:R-:W-:Y:S05]  /*7b50*/  BRA `(.L_x_3261) ;  /* 0x0000000000087947 */ /* 0x000fea0003800000 */
.L_x_3322:
[----:B------:R-:W2:Y:S02]  /*7b60*/  LDG.E R4, desc[UR36][R4.64] ;  /* 0x0000002404047981 */ /* 0x000ea4000c1e1900 */
[----:B--2---:R0:W1:Y:S02]  /*7b70*/  I2F.F64.U32 R26, R4 ;  /* 0x00000004001a7312 */ /* 0x0040640000201800 */
.L_x_3261:
[----:B------:R-:W-:Y:S05]  /*7b80*/  BSYNC B6 ;  /* 0x0000000000067941 */ /* 0x000fea0003800000 */
.L_x_3260:
[----:B------:R-:W2:Y:S01]  /*7b90*/  S2R R23, SR_TID.X ;  /* 0x0000000000177919 */ /* 0x000ea20000002100 */
[----:B01--45:R-:W-:Y:S01]  /*7ba0*/  DMUL R36, R36, R28 ;  /* 0x0000001c24247228 */ /* 0x033fe20000000000 */
[----:B------:R-:W-:Y:S01]  /*7bb0*/  BSSY B6, `(.L_x_3327) ;  /* 0x000012c000067945 */ /* 0x000fe20003800000 */
[----:B--23--:R-:W-:Y:S02]  /*7bc0*/  DMUL R4, R32, R30 ;  /* 0x0000001e20047228 */ /* 0x00cfe40000000000 */
[----:B------:R-:W-:Y:S01]  /*7bd0*/  DSETP.GT.AND P2, PT, R28, RZ, PT ;  /* 0x000000ff1c00722a */ /* 0x000fe20003f44000 */
[----:B------:R-:W0:Y:S01]  /*7be0*/  LDC.U8 R32, c[0x0][0x240] ;  /* 0x00009000ff207b82 */ /* 0x000e220000000000 */
[----:B------:R-:W-:Y:S02]  /*7bf0*/  DSETP.GT.AND P0, PT, R30, RZ, PT ;  /* 0x000000ff1e00722a */ /* 0x000fe40003f04000 */
[----:B------:R-:W-:Y:S02]  /*7c00*/  DMUL R18, R18, R24 ;  /* 0x0000001812127228 */ /* 0x000fe40000000000 */
[----:B------:R-:W-:Y:S01]  /*7c10*/  FSEL R0, R28, R36, P2 ;  /* 0x000000241c007208 */ /* 0x000fe20001000000 */
[----:B------:R-:W-:Y:S01]  /*7c20*/  DMUL R26, R16, R26 ;  /* 0x0000001a101a7228 */ /* 0x000fe20000000000 */
[----:B------:R-:W-:Y:S01]  /*7c30*/  FSEL R28, R30, R4, P0 ;  /* 0x000000041e1c7208 */ /* 0x000fe20000000000 */
[----:B------:R-:W-:Y:S01]  /*7c40*/  DSETP.GT.AND P1, PT, R24, RZ, PT ;  /* 0x000000ff1800722a */ /* 0x000fe20003f24000 */
[----:B------:R-:W-:Y:S01]  /*7c50*/  FSEL R31, R31, R5, P0 ;  /* 0x000000051f1f7208 */ /* 0x000fe20000000000 */
[----:B------:R-:W-:Y:S01]  /*7c60*/  IMAD.MOV.U32 R4, RZ, RZ, R0 ;  /* 0x000000ffff047224 */ /* 0x000fe200078e0000 */
[----:B------:R-:W-:Y:S01]  /*7c70*/  FSEL R29, R29, R37, P2 ;  /* 0x000000251d1d7208 */ /* 0x000fe20001000000 */
[----:B------:R-:W-:-:S02]  /*7c80*/  DSETP.GT.AND P2, PT, R16, RZ, PT ;  /* 0x000000ff1000722a */ /* 0x000fc40003f44000 */
[----:B------:R-:W-:Y:S02]  /*7c90*/  FSEL R24, R24, R18, P1 ;  /* 0x0000001218187208 */ /* 0x000fe40000800000 */
[----:B------:R-:W-:Y:S01]  /*7ca0*/  IMAD.MOV.U32 R5, RZ, RZ, R29 ;  /* 0x000000ffff057224 */ /* 0x000fe200078e001d */
[----:B------:R-:W-:Y:S01]  /*7cb0*/  FSEL R25, R25, R19, P1 ;  /* 0x0000001319197208 */ /* 0x000fe20000800000 */
[----:B------:R-:W-:Y:S01]  /*7cc0*/  IMAD.MOV.U32 R29, RZ, RZ, R31 ;  /* 0x000000ffff1d7224 */ /* 0x000fe200078e001f */
[----:B------:R-:W-:Y:S02]  /*7cd0*/  FSEL R16, R16, R26, P2 ;  /* 0x0000001a10107208 */ /* 0x000fe40001000000 */
[----:B------:R-:W-:Y:S02]  /*7ce0*/  FSEL R17, R17, R27, P2 ;  /* 0x0000001b11117208 */ /* 0x000fe40001000000 */
[----:B------:R-:W-:-:S13]  /*7cf0*/  ISETP.GE.AND P0, PT, R23, R2, PT ;  /* 0x000000021700720c */ /* 0x000fda0003f06270 */
[----:B------:R-:W-:Y:S05]  /*7d00*/  @P0 BRA `(.L_x_3328) ;  /* 0x0000001000580947 */ /* 0x000fea0003800000 */
[----:B------:R-:W1:Y:S01]  /*7d10*/  LDC.64 R8, c[0x0][0x218] ;  /* 0x00008600ff087b82 */ /* 0x000e620000000a00 */
[----:B------:R-:W-:Y:S01]  /*7d20*/  IMAD R0, R22, 0x200, R23 ;  /* 0x0000020016007824 */ /* 0x000fe200078e0217 */
[----:B0-----:R-:W-:Y:S01]  /*7d30*/  PRMT R6, R32, 0x9910, RZ ;  /* 0x0000991020067816 */ /* 0x001fe200000000ff */
[----:B------:R-:W-:Y:S01]  /*7d40*/  ULDC UR4, c[0x0][0x244] ;  /* 0x0000910000047ab9 */ /* 0x000fe20000000800 */
[----:B------:R-:W-:Y:S02]  /*7d50*/  VIADD R23, R23, 0x80 ;  /* 0x0000008017177836 */ /* 0x000fe40000000000 */
[----:B------:R-:W-:Y:S02]  /*7d60*/  IMAD R3, R0, UR4, RZ ;  /* 0x0000000400037c24 */ /* 0x000fe4000f8e02ff */
[----:B------:R-:W-:-:S05]  /*7d70*/  IMAD.MOV.U32 R0, RZ, RZ, R6 ;  /* 0x000000ffff007224 */ /* 0x000fca00078e0006 */
[----:B------:R-:W-:Y:S02]  /*7d80*/  ISETP.GT.AND P0, PT, R0, 0x9, PT ;  /* 0x000000090000780c */ /* 0x000fe40003f04270 */
[----:B-1----:R-:W-:-:S05]  /*7d90*/  IADD3 R8, P1, R3, R8, RZ ;  /* 0x0000000803087210 */ /* 0x002fca0007f3e0ff */
        /* <DEDUP_REMOVED lines=13> */
.L_x_3332:
[----:B------:R-:W0:Y:S02]  /*7e70*/  F2I.S64.F64.TRUNC R4, R4 ;  /* 0x0000000400047311 */ /* 0x000e24000030d900 */
[----:B0-----:R-:W-:-:S05]  /*7e80*/  IMAD.MOV.U32 R3, RZ, RZ, R4 ;  /* 0x000000ffff037224 */ /* 0x001fca00078e0004 */
[----:B------:R0:W-:Y:S01]  /*7e90*/  STG.E.U8 desc[UR36][R8.64], R3 ;  /* 0x0000000308007986 */ /* 0x0001e2000c101124 */
[----:B------:R-:W-:Y:S05]  /*7ea0*/  BRA `(.L_x_3328) ;  /* 0x0000000c00f07947 */ /* 0x000fea0003800000 */
.L_x_3331:
        /* <DEDUP_REMOVED lines=9> */
.L_x_3335:
[----:B------:R-:W0:Y:S02]  /*7f40*/  F2I.F64.TRUNC R5, R4 ;  /* 0x0000000400057311 */ /* 0x000e24000030d100 */
[----:B0-----:R0:W-:Y:S01]  /*7f50*/  STG.E desc[UR36][R8.64], R5 ;  /* 0x0000000508007986 */ /* 0x0011e2000c101924 */
[----:B------:R-:W-:Y:S05]  /*7f60*/  BRA `(.L_x_3328) ;  /* 0x0000000c00c07947 */ /* 0x000fea0003800000 */
.L_x_3334:
[----:B------:R-:W0:Y:S02]  /*7f70*/  F2I.F64.TRUNC R5, R4 ;  /* 0x0000000400057311 */ /* 0x000e24000030d100 */
[----:B0-----:R0:W-:Y:S01]  /*7f80*/  STG.E.U16 desc[UR36][R8.64], R5 ;  /* 0x0000000508007986 */ /* 0x0011e2000c101524 */
[----:B------:R-:W-:Y:S05]  /*7f90*/  BRA `(.L_x_3328) ;  /* 0x0000000c00b47947 */ /* 0x000fea0003800000 */
.L_x_3330:
        /* <DEDUP_REMOVED lines=13> */
.L_x_3337:
        /* <DEDUP_REMOVED lines=8> */
.L_x_3336:
        /* <DEDUP_REMOVED lines=14> */
.L_x_3339:
        /* <DEDUP_REMOVED lines=9> */
.L_x_3338:
[----:B------:R0:W-:Y:S01]  /*8260*/  STG.E.64 desc[UR36][R8.64], R4 ;  /* 0x0000000408007986 */ /* 0x0001e2000c101b24 */
[----:B------:R-:W-:Y:S05]  /*8270*/  BRA `(.L_x_3328) ;  /* 0x0000000800fc7947 */ /* 0x000fea0003800000 */
.L_x_3329:
        /* <DEDUP_REMOVED lines=12> */
.L_x_3342:
[----:B------:R-:W-:-:S05]  /*8340*/  CS2R R6, SRZ ;  /* 0x0000000000067805 */ /* 0x000fca000001ff00 */
[----:B------:R0:W-:Y:S01]  /*8350*/  STG.E.128 desc[UR36][R8.64], R4 ;  /* 0x0000000408007986 */ /* 0x0001e2000c101d24 */
[----:B------:R-:W-:Y:S05]  /*8360*/  BRA `(.L_x_3328) ;  /* 0x0000000800c07947 */ /* 0x000fea0003800000 */
.L_x_3341:
        /* <DEDUP_REMOVED lines=25> */
.L_x_3346:
[----:B------:R-:W-:Y:S05]  /*8500*/  BSYNC B0 ;  /* 0x0000000000007941 */ /* 0x000fea0003800000 */
.L_x_3345:
[----:B------:R-:W-:-:S05]  /*8510*/  LOP3.LUT R7, R0, R7, RZ, 0xfc, !PT ;  /* 0x0000000700077212 */ /* 0x000fca00078efcff */
[----:B------:R0:W-:Y:S01]  /*8520*/  STG.E.U8 desc[UR36][R8.64], R7 ;  /* 0x0000000708007986 */ /* 0x0001e2000c101124 */
[----:B------:R-:W-:Y:S05]  /*8530*/  BRA `(.L_x_3328) ;  /* 0x00000008004c7947 */ /* 0x000fea0003800000 */
.L_x_3344:
        /* <DEDUP_REMOVED lines=17> */
.L_x_3348:
[----:B------:R-:W-:Y:S01]  /*8650*/  IMAD.MOV.U32 R0, RZ, RZ, 0x7f ;  /* 0x0000007fff007424 */ /* 0x000fe200078e00ff */
[----:B------:R-:W-:-:S04]  /*8660*/  ISETP.GT.U32.AND P0, PT, R3, 0x7f800000, PT ;  /* 0x7f8000000300780c */ /* 0x000fc80003f04070 */
[----:B------:R-:W-:-:S09]  /*8670*/  SEL R0, R0, 0x7c, P0 ;  /* 0x0000007c00007807 */ /* 0x000fd20000000000 */
.L_x_3349:
[----:B------:R-:W-:Y:S05]  /*8680*/  BSYNC B0 ;  /* 0x0000000000007941 */ /* 0x000fea0003800000 */
.L_x_3347:
[----:B------:R-:W-:-:S04]  /*8690*/  LOP3.LUT R3, R7, 0x80000000, RZ, 0xc0, !PT ;  /* 0x8000000007037812 */ /* 0x000fc800078ec0ff */
[----:B------:R-:W-:-:S04]  /*86a0*/  SHF.R.U32.HI R3, RZ, 0x18, R3 ;  /* 0x00000018ff037819 */ /* 0x000fc80000011603 */
[----:B------:R-:W-:-:S05]  /*86b0*/  LOP3.LUT R3, R0, R3, RZ, 0xfc, !PT ;  /* 0x0000000300037212 */ /* 0x000fca00078efcff */
[----:B------:R0:W-:Y:S01]  /*86c0*/  STG.E.U8 desc[UR36][R8.64], R3 ;  /* 0x0000000308007986 */ /* 0x0001e2000c101124 */
[----:B------:R-:W-:Y:S05]  /*86d0*/  BRA `(.L_x_3328) ;  /* 0x0000000400e47947 */ /* 0x000fea0003800000 */
.L_x_3343:
        /* <DEDUP_REMOVED lines=8> */
.L_x_3340:
        /* <DEDUP_REMOVED lines=11> */
.L_x_3352:
        /* <DEDUP_REMOVED lines=21> */
.L_x_3355:
[----:B------:R-:W-:-:S04]  /*8960*/  LOP3.LUT R0, R7, 0x80000000, RZ, 0xc0, !PT ;  /* 0x8000000007007812 */ /* 0x000fc800078ec0ff */
[----:B------:R-:W-:-:S04]  /*8970*/  SHF.R.U32.HI R0, RZ, 0x18, R0 ;  /* 0x00000018ff007819 */ /* 0x000fc80000011600 */
[----:B------:R-:W-:-:S07]  /*8980*/  LOP3.LUT R0, R3, R0, RZ, 0xfc, !PT ;  /* 0x0000000003007212 */ /* 0x000fce00078efcff */
.L_x_3354:
[----:B------:R-:W-:Y:S05]  /*8990*/  BSYNC B0 ;  /* 0x0000000000007941 */ /* 0x000fea0003800000 */
.L_x_3353:
[----:B------:R0:W-:Y:S01]  /*89a0*/  STG.E.U8 desc[UR36][R8.64], R0 ;  /* 0x0000000008007986 */ /* 0x0001e2000c101124 */
[----:B------:R-:W-:Y:S05]  /*89b0*/  BRA `(.L_x_3328) ;  /* 0x00000004002c7947 */ /* 0x000fea0003800000 */
.L_x_3351:
        /* <DEDUP_REMOVED lines=21> */
.L_x_3358:
[----:B------:R-:W-:-:S04]  /*8b10*/  LOP3.LUT R0, R7, 0x80000000, RZ, 0xc0, !PT ;  /* 0x8000000007007812 */ /* 0x000fc800078ec0ff */
[----:B------:R-:W-:-:S04]  /*8b20*/  SHF.R.U32.HI R0, RZ, 0x18, R0 ;  /* 0x00000018ff007819 */ /* 0x000fc80000011600 */
[----:B------:R-:W-:-:S07]  /*8b30*/  LOP3.LUT R0, R3, R0, RZ, 0xfc, !PT ;  /* 0x0000000003007212 */ /* 0x000fce00078efcff */
.L_x_3357:
[----:B------:R-:W-:Y:S05]  /*8b40*/  BSYNC B0 ;  /* 0x0000000000007941 */ /* 0x000fea0003800000 */
.L_x_3356:
[----:B------:R0:W-:Y:S01]  /*8b50*/  STG.E.U8 desc[UR36][R8.64], R0 ;  /* 0x0000000008007986 */ /* 0x0001e2000c101124 */
[----:B------:R-:W-:Y:S05]  /*8b60*/  BRA `(.L_x_3328) ;  /* 0x0000000000c07947 */ /* 0x000fea0003800000 */
.L_x_3350:
        /* <DEDUP_REMOVED lines=26> */
.L_x_3333:
        /* <DEDUP_REMOVED lines=16> */
.L_x_3361:
[----:B------:R-:W-:Y:S05]  /*8e10*/  BRA `(.L_x_3328) ;  /* 0x0000000000147947 */ /* 0x000fea0003800000 */
.L_x_3360:
[----:B------:R-:W0:Y:S02]  /*8e20*/  F2I.U64.F64.TRUNC R4, R4 ;  /* 0x0000000400047311 */ /* 0x000e24000030d800 */
[----:B0-----:R0:W-:Y:S01]  /*8e30*/  STG.E.64 desc[UR36][R8.64], R4 ;  /* 0x0000000408007986 */ /* 0x0011e2000c101b24 */
[----:B------:R-:W-:Y:S05]  /*8e40*/  BRA `(.L_x_3328) ;  /* 0x0000000000087947 */ /* 0x000fea0003800000 */
.L_x_3359:
[----:B------:R-:W0:Y:S02]  /*8e50*/  F2I.U32.F64.TRUNC R5, R4 ;  /* 0x0000000400057311 */ /* 0x000e24000030d000 */
[----:B0-----:R0:W-:Y:S02]  /*8e60*/  STG.E desc[UR36][R8.64], R5 ;  /* 0x0000000508007986 */ /* 0x0011e4000c101924 */
.L_x_3328:
[----:B------:R-:W-:Y:S05]  /*8e70*/  BSYNC B6 ;  /* 0x0000000000067941 */ /* 0x000fea0003800000 */
.L_x_3327:
[----:B------:R-:W-:Y:S01]  /*8e80*/  ISETP.GE.AND P0, PT, R23, R2, PT ;  /* 0x000000021700720c */ /* 0x000fe20003f06270 */
[----:B------:R-:W-:-:S12]  /*8e90*/  BSSY B6, `(.L_x_3362) ;  /* 0x0000230000067945 */ /* 0x000fd80003800000 */
[----:B------:R-:W-:Y:S05]  /*8ea0*/  @P0 BRA `(.L_x_3363) ;  /* 0x0000002000b80947 */ /* 0x000fea0003800000 */
[----:B0-----:R-:W0:Y:S01]  /*8eb0*/  LDC.64 R4, c[0x0][0x218] ;  /* 0x00008600ff047b82 */ /* 0x001e220000000a00 */
[----:B-1----:R-:W-:Y:S01]  /*8ec0*/  IMAD R0, R22, 0x200, R23 ;  /* 0x0000020016007824 */ /* 0x002fe200078e0217 */
[----:B---3--:R-:W-:Y:S01]  /*8ed0*/  PRMT R6, R32, 0x9910, RZ ;  /* 0x0000991020067816 */ /* 0x008fe200000000ff */
[----:B------:R-:W-:Y:S02]  /*8ee0*/  ULDC UR4, c[0x0][0x244] ;  /* 0x0000910000047ab9 */ /* 0x000fe40000000800 */
[----:B--2-4-:R-:W-:Y:S02]  /*8ef0*/  IMAD R3, R0, UR4, RZ ;  /* 0x0000000400037c24 */ /* 0x014fe4000f8e02ff */
        /* <DEDUP_REMOVED lines=16> */
.L_x_3367:
[----:B------:R-:W0:Y:S02]  /*9000*/  F2I.S64.F64.TRUNC R28, R28 ;  /* 0x0000001c001c7311 */ /* 0x000e24000030d900 */
[----:B0-----:R-:W-:-:S05]  /*9010*/  IMAD.MOV.U32 R3, RZ, RZ, R28 ;  /* 0x000000ffff037224 */ /* 0x001fca00078e001c */
[----:B------:R0:W-:Y:S01]  /*9020*/  STG.E.U8 desc[UR36][R4.64], R3 ;  /* 0x0000000304007986 */ /* 0x0001e2000c101124 */
[----:B------:R-:W-:Y:S05]  /*9030*/  BRA `(.L_x_3369) ;  /* 0x0000000c00f07947 */ /* 0x000fea0003800000 */
.L_x_3366:
        /* <DEDUP_REMOVED lines=9> */
.L_x_3371:
[----:B------:R-:W0:Y:S02]  /*90d0*/  F2I.F64.TRUNC R29, R28 ;  /* 0x0000001c001d7311 */ /* 0x000e24000030d100 */
[----:B0-----:R0:W-:Y:S01]  /*90e0*/  STG.E desc[UR36][R4.64], R29 ;  /* 0x0000001d04007986 */ /* 0x0011e2000c101924 */
[----:B------:R-:W-:Y:S05]  /*90f0*/  BRA `(.L_x_3369) ;  /* 0x0000000c00c07947 */ /* 0x000fea0003800000 */
.L_x_3370:
[----:B------:R-:W0:Y:S02]  /*9100*/  F2I.F64.TRUNC R29, R28 ;  /* 0x0000001c001d7311 */ /* 0x000e24000030d100 */
[----:B0-----:R0:W-:Y:S01]  /*9110*/  STG.E.U16 desc[UR36][R4.64], R29 ;  /* 0x0000001d04007986 */ /* 0x0011e2000c101524 */
[----:B------:R-:W-:Y:S05]  /*9120*/  BRA `(.L_x_3369) ;  /* 0x0000000c00b47947 */ /* 0x000fea0003800000 */
.L_x_3365:
        /* <DEDUP_REMOVED lines=13> */
.L_x_3373:
        /* <DEDUP_REMOVED lines=8> */
.L_x_3372:
        /* <DEDUP_REMOVED lines=14> */
.L_x_3375:
        /* <DEDUP_REMOVED lines=9> */
.L_x_3374:
[----:B------:R4:W-:Y:S01]  /*93f0*/  STG.E.64 desc[UR36][R4.64], R28 ;  /* 0x0000001c04007986 */ /* 0x0009e2000c101b24 */
[----:B------:R-:W-:Y:S05]  /*9400*/  BRA `(.L_x_3369) ;  /* 0x0000000800fc7947 */ /* 0x000fea0003800000 */
.L_x_3364:
        /* <DEDUP_REMOVED lines=12> */
.L_x_3378:
[----:B------:R-:W-:-:S05]  /*94d0*/  CS2R R30, SRZ ;  /* 0x00000000001e7805 */ /* 0x000fca000001ff00 */
[----:B------:R0:W-:Y:S01]  /*94e0*/  STG.E.128 desc[UR36][R4.64], R28 ;  /* 0x0000001c04007986 */ /* 0x0001e2000c101d24 */
[----:B------:R-:W-:Y:S05]  /*94f0*/  BRA `(.L_x_3369) ;  /* 0x0000000800c07947 */ /* 0x000fea0003800000 */
.L_x_3377:
        /* <DEDUP_REMOVED lines=25> */
.L_x_3382:
[----:B------:R-:W-:Y:S05]  /*9690*/  BSYNC B0 ;  /* 0x0000000000007941 */ /* 0x000fea0003800000 */
.L_x_3381:
[----:B------:R-:W-:-:S05]  /*96a0*/  LOP3.LUT R7, R0, R7, RZ, 0xfc, !PT ;  /* 0x0000000700077212 */ /* 0x000fca00078efcff */
[----:B------:R0:W-:Y:S01]  /*96b0*/  STG.E.U8 desc[UR36][R4.64], R7 ;  /* 0x0000000704007986 */ /* 0x0001e2000c101124 */
[----:B------:R-:W-:Y:S05]  /*96c0*/  BRA `(.L_x_3369) ;  /* 0x00000008004c7947 */ /* 0x000fea0003800000 */
.L_x_3380:
        /* <DEDUP_REMOVED lines=17> */
.L_x_3384:
[----:B------:R-:W-:Y:S01]  /*97e0*/  IMAD.MOV.U32 R0, RZ, RZ, 0x7f ;  /* 0x0000007fff007424 */ /* 0x000fe200078e00ff */
[----:B------:R-:W-:-:S04]  /*97f0*/  ISETP.GT.U32.AND P0, PT, R3, 0x7f800000, PT ;  /* 0x7f8000000300780c */ /* 0x000fc80003f04070 */
[----:B------:R-:W-:-:S09]  /*9800*/  SEL R0, R0, 0x7c, P0 ;  /* 0x0000007c00007807 */ /* 0x000fd20000000000 */
.L_x_3385:
[----:B------:R-:W-:Y:S05]  /*9810*/  BSYNC B0 ;  /* 0x0000000000007941 */ /* 0x000fea0003800000 */
.L_x_3383:
[----:B------:R-:W-:-:S04]  /*9820*/  LOP3.LUT R3, R7, 0x80000000, RZ, 0xc0, !PT ;  /* 0x8000000007037812 */ /* 0x000fc800078ec0ff */
[----:B------:R-:W-:-:S04]  /*9830*/  SHF.R.U32.HI R3, RZ, 0x18, R3 ;  /* 0x00000018ff037819 */ /* 0x000fc80000011603 */
[----:B------:R-:W-:-:S05]  /*9840*/  LOP3.LUT R3, R0, R3, RZ, 0xfc, !PT ;  /* 0x0000000300037212 */ /* 0x000fca00078efcff */
[----:B------:R0:W-:Y:S01]  /*9850*/  STG.E.U8 desc[UR36][R4.64], R3 ;  /* 0x0000000304007986 */ /* 0x0001e2000c101124 */
[----:B------:R-:W-:Y:S05]  /*9860*/  BRA `(.L_x_3369) ;  /* 0x0000000400e47947 */ /* 0x000fea0003800000 */
.L_x_3379:
        /* <DEDUP_REMOVED lines=8> */
.L_x_3376:
        /* <DEDUP_REMOVED lines=11> */
.L_x_3388:
        /* <DEDUP_REMOVED lines=21> */
.L_x_3391:
[----:B------:R-:W-:-:S04]  /*9af0*/  LOP3.LUT R0, R7, 0x80000000, RZ, 0xc0, !PT ;  /* 0x8000000007007812 */ /* 0x000fc800078ec0ff */
[----:B------:R-:W-:-:S04]  /*9b00*/  SHF.R.U32.HI R0, RZ, 0x18, R0 ;  /* 0x00000018ff007819 */ /* 0x000fc80000011600 */
[----:B------:R-:W-:-:S07]  /*9b10*/  LOP3.LUT R0, R3, R0, RZ, 0xfc, !PT ;  /* 0x0000000003007212 */ /* 0x000fce00078efcff */
.L_x_3390:
[----:B------:R-:W-:Y:S05]  /*9b20*/  BSYNC B0 ;  /* 0x0000000000007941 */ /* 0x000fea0003800000 */
.L_x_3389:
[----:B------:R0:W-:Y:S01]  /*9b30*/  STG.E.U8 desc[UR36][R4.64], R0 ;  /* 0x0000000004007986 */ /* 0x0001e2000c101124 */
[----:B------:R-:W-:Y:S05]  /*9b40*/  BRA `(.L_x_3369) ;  /* 0x00000004002c7947 */ /* 0x000fea0003800000 */
.L_x_3387:
        /* <DEDUP_REMOVED lines=21> */
.L_x_3394:
[----:B------:R-:W-:-:S04]  /*9ca0*/  LOP3.LUT R0, R7, 0x80000000, RZ, 0xc0, !PT ;  /* 0x8000000007007812 */ /* 0x000fc800078ec0ff */
[----:B------:R-:W-:-:S04]  /*9cb0*/  SHF.R.U32.HI R0, RZ, 0x18, R0 ;  /* 0x00000018ff007819 */ /* 0x000fc80000011600 */
[----:B------:R-:W-:-:S07]  /*9cc0*/  LOP3.LUT R0, R3, R0, RZ, 0xfc, !PT ;  /* 0x0000000003007212 */ /* 0x000fce00078efcff */
.L_x_3393:
[----:B------:R-:W-:Y:S05]  /*9cd0*/  BSYNC B0 ;  /* 0x0000000000007941 */ /* 0x000fea0003800000 */
.L_x_3392:
[----:B------:R0:W-:Y:S01]  /*9ce0*/  STG.E.U8 desc[UR36][R4.64], R0 ;  /* 0x0000000004007986 */ /* 0x0001e2000c101124 */
[----:B------:R-:W-:Y:S05]  /*9cf0*/  BRA `(.L_x_3369) ;  /* 0x0000000000c07947 */ /* 0x000fea0003800000 */
.L_x_3386:
        /* <DEDUP_REMOVED lines=26> */
.L_x_3368:
        /* <DEDUP_REMOVED lines=16> */
.L_x_3397:
[----:B------:R-:W-:Y:S05]  /*9fa0*/  BRA `(.L_x_3369) ;  /* 0x0000000000147947 */ /* 0x000fea0003800000 */
.L_x_3396:
[----:B------:R-:W0:Y:S02]  /*9fb0*/  F2I.U64.F64.TRUNC R28, R28 ;  /* 0x0000001c001c7311 */ /* 0x000e24000030d800 */
[----:B0-----:R0:W-:Y:S01]  /*9fc0*/  STG.E.64 desc[UR36][R4.64], R28 ;  /* 0x0000001c04007986 */ /* 0x0011e2000c101b24 */
[----:B------:R-:W-:Y:S05]  /*9fd0*/  BRA `(.L_x_3369) ;  /* 0x0000000000087947 */ /* 0x000fea0003800000 */
.L_x_3395:
[----:B------:R-:W0:Y:S02]  /*9fe0*/  F2I.U32.F64.TRUNC R29, R28 ;  /* 0x0000001c001d7311 */ /* 0x000e24000030d000 */
[----:B0-----:R0:W-:Y:S02]  /*9ff0*/  STG.E desc[UR36][R4.64], R29 ;  /* 0x0000001d04007986 */ /* 0x0011e4000c101924 */
.L_x_3369:
        /* <DEDUP_REMOVED lines=24> */
.L_x_3401:
[----:B------:R-:W0:Y:S02]  /*a180*/  F2I.S64.F64.TRUNC R24, R24 ;  /* 0x0000001800187311 */ /* 0x000e24000030d900 */
[----:B0-----:R-:W-:-:S05]  /*a190*/  IMAD.MOV.U32 R3, RZ, RZ, R24 ;  /* 0x000000ffff037224 */ /* 0x001fca00078e0018 */
[----:B------:R0:W-:Y:S01]  /*a1a0*/  STG.E.U8 desc[UR36][R4.64], R3 ;  /* 0x0000000304007986 */ /* 0x0001e2000c101124 */
[----:B------:R-:W-:Y:S05]  /*a1b0*/  BRA `(.L_x_3403) ;  /* 0x0000000c00f07947 */ /* 0x000fea0003800000 */
.L_x_3400:
        /* <DEDUP_REMOVED lines=9> */
.L_x_3405:
[----:B------:R-:W0:Y:S02]  /*a250*/  F2I.F64.TRUNC R25, R24 ;  /* 0x0000001800197311 */ /* 0x000e24000030d100 */
[----:B0-----:R0:W-:Y:S01]  /*a260*/  STG.E desc[UR36][R4.64], R25 ;  /* 0x0000001904007986 */ /* 0x0011e2000c101924 */
[----:B------:R-:W-:Y:S05]  /*a270*/  BRA `(.L_x_3403) ;  /* 0x0000000c00c07947 */ /* 0x000fea0003800000 */
.L_x_3404:
[----:B------:R-:W0:Y:S02]  /*a280*/  F2I.F64.TRUNC R25, R24 ;  /* 0x0000001800197311 */ /* 0x000e24000030d100 */
[----:B0-----:R0:W-:Y:S01]  /*a290*/  STG.E.U16 desc[UR36][R4.64], R25 ;  /* 0x0000001904007986 */ /* 0x0011e2000c101524 */
[----:B------:R-:W-:Y:S05]  /*a2a0*/  BRA `(.L_x_3403) ;  /* 0x0000000c00b47947 */ /* 0x000fea0003800000 */
.L_x_3399:
        /* <DEDUP_REMOVED lines=13> */
.L_x_3407:
        /* <DEDUP_REMOVED lines=8> */
.L_x_3406:
        /* <DEDUP_REMOVED lines=14> */
.L_x_3409:
        /* <DEDUP_REMOVED lines=9> */
.L_x_3408:
[----:B------:R0:W-:Y:S01]  /*a570*/  STG.E.64 desc[UR36][R4.64], R24 ;  /* 0x0000001804007986 */ /* 0x0001e2000c101b24 */
[----:B------:R-:W-:Y:S05]  /*a580*/  BRA `(.L_x_3403) ;  /* 0x0000000800fc7947 */ /* 0x000fea0003800000 */
.L_x_3398:
        /* <DEDUP_REMOVED lines=12> */
.L_x_3412:
[----:B------:R-:W-:-:S05]  /*a650*/  CS2R R26, SRZ ;  /* 0x00000000001a7805 */ /* 0x000fca000001ff00 */
[----:B------:R0:W-:Y:S01]  /*a660*/  STG.E.128 desc[UR36][R4.64], R24 ;  /* 0x0000001804007986 */ /* 0x0001e2000c101d24 */
[----:B------:R-:W-:Y:S05]  /*a670*/  BRA `(.L_x_3403) ;  /* 0x0000000800c07947 */ /* 0x000fea0003800000 */
.L_x_3411:
        /* <DEDUP_REMOVED lines=25> */
.L_x_3416:
[----:B------:R-:W-:Y:S05]  /*a810*/  BSYNC B0 ;  /* 0x0000000000007941 */ /* 0x000fea0003800000 */
.L_x_3415:
[----:B------:R-:W-:-:S05]  /*a820*/  LOP3.LUT R7, R0, R7, RZ, 0xfc, !PT ;  /* 0x0000000700077212 */ /* 0x000fca00078efcff */
[----:B------:R0:W-:Y:S01]  /*a830*/  STG.E.U8 desc[UR36][R4.64], R7 ;  /* 0x0000000704007986 */ /* 0x0001e2000c101124 */
[----:B------:R-:W-:Y:S05]  /*a840*/  BRA `(.L_x_3403) ;  /* 0x00000008004c7947 */ /* 0x000fea0003800000 */
.L_x_3414:
        /* <DEDUP_REMOVED lines=17> */
.L_x_3418:
[----:B------:R-:W-:Y:S01]  /*a960*/  IMAD.MOV.U32 R0, RZ, RZ, 0x7f ;  /* 0x0000007fff007424 */ /* 0x000fe200078e00ff */
[----:B------:R-:W-:-:S04]  /*a970*/  ISETP.GT.U32.AND P0, PT, R3, 0x7f800000, PT ;  /* 0x7f8000000300780c */ /* 0x000fc80003f04070 */
[----:B------:R-:W-:-:S09]  /*a980*/  SEL R0, R0, 0x7c, P0 ;  /* 0x0000007c00007807 */ /* 0x000fd20000000000 */
.L_x_3419:
[----:B------:R-:W-:Y:S05]  /*a990*/  BSYNC B0 ;  /* 0x0000000000007941 */ /* 0x000fea0003800000 */
.L_x_3417:
[----:B------:R-:W-:-:S04]  /*a9a0*/  LOP3.LUT R3, R7, 0x80000000, RZ, 0xc0, !PT ;  /* 0x8000000007037812 */ /* 0x000fc800078ec0ff */
[----:B------:R-:W-:-:S04]  /*a9b0*/  SHF.R.U32.HI R3, RZ, 0x18, R3 ;  /* 0x00000018ff037819 */ /* 0x000fc80000011603 */
[----:B------:R-:W-:-:S05]  /*a9c0*/  LOP3.LUT R3, R0, R3, RZ, 0xfc, !PT ;  /* 0x0000000300037212 */ /* 0x000fca00078efcff */
[----:B------:R0:W-:Y:S01]  /*a9d0*/  STG.E.U8 desc[UR36][R4.64], R3 ;  /* 0x0000000304007986 */ /* 0x0001e2000c101124 */
[----:B------:R-:W-:Y:S05]  /*a9e0*/  BRA `(.L_x_3403) ;  /* 0x0000000400e47947 */ /* 0x000fea0003800000 */
.L_x_3413:
        /* <DEDUP_REMOVED lines=8> */
.L_x_3410:
        /* <DEDUP_REMOVED lines=11> */
.L_x_3422:
        /* <DEDUP_REMOVED lines=21> */
.L_x_3425:
[----:B------:R-:W-:-:S04]  /*ac70*/  LOP3.LUT R0, R7, 0x80000000, RZ, 0xc0, !PT ;  /* 0x8000000007007812 */ /* 0x000fc800078ec0ff */
[----:B------:R-:W-:-:S04]  /*ac80*/  SHF.R.U32.HI R0, RZ, 0x18, R0 ;  /* 0x00000018ff007819 */ /* 0x000fc80000011600 */
[----:B------:R-:W-:-:S07]  /*ac90*/  LOP3.LUT R0, R3, R0, RZ, 0xfc, !PT ;  /* 0x0000000003007212 */ /* 0x000fce00078efcff */
.L_x_3424:
[----:B------:R-:W-:Y:S05]  /*aca0*/  BSYNC B0 ;  /* 0x0000000000007941 */ /* 0x000fea0003800000 */
.L_x_3423:
[----:B------:R0:W-:Y:S01]  /*acb0*/  STG.E.U8 desc[UR36][R4.64], R0 ;  /* 0x0000000004007986 */ /* 0x0001e2000c101124 */
[----:B------:R-:W-:Y:S05]  /*acc0*/  BRA `(.L_x_3403) ;  /* 0x00000004002c7947 */ /* 0x000fea0003800000 */
.L_x_3421:
        /* <DEDUP_REMOVED lines=21> */
.L_x_3428:
[----:B------:R-:W-:-:S04]  /*ae20*/  LOP3.LUT R0, R7, 0x80000000, RZ, 0xc0, !PT ;  /* 0x8000000007007812 */ /* 0x000fc800078ec0ff */
[----:B------:R-:W-:-:S04]  /*ae30*/  SHF.R.U32.HI R0, RZ, 0x18, R0 ;  /* 0x00000018ff007819 */ /* 0x000fc80000011600 */
[----:B------:R-:W-:-:S07]  /*ae40*/  LOP3.LUT R0, R3, R0, RZ, 0xfc, !PT ;  /* 0x0000000003007212 */ /* 0x000fce00078efcff */
.L_x_3427:
[----:B------:R-:W-:Y:S05]  /*ae50*/  BSYNC B0 ;  /* 0x0000000000007941 */ /* 0x000fea0003800000 */
.L_x_3426:
[----:B------:R0:W-:Y:S01]  /*ae60*/  STG.E.U8 desc[UR36][R4.64], R0 ;  /* 0x0000000004007986 */ /* 0x0001e2000c101124 */
[----:B------:R-:W-:Y:S05]  /*ae70*/  BRA `(.L_x_3403) ;  /* 0x0000000000c07947 */ /* 0x000fea0003800000 */
.L_x_3420:
        /* <DEDUP_REMOVED lines=26> */
.L_x_3402:
        /* <DEDUP_REMOVED lines=16> */
.L_x_3431:
[----:B------:R-:W-:Y:S05]  /*b120*/  BRA `(.L_x_3403) ;  /* 0x0000000000147947 */ /* 0x000fea0003800000 */
.L_x_3430:
[----:B------:R-:W0:Y:S02]  /*b130*/  F2I.U64.F64.TRUNC R24, R24 ;  /* 0x0000001800187311 */ /* 0x000e24000030d800 */
[----:B0-----:R0:W-:Y:S01]  /*b140*/  STG.E.64 desc[UR36][R4.64], R24 ;  /* 0x0000001804007986 */ /* 0x0011e2000c101b24 */
[----:B------:R-:W-:Y:S05]  /*b150*/  BRA `(.L_x_3403) ;  /* 0x0000000000087947 */ /* 0x000fea0003800000 */
.L_x_3429:
[----:B------:R-:W0:Y:S02]  /*b160*/  F2I.U32.F64.TRUNC R25, R24 ;  /* 0x0000001800197311 */ /* 0x000e24000030d000 */
[----:B0-----:R0:W-:Y:S02]  /*b170*/  STG.E desc[UR36][R4.64], R25 ;  /* 0x0000001904007986 */ /* 0x0011e4000c101924 */
.L_x_3403:
[----:B------:R-:W-:-:S07]  /*b180*/  VIADD R23, R23, 0x80 ;  /* 0x0000008017177836 */ /* 0x000fce0000000000 */
.L_x_3363:
[----:B------:R-:W-:Y:S05]  /*b190*/  BSYNC B6 ;  /* 0x0000000000067941 */ /* 0x000fea0003800000 */
.L_x_3362:
[----:B------:R-:W-:-:S13]  /*b1a0*/  ISETP.GE.AND P0, PT, R23, R2, PT ;  /* 0x000000021700720c */ /* 0x000fda0003f06270 */
[----:B------:R-:W-:Y:S05]  /*b1b0*/  @P0 EXIT ;  /* 0x000000000000094d */ /* 0x000fea0003800000 */
[----:B01234-:R-:W0:Y:S01]  /*b1c0*/  LDC.64 R2, c[0x0][0x218] ;  /* 0x00008600ff027b82 */ /* 0x01fe220000000a00 */
        /* <DEDUP_REMOVED lines=19> */
.L_x_3435:
[----:B------:R-:W0:Y:S02]  /*b300*/  F2I.S64.F64.TRUNC R16, R16 ;  /* 0x0000001000107311 */ /* 0x000e24000030d900 */
[----:B0-----:R-:W-:-:S05]  /*b310*/  IMAD.MOV.U32 R5, RZ, RZ, R16 ;  /* 0x000000ffff057224 */ /* 0x001fca00078e0010 */
[----:B------:R-:W-:Y:S01]  /*b320*/  STG.E.U8 desc[UR36][R2.64], R5 ;  /* 0x0000000502007986 */ /* 0x000fe2000c101124 */
[----:B------:R-:W-:Y:S05]  /*b330*/  EXIT ;  /* 0x000000000000794d */ /* 0x000fea0003800000 */
.L_x_3434:
        /* <DEDUP_REMOVED lines=9> */
.L_x_3438:
[----:B------:R-:W0:Y:S02]  /*b3d0*/  F2I.F64.TRUNC R17, R16 ;  /* 0x0000001000117311 */ /* 0x000e24000030d100 */
[----:B0-----:R-:W-:Y:S01]  /*b3e0*/  STG.E desc[UR36][R2.64], R17 ;  /* 0x0000001102007986 */ /* 0x001fe2000c101924 */
[----:B------:R-:W-:Y:S05]  /*b3f0*/  EXIT ;  /* 0x000000000000794d */ /* 0x000fea0003800000 */
.L_x_3437:
[----:B------:R-:W0:Y:S02]  /*b400*/  F2I.F64.TRUNC R17, R16 ;  /* 0x0000001000117311 */ /* 0x000e24000030d100 */
[----:B0-----:R-:W-:Y:S01]  /*b410*/  STG.E.U16 desc[UR36][R2.64], R17 ;  /* 0x0000001102007986 */ /* 0x001fe2000c101524 */
[----:B------:R-:W-:Y:S05]  /*b420*/  EXIT ;  /* 0x000000000000794d */ /* 0x000fea0003800000 */
.L_x_3433:
        /* <DEDUP_REMOVED lines=13> */
.L_x_3440:
        /* <DEDUP_REMOVED lines=8> */
.L_x_3439:
        /* <DEDUP_REMOVED lines=14> */
.L_x_3442:
        /* <DEDUP_REMOVED lines=9> */
.L_x_3441:
[----:B------:R-:W-:Y:S01]  /*b6f0*/  STG.E.64 desc[UR36][R2.64], R16 ;  /* 0x0000001002007986 */ /* 0x000fe2000c101b24 */
[----:B------:R-:W-:Y:S05]  /*b700*/  EXIT ;  /* 0x000000000000794d */ /* 0x000fea0003800000 */
.L_x_3432:
        /* <DEDUP_REMOVED lines=12> */
.L_x_3445:
[----:B------:R-:W-:-:S05]  /*b7d0*/  CS2R R18, SRZ ;  /* 0x0000000000127805 */ /* 0x000fca000001ff00 */
[----:B------:R-:W-:Y:S01]  /*b7e0*/  STG.E.128 desc[UR36][R2.64], R16 ;  /* 0x0000001002007986 */ /* 0x000fe2000c101d24 */
[----:B------:R-:W-:Y:S05]  /*b7f0*/  EXIT ;  /* 0x000000000000794d */ /* 0x000fea0003800000 */
.L_x_3444:
        /* <DEDUP_REMOVED lines=25> */
.L_x_3449:
[----:B------:R-:W-:Y:S05]  /*b990*/  BSYNC B0 ;  /* 0x0000000000007941 */ /* 0x000fea0003800000 */
.L_x_3448:
[----:B------:R-:W-:-:S05]  /*b9a0*/  LOP3.LUT R5, R0, R5, RZ, 0xfc, !PT ;  /* 0x0000000500057212 */ /* 0x000fca00078efcff */
[----:B------:R-:W-:Y:S01]  /*b9b0*/  STG.E.U8 desc[UR36][R2.64], R5 ;  /* 0x0000000502007986 */ /* 0x000fe2000c101124 */
[----:B------:R-:W-:Y:S05]  /*b9c0*/  EXIT ;  /* 0x000000000000794d */ /* 0x000fea0003800000 */
.L_x_3447:
        /* <DEDUP_REMOVED lines=17> */
.L_x_3451:
[----:B------:R-:W-:Y:S01]  /*bae0*/  IMAD.MOV.U32 R0, RZ, RZ, 0x7f ;  /* 0x0000007fff007424 */ /* 0x000fe200078e00ff */
[----:B------:R-:W-:-:S04]  /*baf0*/  ISETP.GT.U32.AND P0, PT, R4, 0x7f800000, PT ;  /* 0x7f8000000400780c */ /* 0x000fc80003f04070 */
[----:B------:R-:W-:-:S09]  /*bb00*/  SEL R0, R0, 0x7c, P0 ;  /* 0x0000007c00007807 */ /* 0x000fd20000000000 */
.L_x_3452:
[----:B------:R-:W-:Y:S05]  /*bb10*/  BSYNC B0 ;  /* 0x0000000000007941 */ /* 0x000fea0003800000 */
.L_x_3450:
[----:B------:R-:W-:-:S04]  /*bb20*/  LOP3.LUT R4, R5, 0x80000000, RZ, 0xc0, !PT ;  /* 0x8000000005047812 */ /* 0x000fc800078ec0ff */
[----:B------:R-:W-:-:S04]  /*bb30*/  SHF.R.U32.HI R5, RZ, 0x18, R4 ;  /* 0x00000018ff057819 */ /* 0x000fc80000011604 */
[----:B------:R-:W-:-:S05]  /*bb40*/  LOP3.LUT R5, R0, R5, RZ, 0xfc, !PT ;  /* 0x0000000500057212 */ /* 0x000fca00078efcff */
[----:B------:R-:W-:Y:S01]  /*bb50*/  STG.E.U8 desc[UR36][R2.64], R5 ;  /* 0x0000000502007986 */ /* 0x000fe2000c101124 */
[----:B------:R-:W-:Y:S05]  /*bb60*/  EXIT ;  /* 0x000000000000794d */ /* 0x000fea0003800000 */
.L_x_3446:
        /* <DEDUP_REMOVED lines=8> */
.L_x_3443:
        /* <DEDUP_REMOVED lines=11> */
.L_x_3455:
        /* <DEDUP_REMOVED lines=21> */
.L_x_3458:
[----:B------:R-:W-:-:S04]  /*bdf0*/  LOP3.LUT R0, R7, 0x80000000, RZ, 0xc0, !PT ;  /* 0x8000000007007812 */ /* 0x000fc800078ec0ff */
[----:B------:R-:W-:-:S04]  /*be00*/  SHF.R.U32.HI R5, RZ, 0x18, R0 ;  /* 0x00000018ff057819 */ /* 0x000fc80000011600 */
[----:B------:R-:W-:-:S04]  /*be10*/  LOP3.LUT R4, R4, R5, RZ, 0xfc, !PT ;  /* 0x0000000504047212 */ /* 0x000fc800078efcff */
[----:B------:R-:W-:-:S07]  /*be20*/  PRMT R0, R4, 0x7610, R0 ;  /* 0x0000761004007816 */ /* 0x000fce0000000000 */
.L_x_3457:
[----:B------:R-:W-:Y:S05]  /*be30*/  BSYNC B0 ;  /* 0x0000000000007941 */ /* 0x000fea0003800000 */
.L_x_3456:
[----:B------:R-:W-:Y:S01]  /*be40*/  STG.E.U8 desc[UR36][R2.64], R0 ;  /* 0x0000000002007986 */ /* 0x000fe2000c101124 */
[----:B------:R-:W-:Y:S05]  /*be50*/  EXIT ;  /* 0x000000000000794d */ /* 0x000fea0003800000 */
.L_x_3454:
        /* <DEDUP_REMOVED lines=21> */
.L_x_3461:
[----:B------:R-:W-:-:S04]  /*bfb0*/  LOP3.LUT R0, R7, 0x80000000, RZ, 0xc0, !PT ;  /* 0x8000000007007812 */ /* 0x000fc800078ec0ff */
[----:B------:R-:W-:-:S04]  /*bfc0*/  SHF.R.U32.HI R5, RZ, 0x18, R0 ;  /* 0x00000018ff057819 */ /* 0x000fc80000011600 */
[----:B------:R-:W-:-:S04]  /*bfd0*/  LOP3.LUT R4, R4, R5, RZ, 0xfc, !PT ;  /* 0x0000000504047212 */ /* 0x000fc800078efcff */
[----:B------:R-:W-:-:S07]  /*bfe0*/  PRMT R0, R4, 0x7610, R0 ;  /* 0x0000761004007816 */ /* 0x000fce0000000000 */
.L_x_3460:
[----:B------:R-:W-:Y:S05]  /*bff0*/  BSYNC B0 ;  /* 0x0000000000007941 */ /* 0x000fea0003800000 */
.L_x_3459:
[----:B------:R-:W-:Y:S01]  /*c000*/  STG.E.U8 desc[UR36][R2.64], R0 ;  /* 0x0000000002007986 */ /* 0x000fe2000c101124 */
[----:B------:R-:W-:Y:S05]  /*c010*/  EXIT ;  /* 0x000000000000794d */ /* 0x000fea0003800000 */
.L_x_3453:
        /* <DEDUP_REMOVED lines=26> */
.L_x_3436:
        /* <DEDUP_REMOVED lines=16> */
.L_x_3464:
[----:B------:R-:W-:Y:S05]  /*c2c0*/  EXIT ;  /* 0x000000000000794d */ /* 0x000fea0003800000 */
.L_x_3463:
[----:B------:R-:W0:Y:S02]  /*c2d0*/  F2I.U64.F64.TRUNC R16, R16 ;  /* 0x0000001000107311 */ /* 0x000e24000030d800 */
[----:B0-----:R-:W-:Y:S01]  /*c2e0*/  STG.E.64 desc[UR36][R2.64], R16 ;  /* 0x0000001002007986 */ /* 0x001fe2000c101b24 */
[----:B------:R-:W-:Y:S05]  /*c2f0*/  EXIT ;  /* 0x000000000000794d */ /* 0x000fea0003800000 */
.L_x_3462:
[----:B------:R-:W0:Y:S02]  /*c300*/  F2I.U32.F64.TRUNC R17, R16 ;  /* 0x0000001000117311 */ /* 0x000e24000030d000 */
[----:B0-----:R-:W-:Y:S01]  /*c310*/  STG.E desc[UR36][R2.64], R17 ;  /* 0x0000001102007986 */ /* 0x001fe2000c101924 */
[----:B------:R-:W-:Y:S05]  /*c320*/  EXIT ;  /* 0x000000000000794d */ /* 0x000fea0003800000 */
.L_x_3465:
        /* <DEDUP_REMOVED lines=13> */
.L_x_3531:


//--------------------- .text._ZN2at6native18elementwise_kernelILi128ELi2EZNS0_22gpu_kernel_impl_nocastIZZZNS0_12prelu_kernelERNS_14TensorIteratorEENKUlvE_clEvENKUlvE_clEvEUlddE_EEvRNS_18TensorIteratorBaseERKT_EUliE_EEviT1_ --------------------------
	.section	.text._ZN2at6native18elementwise_kernelILi128ELi2EZNS0_22gpu_kernel_impl_nocastIZZZNS0_12prelu_kernelERNS_14TensorIteratorEENKUlvE_clEvENKUlvE_clEvEUlddE_EEvRNS_18TensorIteratorBaseERKT_EUliE_EEviT1_,"ax",@progbits
	.align	128
        .global         _ZN2at6native18elementwise_kernelILi128ELi2EZNS0_22gpu_kernel_impl_nocastIZZZNS0_12prelu_kernelERNS_14TensorIteratorEENKUlvE_clEvENKUlvE_clEvEUlddE_EEvRNS_18TensorIteratorBaseERKT_EUliE_EEviT1_
        .type           _ZN2at6native18elementwise_kernelILi128ELi2EZNS0_22gpu_kernel_impl_nocastIZZZNS0_12prelu_kernelERNS_14TensorIteratorEENKUlvE_clEvENKUlvE_clEvEUlddE_EEvRNS_18TensorIteratorBaseERKT_EUliE_EEviT1_,@function
        .size           _ZN2at6native18elementwise_kernelILi128ELi2EZNS0_22gpu_kernel_impl_nocastIZZZNS0_12prelu_kernelERNS_14TensorIteratorEENKUlvE_clEvENKUlvE_clEvEUlddE_EEvRNS_18TensorIteratorBaseERKT_EUliE_EEviT1_,(.L_x_3532 - _ZN2at6native18elementwise_kernelILi128ELi2EZNS0_22gpu_kernel_impl_nocastIZZZNS0_12prelu_kernelERNS_14TensorIteratorEENKUlvE_clEvENKUlvE_clEvEUlddE_EEvRNS_18TensorIteratorBaseERKT_EUliE_EEviT1_)
        .other          _ZN2at6native18elementwise_kernelILi128ELi2EZNS0_22gpu_kernel_impl_nocastIZZZNS0_12prelu_kernelERNS_14TensorIteratorEENKUlvE_clEvENKUlvE_clEvEUlddE_EEvRNS_18TensorIteratorBaseERKT_EUliE_EEviT1_,@"STO_CUDA_ENTRY STV_DEFAULT"
_ZN2at6native18elementwise_kernelILi128ELi2EZNS0_22gpu_kernel_impl_nocastIZZZNS0_12prelu_kernelERNS_14TensorIteratorEENKUlvE_clEvENKUlvE_clEvEUlddE_EEvRNS_18TensorIteratorBaseERKT_EUliE_EEviT1_:
.text._ZN2at6native18elementwise_kernelILi128ELi2EZNS0_22gpu_kernel_impl_nocastIZZZNS0_12prelu_kernelERNS_14TensorIteratorEENKUlvE_clEvENKUlvE_clEvEUlddE_EEvRNS_18TensorIteratorBaseERKT_EUliE_EEviT1_:
        /* <DEDUP_REMOVED lines=363> */
.L_x_3468:
[----:B------:R-:W-:Y:S01]  /*16b0*/  ULDC.64 UR8, c[0x0][0x480] ;  /* 0x0001200000087ab9 */ /* 0x000fe20000000a00 */
[----:B------:R-:W-:Y:S01]  /*16c0*/  ULDC.64 UR10, c[0x0][0x488] ;  /* 0x00012200000a7ab9 */ /* 0x000fe20000000a00 */
[----:B------:R-:W-:Y:S02]  /*16d0*/  IADD3 R4, P0, R4, UR8, RZ ;  /* 0x0000000804047c10 */ /* 0x000fe4000ff1e0ff */
[----:B------:R-:W-:Y:S02]  /*16e0*/  IADD3 R8, P1, R2, UR10, RZ ;  /* 0x0000000a02087c10 */ /* 0x000fe4000ff3e0ff */
[----:B------:R-:W-:Y:S01]  /*16f0*/  IADD3.X R5, RZ, UR9, RZ, P0, !PT ;  /* 0x00000009ff057c10 */ /* 0x000fe200087fe4ff */
[----:B------:R-:W-:Y:S01]  /*1700*/  ULDC.64 UR8, c[0x0][0x478] ;  /* 0x00011e0000087ab9 */ /* 0x000fe20000000a00 */
[----:B------:R-:W-:-:S04]  /*1710*/  IADD3.X R9, RZ, UR11, RZ, P1, !PT ;  /* 0x0000000bff097c10 */ /* 0x000fc80008ffe4ff */
[----:B------:R-:W2:Y:S04]  /*1720*/  LDG.E.64 R4, desc[UR4][R4.64] ;  /* 0x0000000404047981 */ /* 0x000ea8000c1e1b00 */
[----:B------:R-:W3:Y:S01]  /*1730*/  LDG.E.64 R6, desc[UR4][R8.64] ;  /* 0x0000000408067981 */ /* 0x000ee2000c1e1b00 */
[----:B------:R-:W-:Y:S02]  /*1740*/  IADD3 R10, P1, R3, UR8, RZ ;  /* 0x00000008030a7c10 */ /* 0x000fe4000ff3e0ff */
[----:B------:R-:W-:Y:S02]  /*1750*/  IADD3 R13, R0, 0x80, RZ ;  /* 0x00000080000d7810 */ /* 0x000fe40007ffe0ff */
[----:B------:R-:W-:Y:S01]  /*1760*/  IADD3.X R11, RZ, UR9, RZ, P1, !PT ;  /* 0x00000009ff0b7c10 */ /* 0x000fe20008ffe4ff */
[----:B--2---:R-:W-:-:S02]  /*1770*/  DSETP.GT.AND P0, PT, R4, RZ, PT ;  /* 0x000000ff0400722a */ /* 0x004fc40003f04000 */
[----:B---3--:R-:W-:-:S10]  /*1780*/  DMUL R6, R4, R6 ;  /* 0x0000000604067228 */ /* 0x008fd40000000000 */
[----:B------:R-:W-:Y:S02]  /*1790*/  FSEL R2, R4, R6, P0 ;  /* 0x0000000604027208 */ /* 0x000fe40000000000 */
[----:B------:R-:W-:-:S05]  /*17a0*/  FSEL R3, R5, R7, P0 ;  /* 0x0000000705037208 */ /* 0x000fca0000000000 */
[----:B------:R0:W-:Y:S02]  /*17b0*/  STG.E.64 desc[UR4][R10.64], R2 ;  /* 0x000000020a007986 */ /* 0x0001e4000c101b04 */
.L_x_3467:
[----:B------:R-:W-:Y:S05]  /*17c0*/  BSYNC B0 ;  /* 0x0000000000007941 */ /* 0x000fea0003800000 */
.L_x_3466:
[----:B------:R-:W-:-:S13]  /*17d0*/  ISETP.GE.AND P0, PT, R13, UR6, PT ;  /* 0x000000060d007c0c */ /* 0x000fda000bf06270 */
[----:B------:R-:W-:Y:S05]  /*17e0*/  @P0 EXIT ;  /* 0x000000000000094d */ /* 0x000fea0003800000 */
[----:B------:R-:W1:Y:S01]  /*17f0*/  LDC R8, c[0x0][0x218] ;  /* 0x00008600ff087b82 */ /* 0x000e620000000800 */
[----:B------:R-:W-:Y:S02]  /*1800*/  MOV R0, RZ ;  /* 0x000000ff00007202 */ /* 0x000fe40000000f00 */
[----:B0-----:R-:W-:Y:S02]  /*1810*/  CS2R R2, SRZ ;  /* 0x0000000000027805 */ /* 0x001fe4000001ff00 */
[----:B-1----:R-:W-:-:S13]  /*1820*/  ISETP.NE.AND P0, PT, R8, RZ, PT ;  /* 0x000000ff0800720c */ /* 0x002fda0003f05270 */
[----:B------:R-:W-:Y:S05]  /*1830*/  @!P0 BRA `(.L_x_3469) ;  /* 0x0000001400708947 */ /* 0x000fea0003800000 */
[----:B------:R-:W-:Y:S01]  /*1840*/  HFMA2.MMA R2, -RZ, RZ, 0, 0 ;  /* 0x00000000ff027435 */ /* 0x000fe200000001ff */
[----:B------:R-:W-:Y:S01]  /*1850*/  MOV R3, R13 ;  /* 0x0000000d00037202 */ /* 0x000fe20000000f00 */
[----:B------:R-:W-:Y:S01]  /*1860*/  ULDC.64 UR6, c[0x0][0x220] ;  /* 0x0000880000067ab9 */ /* 0x000fe20000000a00 */
[----:B------:R-:W-:Y:S01]  /*1870*/  ISETP.NE.AND P0, PT, R8, 0x1, PT ;  /* 0x000000010800780c */ /* 0x000fe20003f05270 */
[----:B------:R-:W-:-:S06]  /*1880*/  ULDC UR8, c[0x0][0x350] ;  /* 0x0000d40000087ab9 */ /* 0x000fcc0000000800 */
        /* <DEDUP_REMOVED lines=343> */
.L_x_3469:
        /* <DEDUP_REMOVED lines=9> */
[----:B------:R-:W-:-:S04]  /*2e90*/  IADD3 R10, P1, R3, UR6, RZ ;  /* 0x00000006030a7c10 */ /* 0x000fc8000ff3e0ff */
[----:B------:R-:W-:Y:S01]  /*2ea0*/  IADD3.X R11, RZ, UR7, RZ, P1, !PT ;  /* 0x00000007ff0b7c10 */ /* 0x000fe20008ffe4ff */
[C---:B--2---:R-:W-:Y:S02]  /*2eb0*/  DSETP.GT.AND P0, PT, R4.reuse, RZ, PT ;  /* 0x000000ff0400722a */ /* 0x044fe40003f04000 */
[----:B---3--:R-:W-:-:S10]  /*2ec0*/  DMUL R6, R4, R6 ;  /* 0x0000000604067228 */ /* 0x008fd40000000000 */
[----:B------:R-:W-:Y:S02]  /*2ed0*/  FSEL R2, R4, R6, P0 ;  /* 0x0000000604027208 */ /* 0x000fe40000000000 */
[----:B------:R-:W-:-:S05]  /*2ee0*/  FSEL R3, R5, R7, P0 ;  /* 0x0000000705037208 */ /* 0x000fca0000000000 */
[----:B------:R-:W-:Y:S01]  /*2ef0*/  STG.E.64 desc[UR4][R10.64], R2 ;  /* 0x000000020a007986 */ /* 0x000fe2000c101b04 */
[----:B------:R-:W-:Y:S05]  /*2f00*/  EXIT ;  /* 0x000000000000794d */ /* 0x000fea0003800000 */
.L_x_3470:
        /* <DEDUP_REMOVED lines=15> */
.L_x_3532:


//--------------------- .text._ZN2at6native27unrolled_elementwise_kernelIZZZNS0_12prelu_kernelERNS_14TensorIteratorEENKUlvE_clEvENKUlvE_clEvEUlddE_St5arrayIPcLm3EELi4E23TrivialOffsetCalculatorILi2EjESA_ILi1EjENS0_6memory15LoadWithoutCastENSD_16StoreWithoutCastEEEviT_T0_T2_T3_T4_T5_ --------------------------
	.section	.text._ZN2at6native27unrolled_elementwise_kernelIZZZNS0_12prelu_kernelERNS_14TensorIteratorEENKUlvE_clEvENKUlvE_clEvEUlddE_St5arrayIPcLm3EELi4E23TrivialOffsetCalculatorILi2EjESA_ILi1EjENS0_6memory15LoadWithoutCastENSD_16StoreWithoutCastEEEviT_T0_T2_T3_T4_T5_,"ax",@progbits
	.align	128
        .global         _ZN2at6native27unrolled_elementwise_kernelIZZZNS0_12prelu_kernelERNS_14TensorIteratorEENKUlvE_clEvENKUlvE_clEvEUlddE_St5arrayIPcLm3EELi4E23TrivialOffsetCalculatorILi2EjESA_ILi1EjENS0_6memory15LoadWithoutCastENSD_16StoreWithoutCastEEEviT_T0_T2_T3_T4_T5_
        .type           _ZN2at6native27unrolled_elementwise_kernelIZZZNS0_12prelu_kernelERNS_14TensorIteratorEENKUlvE_clEvENKUlvE_clEvEUlddE_St5arrayIPcLm3EELi4E23TrivialOffsetCalculatorILi2EjESA_ILi1EjENS0_6memory15LoadWithoutCastENSD_16StoreWithoutCastEEEviT_T0_T2_T3_T4_T5_,@function
        .size           _ZN2at6native27unrolled_elementwise_kernelIZZZNS0_12prelu_kernelERNS_14TensorIteratorEENKUlvE_clEvENKUlvE_clEvEUlddE_St5arrayIPcLm3EELi4E23TrivialOffsetCalculatorILi2EjESA_ILi1EjENS0_6memory15LoadWithoutCastENSD_16StoreWithoutCastEEEviT_T0_T2_T3_T4_T5_,(.L_x_3533 - _ZN2at6native27unrolled_elementwise_kernelIZZZNS0_12prelu_kernelERNS_14TensorIteratorEENKUlvE_clEvENKUlvE_clEvEUlddE_St5arrayIPcLm3EELi4E23TrivialOffsetCalculatorILi2EjESA_ILi1EjENS0_6memory15LoadWithoutCastENSD_16StoreWithoutCastEEEviT_T0_T2_T3_T4_T5_)
        .other          _ZN2at6native27unrolled_elementwise_kernelIZZZNS0_12prelu_kernelERNS_14TensorIteratorEENKUlvE_clEvENKUlvE_clEvEUlddE_St5arrayIPcLm3EELi4E23TrivialOffsetCalculatorILi2EjESA_ILi1EjENS0_6memory15LoadWithoutCastENSD_16StoreWithoutCastEEEviT_T0_T2_T3_T4_T5_,@"STO_CUDA_ENTRY STV_DEFAULT"
_ZN2at6native27unrolled_elementwise_kernelIZZZNS0_12prelu_kernelERNS_14TensorIteratorEENKUlvE_clEvENKUlvE_clEvEUlddE_St5arrayIPcLm3EELi4E23TrivialOffsetCalculatorILi2EjESA_ILi1EjENS0_6memory15LoadWithoutCastENSD_16StoreWithoutCastEEEviT_T0_T2_T3_T4_T5_:
.text._ZN2at6native27unrolled_elementwise_kernelIZZZNS0_12prelu_kernelERNS_14TensorIteratorEENKUlvE_clEvENKUlvE_clEvEUlddE_St5arrayIPcLm3EELi4E23TrivialOffsetCalculatorILi2EjESA_ILi1EjENS0_6memory15LoadWithoutCastENSD_16StoreWithoutCastEEEviT_T0_T2_T3_T4_T5_:
[----:B------:R-:W-:Y:S01]  /*0000*/  LDC R1, c[0x0][0x28] ;  /* 0x00000a00ff017b82 */ /* 0x000fe20000000800 */
[----:B------:R-:W0:Y:S07]  /*0010*/  S2R R0, SR_CTAID.X ;  /* 0x0000000000007919 */ /* 0x000e2e0000002500 */
[----:B------:R-:W0:Y:S01]  /*0020*/  LDC R3, c[0x0][0x210] ;  /* 0x00008400ff037b82 */ /* 0x000e220000000800 */
[----:B------:R-:W-:Y:S01]  /*0030*/  CS2R R12, SRZ ;  /* 0x00000000000c7805 */ /* 0x000fe2000001ff00 */
        /* <DEDUP_REMOVED lines=12> */
[----:B------:R-:W2:Y:S01]  /*0100*/  @!P1 LDC.64 R16, c[0x0][0x220] ;  /* 0x00008800ff109b82 */ /* 0x000ea20000000a00 */
[----:B0-----:R-:W-:-:S03]  /*0110*/  @!P0 IMAD.WIDE.U32 R24, R3, 0x8, R24 ;  /* 0x0000000803188825 */ /* 0x001fc600078e0018 */
[----:B------:R-:W-:-:S04]  /*0120*/  ISETP.GE.AND P2, PT, R21, R14, PT ;  /* 0x0000000e1500720c */ /* 0x000fc80003f46270 */
[----:B------:R-:W0:Y:S01]  /*0130*/  @!P1 LDC.64 R18, c[0x0][0x228] ;  /* 0x00008a00ff129b82 */ /* 0x000e220000000a00 */
[----:B-1----:R-:W-:Y:S01]  /*0140*/  @!P0 IMAD.WIDE.U32 R26, R3, 0x8, R26 ;  /* 0x00000008031a8825 */ /* 0x002fe200078e001a */
[----:B------:R-:W-:-:S04]  /*0150*/  CS2R R2, SRZ ;  /* 0x0000000000027805 */ /* 0x000fc8000001ff00 */
[----:B------:R-:W3:Y:S03]  /*0160*/  @!P0 LDG.E.64 R12, desc[UR4][R26.64] ;  /* 0x000000041a0c8981 */ /* 0x000ee6000c1e1b00 */
[----:B------:R-:W1:Y:S01]  /*0170*/  @!P2 LDC.64 R10, c[0x0][0x220] ;  /* 0x00008800ff0aab82 */ /* 0x000e620000000a00 */
[----:B------:R4:W3:Y:S07]  /*0180*/  @!P0 LDG.E.64 R2, desc[UR4][R24.64] ;  /* 0x0000000418028981 */ /* 0x0008ee000c1e1b00 */
[----:B------:R-:W4:Y:S01]  /*0190*/  @!P2 LDC.64 R8, c[0x0][0x228] ;  /* 0x00008a00ff08ab82 */ /* 0x000f220000000a00 */
[----:B------:R-:W-:Y:S01]  /*01a0*/  @!P2 IMAD R29, R0, 0x200, R21 ;  /* 0x00000200001da824 */ /* 0x000fe200078e0215 */
[----:B------:R-:W-:Y:S01]  /*01b0*/  CS2R R6, SRZ ;  /* 0x0000000000067805 */ /* 0x000fe2000001ff00 */
[----:B--2---:R-:W-:-:S04]  /*01c0*/  @!P1 IMAD.WIDE.U32 R16, R5, 0x8, R16 ;  /* 0x0000000805109825 */ /* 0x004fc800078e0010 */
[----:B0-----:R-:W-:Y:S01]  /*01d0*/  @!P1 IMAD.WIDE.U32 R18, R5, 0x8, R18 ;  /* 0x0000000805129825 */ /* 0x001fe200078e0012 */
[----:B------:R-:W-:-:S04]  /*01e0*/  CS2R R4, SRZ ;  /* 0x0000000000047805 */ /* 0x000fc8000001ff00 */
[----:B------:R-:W2:Y:S01]  /*01f0*/  @!P1 LDG.E.64 R6, desc[UR4][R18.64] ;  /* 0x0000000412069981 */ /* 0x000ea2000c1e1b00 */
[C---:B-1----:R-:W-:Y:S01]  /*0200*/  @!P2 IMAD.WIDE.U32 R22, R29.reuse, 0x8, R10 ;  /* 0x000000081d16a825 */ /* 0x042fe200078e000a */
[----:B------:R-:W-:Y:S02]  /*0210*/  CS2R R10, SRZ ;  /* 0x00000000000a7805 */ /* 0x000fe4000001ff00 */
[----:B------:R0:W2:Y:S01]  /*0220*/  @!P1 LDG.E.64 R4, desc[UR4][R16.64] ;  /* 0x0000000410049981 */ /* 0x0000a2000c1e1b00 */
[----:B----4-:R-:W-:Y:S01]  /*0230*/  @!P2 IMAD.WIDE.U32 R28, R29, 0x8, R8 ;  /* 0x000000081d1ca825 */ /* 0x010fe200078e0008 */
[----:B------:R-:W-:-:S04]  /*0240*/  CS2R R8, SRZ ;  /* 0x0000000000087805 */ /* 0x000fc8000001ff00 */
[----:B------:R-:W4:Y:S04]  /*0250*/  @!P2 LDG.E.64 R10, desc[UR4][R28.64] ;  /* 0x000000041c0aa981 */ /* 0x000f28000c1e1b00 */
[----:B------:R1:W4:Y:S01]  /*0260*/  @!P2 LDG.E.64 R8, desc[UR4][R22.64] ;  /* 0x000000041608a981 */ /* 0x000322000c1e1b00 */
[----:B------:R-:W-:-:S04]  /*0270*/  @!P2 IADD3 R21, R21, 0x80, RZ ;  /* 0x000000801515a810 */ /* 0x000fc80007ffe0ff */
[----:B------:R-:W-:-:S13]  /*0280*/  ISETP.GE.AND P1, PT, R21, R14, PT ;  /* 0x0000000e1500720c */ /* 0x000fda0003f26270 */
[----:B------:R-:W1:Y:S08]  /*0290*/  @!P1 LDC.64 R24, c[0x0][0x220] ;  /* 0x00008800ff189b82 */ /* 0x000e700000000a00 */
[----:B------:R-:W1:Y:S01]  /*02a0*/  @!P1 LDC.64 R26, c[0x0][0x228] ;  /* 0x00008a00ff1a9b82 */ /* 0x000e620000000a00 */
[----:B------:R-:W-:Y:S01]  /*02b0*/  @!P1 IMAD R21, R0, 0x200, R21 ;  /* 0x0000020000159824 */ /* 0x000fe200078e0215 */
[----:B0-----:R-:W-:-:S02]  /*02c0*/  CS2R R16, SRZ ;  /* 0x0000000000107805 */ /* 0x001fc4000001ff00 */
[----:B------:R-:W-:Y:S01]  /*02d0*/  CS2R R18, SRZ ;  /* 0x0000000000127805 */ /* 0x000fe2000001ff00 */
[----:B-1----:R-:W-:Y:S01]  /*02e0*/  @!P1 IMAD.WIDE.U32 R24, R21, 0x8, R24 ;  /* 0x0000000815189825 */ /* 0x002fe200078e0018 */
[----:B------:R-:W-:-:S04]  /*02f0*/  MOV R23, R15 ;  /* 0x0000000f00177202 */ /* 0x000fc80000000f00 */
[----:B------:R0:W5:Y:S01]  /*0300*/  @!P1 LDG.E.64 R16, desc[UR4][R24.64] ;  /* 0x0000000418109981 */ /* 0x000162000c1e1b00 */
[----:B------:R-:W-:Y:S02]  /*0310*/  @!P1 IMAD.WIDE.U32 R26, R21, 0x8, R26 ;  /* 0x00000008151a9825 */ /* 0x000fe400078e001a */
[----:B------:R-:W1:Y:S03]  /*0320*/  @!P0 LDC.64 R20, c[0x0][0x218] ;  /* 0x00008600ff148b82 */ /* 0x000e660000000a00 */
[----:B------:R0:W5:Y:S01]  /*0330*/  @!P1 LDG.E.64 R18, desc[UR4][R26.64] ;  /* 0x000000041a129981 */ /* 0x000162000c1e1b00 */
[----:B------:R-:W-:Y:S02]  /*0340*/  VIADD R22, R15, 0x80 ;  /* 0x000000800f167836 */ /* 0x000fe40000000000 */
[----:B------:R-:W-:Y:S02]  /*0350*/  @!P0 IMAD R15, R0, 0x200, R15 ;  /* 0x00000200000f8824 */ /* 0x000fe400078e020f */
[----:B------:R-:W-:-:S05]  /*0360*/  @!P0 IMAD.MOV.U32 R23, RZ, RZ, R22 ;  /* 0x000000ffff178224 */ /* 0x000fca00078e0016 */
[----:B------:R-:W-:Y:S01]  /*0370*/  ISETP.GE.AND P4, PT, R23, R14, PT ;  /* 0x0000000e1700720c */ /* 0x000fe20003f86270 */
[----:B-1----:R-:W-:Y:S01]  /*0380*/  @!P0 IMAD.WIDE.U32 R20, R15, 0x8, R20 ;  /* 0x000000080f148825 */ /* 0x002fe200078e0014 */
[----:B------:R-:W-:Y:S01]  /*0390*/  BSSY B0, `(.L_x_3471) ;  /* 0x0000019000007945 */ /* 0x000fe20003800000 */
[----:B---3--:R-:W-:Y:S02]  /*03a0*/  DMUL R12, R12, R2 ;  /* 0x000000020c0c7228 */ /* 0x008fe40000000000 */
[----:B------:R-:W-:-:S08]  /*03b0*/  DSETP.GT.AND P1, PT, R2, RZ, PT ;  /* 0x000000ff0200722a */ /* 0x000fd00003f24000 */
[----:B------:R-:W-:Y:S02]  /*03c0*/  FSEL R2, R2, R12, P1 ;  /* 0x0000000c02027208 */ /* 0x000fe40000800000 */
[----:B------:R-:W-:-:S05]  /*03d0*/  FSEL R3, R3, R13, P1 ;  /* 0x0000000d03037208 */ /* 0x000fca0000800000 */
[----:B------:R0:W-:Y:S01]  /*03e0*/  @!P0 STG.E.64 desc[UR4][R20.64], R2 ;  /* 0x0000000214008986 */ /* 0x0001e2000c101b04 */
[----:B--2---:R-:W-:Y:S02]  /*03f0*/  DMUL R6, R6, R4 ;  /* 0x0000000406067228 */ /* 0x004fe40000000000 */
[----:B------:R-:W-:Y:S02]  /*0400*/  DSETP.GT.AND P2, PT, R4, RZ, PT ;  /* 0x000000ff0400722a */ /* 0x000fe40003f44000 */
[----:B----4-:R-:W-:Y:S02]  /*0410*/  DMUL R10, R10, R8 ;  /* 0x000000080a0a7228 */ /* 0x010fe40000000000 */
[----:B------:R-:W-:-:S04]  /*0420*/  DSETP.GT.AND P3, PT, R8, RZ, PT ;  /* 0x000000ff0800722a */ /* 0x000fc80003f64000 */
[----:B------:R-:W-:Y:S02]  /*0430*/  FSEL R4, R4, R6, P2 ;  /* 0x0000000604047208 */ /* 0x000fe40001000000 */
[----:B------:R-:W-:Y:S02]  /*0440*/  FSEL R5, R5, R7, P2 ;  /* 0x0000000705057208 */ /* 0x000fe40001000000 */
[----:B------:R-:W-:Y:S02]  /*0450*/  FSEL R6, R8, R10, P3 ;  /* 0x0000000a08067208 */ /* 0x000fe40001800000 */
[----:B------:R-:W-:Y:S01]  /*0460*/  FSEL R7, R9, R11, P3 ;  /* 0x0000000b09077208 */ /* 0x000fe20001800000 */
[----:B0-----:R-:W-:Y:S06]  /*0470*/  @P4 BRA `(.L_x_3472) ;  /* 0x0000000000284947 */ /* 0x001fec0003800000 */
[----:B------:R-:W0:Y:S01]  /*0480*/  LDC.64 R8, c[0x0][0x218] ;  /* 0x00008600ff087b82 */ /* 0x000e220000000a00 */
[----:B------:R-:W-:Y:S01]  /*0490*/  LEA R3, R0, R23, 0x9 ;  /* 0x0000001700037211 */ /* 0x000fe200078e48ff */
[----:B------:R-:W-:-:S05]  /*04a0*/  VIADD R23, R23, 0x80 ;  /* 0x0000008017177836 */ /* 0x000fca0000000000 */
[----:B------:R-:W-:-:S13]  /*04b0*/  ISETP.GE.AND P0, PT, R23, R14, PT ;  /* 0x0000000e1700720c */ /* 0x000fda0003f06270 */
[----:B------:R-:W-:Y:S01]  /*04c0*/  @!P0 IMAD R11, R0, 0x200, R23 ;  /* 0x00000200000b8824 */ /* 0x000fe200078e0217 */
[----:B------:R-:W-:Y:S01]  /*04d0*/  @!P0 IADD3 R23, R23, 0x80, RZ ;  /* 0x0000008017178810 */ /* 0x000fe20007ffe0ff */
[----:B0-----:R-:W-:-:S04]  /*04e0*/  IMAD.WIDE.U32 R2, R3, 0x8, R8 ;  /* 0x0000000803027825 */ /* 0x001fc800078e0008 */
[----:B------:R-:W-:Y:S01]  /*04f0*/  @!P0 IMAD.WIDE.U32 R8, R11, 0x8, R8 ;  /* 0x000000080b088825 */ /* 0x000fe200078e0008 */
[----:B------:R0:W-:Y:S04]  /*0500*/  STG.E.64 desc[UR4][R2.64], R4 ;  /* 0x0000000402007986 */ /* 0x0001e8000c101b04 */
[----:B------:R0:W-:Y:S02]  /*0510*/  @!P0 STG.E.64 desc[UR4][R8.64], R6 ;  /* 0x0000000608008986 */ /* 0x0001e4000c101b04 */
.L_x_3472:
[----:B------:R-:W-:Y:S05]  /*0520*/  BSYNC B0 ;  /* 0x0000000000007941 */ /* 0x000fea0003800000 */
.L_x_3471:
[----:B------:R-:W-:-:S13]  /*0530*/  ISETP.GE.AND P0, PT, R23, R14, PT ;  /* 0x0000000e1700720c */ /* 0x000fda0003f06270 */
[----:B------:R-:W-:Y:S05]  /*0540*/  @P0 EXIT ;  /* 0x000000000000094d */ /* 0x000fea0003800000 */
[----:B0-----:R-:W0:Y:S01]  /*0550*/  LDC.64 R2, c[0x0][0x218] ;  /* 0x00008600ff027b82 */ /* 0x001e220000000a00 */
[----:B-----5:R-:W-:Y:S01]  /*0560*/  DMUL R18, R18, R16 ;  /* 0x0000001012127228 */ /* 0x020fe20000000000 */
[----:B------:R-:W-:Y:S01]  /*0570*/  IMAD R23, R0, 0x200, R23 ;  /* 0x0000020000177824 */ /* 0x000fe200078e0217 */
[----:B------:R-:W-:-:S08]  /*0580*/  DSETP.GT.AND P0, PT, R16, RZ, PT ;  /* 0x000000ff1000722a */ /* 0x000fd00003f04000 */
[----:B------:R-:W-:Y:S02]  /*0590*/  FSEL R4, R16, R18, P0 ;  /* 0x0000001210047208 */ /* 0x000fe40000000000 */
[----:B------:R-:W-:Y:S01]  /*05a0*/  FSEL R5, R17, R19, P0 ;  /* 0x0000001311057208 */ /* 0x000fe20000000000 */
[----:B0-----:R-:W-:-:S05]  /*05b0*/  IMAD.WIDE.U32 R2, R23, 0x8, R2 ;  /* 0x0000000817027825 */ /* 0x001fca00078e0002 */
[----:B------:R-:W-:Y:S01]  /*05c0*/  STG.E.64 desc[UR4][R2.64], R4 ;  /* 0x0000000402007986 */ /* 0x000fe2000c101b04 */
[----:B------:R-:W-:Y:S05]  /*05d0*/  EXIT ;  /* 0x000000000000794d */ /* 0x000fea0003800000 */
.L_x_3473:
        /* <DEDUP_REMOVED lines=10> */
.L_x_3533:


//--------------------- .text._ZN2at6native29vectorized_elementwise_kernelILi2EZZZNS0_12prelu_kernelERNS_14TensorIteratorEENKUlvE_clEvENKUlvE_clEvEUlddE_St5arrayIPcLm3EEEEviT0_T1_ --------------------------
	.section	.text._ZN2at6native29vectorized_elementwise_kernelILi2EZZZNS0_12prelu_kernelERNS_14TensorIteratorEENKUlvE_clEvENKUlvE_clEvEUlddE_St5arrayIPcLm3EEEEviT0_T1_,"ax",@progbits
	.align	128
        .global         _ZN2at6native29vectorized_elementwise_kernelILi2EZZZNS0_12prelu_kernelERNS_14TensorIteratorEENKUlvE_clEvENKUlvE_clEvEUlddE_St5arrayIPcLm3EEEEviT0_T1_
        .type           _ZN2at6native29vectorized_elementwise_kernelILi2EZZZNS0_12prelu_kernelERNS_14TensorIteratorEENKUlvE_clEvENKUlvE_clEvEUlddE_St5arrayIPcLm3EEEEviT0_T1_,@function
        .size           _ZN2at6native29vectorized_elementwise_kernelILi2EZZZNS0_12prelu_kernelERNS_14TensorIteratorEENKUlvE_clEvENKUlvE_clEvEUlddE_St5arrayIPcLm3EEEEviT0_T1_,(.L_x_3534 - _ZN2at6native29vectorized_elementwise_kernelILi2EZZZNS0_12prelu_kernelERNS_14TensorIteratorEENKUlvE_clEvENKUlvE_clEvEUlddE_St5arrayIPcLm3EEEEviT0_T1_)
        .other          _ZN2at6native29vectorized_elementwise_kernelILi2EZZZNS0_12prelu_kernelERNS_14TensorIteratorEENKUlvE_clEvENKUlvE_clEvEUlddE_St5arrayIPcLm3EEEEviT0_T1_,@"STO_CUDA_ENTRY STV_DEFAULT"
_ZN2at6native29vectorized_elementwise_kernelILi2EZZZNS0_12prelu_kernelERNS_14TensorIteratorEENKUlvE_clEvENKUlvE_clEvEUlddE_St5arrayIPcLm3EEEEviT0_T1_:
.text._ZN2at6native29vectorized_elementwise_kernelILi2EZZZNS0_12prelu_kernelERNS_14TensorIteratorEENKUlvE_clEvENKUlvE_clEvEUlddE_St5arrayIPcLm3EEEEviT0_T1_:
        /* <DEDUP_REMOVED lines=12> */
[----:B0-----:R-:W-:-:S04]  /*00c0*/  IMAD.WIDE.U32 R28, R2, 0x10, R28 ;  /* 0x00000010021c7825 */ /* 0x001fc800078e001c */
[----:B--2---:R-:W-:Y:S01]  /*00d0*/  IMAD.WIDE R36, R0, 0x8, R36 ;  /* 0x0000000800247825 */ /* 0x004fe200078e0224 */
[----:B------:R-:W2:Y:S04]  /*00e0*/  LDG.E.128 R4, desc[UR4][R28.64] ;  /* 0x000000041c047981 */ /* 0x000ea8000c1e1d00 */
[----:B------:R-:W3:Y:S01]  /*00f0*/  LDG.E.128 R12, desc[UR4][R28.64+0x800] ;  /* 0x000800041c0c7981 */ /* 0x000ee2000c1e1d00 */
[----:B------:R-:W-:-:S03]  /*0100*/  IMAD.WIDE.U32 R36, R2, 0x10, R36 ;  /* 0x0000001002247825 */ /* 0x000fc600078e0024 */
[----:B------:R-:W4:Y:S04]  /*0110*/  LDG.E.128 R20, desc[UR4][R28.64+0x1000] ;  /* 0x001000041c147981 */ /* 0x000f28000c1e1d00 */
[----:B------:R-:W5:Y:S04]  /*0120*/  LDG.E.128 R8, desc[UR4][R36.64] ;  /* 0x0000000424087981 */ /* 0x000f68000c1e1d00 */
[----:B------:R-:W3:Y:S04]  /*0130*/  LDG.E.128 R16, desc[UR4][R36.64+0x800] ;  /* 0x0008000424107981 */ /* 0x000ee8000c1e1d00 */
[----:B------:R-:W4:Y:S04]  /*0140*/  LDG.E.128 R24, desc[UR4][R36.64+0x1000] ;  /* 0x0010000424187981 */ /* 0x000f28000c1e1d00 */
[----:B------:R-:W4:Y:S04]  /*0150*/  LDG.E.128 R28, desc[UR4][R28.64+0x1800] ;  /* 0x001800041c1c7981 */ /* 0x000f28000c1e1d00 */
[----:B------:R-:W4:Y:S01]  /*0160*/  LDG.E.128 R32, desc[UR4][R36.64+0x1800] ;  /* 0x0018000424207981 */ /* 0x000f22000c1e1d00 */
[----:B--2---:R-:W-:-:S02]  /*0170*/  DSETP.GT.AND P0, PT, R6, RZ, PT ;  /* 0x000000ff0600722a */ /* 0x004fc40003f04000 */
[----:B-----5:R-:W-:Y:S02]  /*0180*/  DMUL R10, R6, R10 ;  /* 0x0000000a060a7228 */ /* 0x020fe40000000000 */
[----:B------:R-:W-:-:S08]  /*0190*/  DMUL R8, R4, R8 ;  /* 0x0000000804087228 */ /* 0x000fd00000000000 */
[----:B------:R-:W-:Y:S02]  /*01a0*/  FSEL R6, R6, R10, P0 ;  /* 0x0000000a06067208 */ /* 0x000fe40000000000 */
[----:B------:R-:W-:Y:S01]  /*01b0*/  FSEL R7, R7, R11, P0 ;  /* 0x0000000b07077208 */ /* 0x000fe20000000000 */
[----:B------:R-:W-:-:S06]  /*01c0*/  DSETP.GT.AND P0, PT, R4, RZ, PT ;  /* 0x000000ff0400722a */ /* 0x000fcc0003f04000 */
[----:B------:R-:W-:Y:S02]  /*01d0*/  FSEL R4, R4, R8, P0 ;  /* 0x0000000804047208 */ /* 0x000fe40000000000 */
[----:B------:R-:W-:Y:S02]  /*01e0*/  FSEL R5, R5, R9, P0 ;  /* 0x0000000905057208 */ /* 0x000fe40000000000 */
[----:B------:R-:W0:Y:S01]  /*01f0*/  LDC.64 R8, c[0x0][0x218] ;  /* 0x00008600ff087b82 */ /* 0x000e220000000a00 */
[C---:B---3--:R-:W-:Y:S02]  /*0200*/  DMUL R16, R12.reuse, R16 ;  /* 0x000000100c107228 */ /* 0x048fe40000000000 */
[----:B------:R-:W-:Y:S02]  /*0210*/  DSETP.GT.AND P0, PT, R12, RZ, PT ;  /* 0x000000ff0c00722a */ /* 0x000fe40003f04000 */
[----:B------:R-:W-:Y:S02]  /*0220*/  DMUL R18, R14, R18 ;  /* 0x000000120e127228 */ /* 0x000fe40000000000 */
[----:B----4-:R-:W-:-:S04]  /*0230*/  DMUL R24, R20, R24 ;  /* 0x0000001814187228 */ /* 0x010fc80000000000 */
[----:B------:R-:W-:Y:S02]  /*0240*/  FSEL R10, R12, R16, P0 ;  /* 0x000000100c0a7208 */ /* 0x000fe40000000000 */
[----:B------:R-:W-:Y:S01]  /*0250*/  FSEL R11, R13, R17, P0 ;  /* 0x000000110d0b7208 */ /* 0x000fe20000000000 */
[----:B------:R-:W-:Y:S02]  /*0260*/  DSETP.GT.AND P0, PT, R14, RZ, PT ;  /* 0x000000ff0e00722a */ /* 0x000fe40003f04000 */
[----:B------:R-:W-:Y:S02]  /*0270*/  DMUL R26, R22, R26 ;  /* 0x0000001a161a7228 */ /* 0x000fe40000000000 */
[----:B------:R-:W-:Y:S02]  /*0280*/  DMUL R32, R28, R32 ;  /* 0x000000201c207228 */ /* 0x000fe40000000000 */
[----:B------:R-:W-:Y:S01]  /*0290*/  DSETP.GT.AND P1, PT, R20, RZ, PT ;  /* 0x000000ff1400722a */ /* 0x000fe20003f24000 */
[----:B------:R-:W-:Y:S01]  /*02a0*/  FSEL R15, R15, R19, P0 ;  /* 0x000000130f0f7208 */ /* 0x000fe20000000000 */
[----:B------:R-:W-:Y:S01]  /*02b0*/  DSETP.GT.AND P2, PT, R22, RZ, PT ;  /* 0x000000ff1600722a */ /* 0x000fe20003f44000 */
[----:B0-----:R-:W-:Y:S01]  /*02c0*/  IMAD.WIDE.U32 R8, R0, 0x8, R8 ;  /* 0x0000000800087825 */ /* 0x001fe200078e0008 */
[----:B------:R-:W-:Y:S01]  /*02d0*/  FSEL R0, R14, R18, P0 ;  /* 0x000000120e007208 */ /* 0x000fe20000000000 */
[----:B------:R-:W-:-:S02]  /*02e0*/  DSETP.GT.AND P0, PT, R28, RZ, PT ;  /* 0x000000ff1c00722a */ /* 0x000fc40003f04000 */
[C---:B------:R-:W-:Y:S01]  /*02f0*/  DMUL R34, R30.reuse, R34 ;  /* 0x000000221e227228 */ /* 0x040fe20000000000 */
[----:B------:R-:W-:Y:S01]  /*0300*/  FSEL R16, R22, R26, P2 ;  /* 0x0000001a16107208 */ /* 0x000fe20001000000 */
[----:B------:R-:W-:Y:S01]  /*0310*/  IMAD.WIDE R8, R2, 0x10, R8 ;  /* 0x0000001002087825 */ /* 0x000fe200078e0208 */
[----:B------:R-:W-:Y:S01]  /*0320*/  DSETP.GT.AND P3, PT, R30, RZ, PT ;  /* 0x000000ff1e00722a */ /* 0x000fe20003f64000 */
[----:B------:R-:W-:Y:S02]  /*0330*/  FSEL R2, R20, R24, P1 ;  /* 0x0000001814027208 */ /* 0x000fe40000800000 */
[----:B------:R-:W-:Y:S02]  /*0340*/  FSEL R3, R21, R25, P1 ;  /* 0x0000001915037208 */ /* 0x000fe40000800000 */
[----:B------:R-:W-:Y:S02]  /*0350*/  FSEL R23, R23, R27, P2 ;  /* 0x0000001b17177208 */ /* 0x000fe40001000000 */
[----:B------:R-:W-:Y:S01]  /*0360*/  FSEL R20, R28, R32, P0 ;  /* 0x000000201c147208 */ /* 0x000fe20000000000 */
[----:B------:R0:W-:Y:S01]  /*0370*/  STG.E.128 desc[UR4][R8.64], R4 ;  /* 0x0000000408007986 */ /* 0x0001e2000c101d04 */
[----:B------:R-:W-:Y:S01]  /*0380*/  FSEL R18, R30, R34, P3 ;  /* 0x000000221e127208 */ /* 0x000fe20001800000 */
[----:B------:R-:W-:Y:S01]  /*0390*/  IMAD.MOV.U32 R12, RZ, RZ, R10 ;  /* 0x000000ffff0c7224 */ /* 0x000fe200078e000a */
[----:B------:R-:W-:Y:S01]  /*03a0*/  FSEL R19, R31, R35, P3 ;  /* 0x000000231f137208 */ /* 0x000fe20001800000 */
[----:B------:R-:W-:Y:S01]  /*03b0*/  IMAD.MOV.U32 R13, RZ, RZ, R11 ;  /* 0x000000ffff0d7224 */ /* 0x000fe200078e000b */
[----:B------:R-:W-:Y:S01]  /*03c0*/  FSEL R17, R29, R33, P0 ;  /* 0x000000211d117208 */ /* 0x000fe20000000000 */
[----:B------:R-:W-:-:S05]  /*03d0*/  IMAD.MOV.U32 R14, RZ, RZ, R0 ;  /* 0x000000ffff0e7224 */ /* 0x000fca00078e0000 */
[----:B------:R-:W-:Y:S01]  /*03e0*/  STG.E.128 desc[UR4][R8.64+0x800], R12 ;  /* 0x0008000c08007986 */ /* 0x000fe2000c101d04 */
[----:B0-----:R-:W-:Y:S02]  /*03f0*/  IMAD.MOV.U32 R6, RZ, RZ, R16 ;  /* 0x000000ffff067224 */ /* 0x001fe400078e0010 */
[----:B------:R-:W-:Y:S02]  /*0400*/  IMAD.MOV.U32 R4, RZ, RZ, R2 ;  /* 0x000000ffff047224 */ /* 0x000fe400078e0002 */
[----:B------:R-:W-:Y:S02]  /*0410*/  IMAD.MOV.U32 R5, RZ, RZ, R3 ;  /* 0x000000ffff057224 */ /* 0x000fe400078e0003 */
[----:B------:R-:W-:Y:S02]  /*0420*/  IMAD.MOV.U32 R7, RZ, RZ, R23 ;  /* 0x000000ffff077224 */ /* 0x000fe400078e0017 */
[----:B------:R-:W-:-:S03]  /*0430*/  IMAD.MOV.U32 R16, RZ, RZ, R20 ;  /* 0x000000ffff107224 */ /* 0x000fc600078e0014 */
[----:B------:R-:W-:Y:S04]  /*0440*/  STG.E.128 desc[UR4][R8.64+0x1000], R4 ;  /* 0x0010000408007986 */ /* 0x000fe8000c101d04 */
[----:B------:R-:W-:Y:S01]  /*0450*/  STG.E.128 desc[UR4][R8.64+0x1800], R16 ;  /* 0x0018001008007986 */ /* 0x000fe2000c101d04 */
[----:B------:R-:W-:Y:S05]  /*0460*/  EXIT ;  /* 0x000000000000794d */ /* 0x000fea0003800000 */
.L_x_3474:
[----:B------:R-:W0:Y:S01]  /*0470*/  S2R R5, SR_TID.X ;  /* 0x0000000000057919 */ /* 0x000e220000002100 */
[----:B------:R-:W-:Y:S02]  /*0480*/  CS2R R14, SRZ ;  /* 0x00000000000e7805 */ /* 0x000fe4000001ff00 */
[----:B------:R-:W-:Y:S02]  /*0490*/  CS2R R26, SRZ ;  /* 0x00000000001a7805 */ /* 0x000fe4000001ff00 */
[----:B0-----:R-:W-:Y:S01]  /*04a0*/  ISETP.GE.AND P0, PT, R5, R2, PT ;  /* 0x000000020500720c */ /* 0x001fe20003f06270 */
[----:B------:R-:W-:-:S12]  /*04b0*/  IMAD.MOV.U32 R3, RZ, RZ, R5 ;  /* 0x000000ffff037224 */ /* 0x000fd800078e0005 */
[----:B------:R-:W0:Y:S01]  /*04c0*/  @!P0 LDC.64 R6, c[0x0][0x220] ;  /* 0x00008800ff068b82 */ /* 0x000e220000000a00 */
[----:B------:R-:W-:-:S07]  /*04d0*/  @!P0 IADD3 R11, R0, R3, RZ ;  /* 0x00000003000b8210 */ /* 0x000fce0007ffe0ff */
[----:B------:R-:W1:Y:S01]  /*04e0*/  @!P0 LDC.64 R8, c[0x0][0x228] ;  /* 0x00008a00ff088b82 */ /* 0x000e620000000a00 */
[----:B0-----:R-:W-:-:S05]  /*04f0*/  @!P0 IMAD.WIDE.U32 R6, R11, 0x8, R6 ;  /* 0x000000080b068825 */ /* 0x001fca00078e0006 */
[----:B------:R0:W2:Y:S01]  /*0500*/  @!P0 LDG.E.64 R14, desc[UR4][R6.64] ;  /* 0x00000004060e8981 */ /* 0x0000a2000c1e1b00 */
[----:B-1----:R-:W-:-:S05]  /*0510*/  @!P0 IMAD.WIDE.U32 R8, R11, 0x8, R8 ;  /* 0x000000080b088825 */ /* 0x002fca00078e0008 */
[----:B------:R1:W3:Y:S01]  /*0520*/  @!P0 LDG.E.64 R26, desc[UR4][R8.64] ;  /* 0x00000004081a8981 */ /* 0x0002e2000c1e1b00 */
[----:B------:R-:W-:-:S05]  /*0530*/  @!P0 VIADD R3, R3, 0x80 ;  /* 0x0000008003038836 */ /* 0x000fca0000000000 */
[----:B------:R-:W-:-:S13]  /*0540*/  ISETP.GE.AND P5, PT, R3, R2, PT ;  /* 0x000000020300720c */ /* 0x000fda0003fa6270 */
[----:B------:R-:W-:Y:S01]  /*0550*/  @!P5 IMAD.IADD R29, R0, 0x1, R3 ;  /* 0x00000001001dd824 */ /* 0x000fe200078e0203 */
[----:B------:R-:W1:Y:S01]  /*0560*/  @!P5 LDC.64 R22, c[0x0][0x220] ;  /* 0x00008800ff16db82 */ /* 0x000e620000000a00 */
[----:B------:R-:W-:-:S05]  /*0570*/  @!P5 VIADD R3, R3, 0x80 ;  /* 0x000000800303d836 */ /* 0x000fca0000000000 */
[C---:B------:R-:W-:Y:S02]  /*0580*/  ISETP.GE.AND P6, PT, R3.reuse, R2, PT ;  /* 0x000000020300720c */ /* 0x040fe40003fc6270 */
[----:B------:R-:W4:Y:S11]  /*0590*/  @!P5 LDC.64 R24, c[0x0][0x228] ;  /* 0x00008a00ff18db82 */ /* 0x000f360000000a00 */
[----:B------:R-:W-:Y:S01]  /*05a0*/  @!P6 IMAD.IADD R19, R0, 0x1, R3 ;  /* 0x000000010013e824 */ /* 0x000fe200078e0203 */
[----:B------:R-:W5:Y:S01]  /*05b0*/  @!P6 LDC.64 R16, c[0x0][0x220] ;  /* 0x00008800ff10eb82 */ /* 0x000f620000000a00 */
[----:B------:R-:W-:-:S05]  /*05c0*/  @!P6 VIADD R3, R3, 0x80 ;  /* 0x000000800303e836 */ /* 0x000fca0000000000 */
[C---:B------:R-:W-:Y:S02]  /*05d0*/  ISETP.GE.AND P3, PT, R3.reuse, R2, PT ;  /* 0x000000020300720c */ /* 0x040fe40003f66270 */
[----:B------:R-:W0:Y:S11]  /*05e0*/  @!P6 LDC.64 R34, c[0x0][0x228] ;  /* 0x00008a00ff22eb82 */ /* 0x000e360000000a00 */
[----:B------:R-:W-:Y:S01]  /*05f0*/  @!P3 IMAD.IADD R13, R0, 0x1, R3 ;  /* 0x00000001000db824 */ /* 0x000fe200078e0203 */
[----:B------:R-:W4:Y:S01]  /*0600*/  @!P3 LDC.64 R20, c[0x0][0x220] ;  /* 0x00008800ff14bb82 */ /* 0x000f220000000a00 */
[----:B------:R-:W-:-:S05]  /*0610*/  @!P3 VIADD R3, R3, 0x80 ;  /* 0x000000800303b836 */ /* 0x000fca0000000000 */
[CC--:B------:R-:W-:Y:S02]  /*0620*/  ISETP.GE.AND P2, PT, R3.reuse, R2.reuse, PT ;  /* 0x000000020300720c */ /* 0x0c0fe40003f46270 */
[----:B------:R-:W4:Y:S11]  /*0630*/  @!P3 LDC.64 R32, c[0x0][0x228] ;  /* 0x00008a00ff20bb82 */ /* 0x000f360000000a00 */
[----:B------:R-:W-:Y:S01]  /*0640*/  @!P2 IADD3 R11, R0, R3, RZ ;  /* 0x00000003000ba210 */ /* 0x000fe20007ffe0ff */
[----:B------:R-:W-:Y:S01]  /*0650*/  @!P2 VIADD R3, R3, 0x80 ;  /* 0x000000800303a836 */ /* 0x000fe20000000000 */
[----:B------:R-:W4:Y:S04]  /*0660*/  @!P2 LDC.64 R36, c[0x0][0x220] ;  /* 0x00008800ff24ab82 */ /* 0x000f280000000a00 */
[----:B------:R-:W-:Y:S01]  /*0670*/  ISETP.GE.AND P1, PT, R3, R2, PT ;  /* 0x000000020300720c */ /* 0x000fe20003f26270 */
[----:B-----5:R-:W-:-:S04]  /*0680*/  @!P6 IMAD.WIDE.U32 R16, R19, 0x8, R16 ;  /* 0x000000081310e825 */ /* 0x020fc800078e0010 */
[----:B0-----:R-:W-:Y:S02]  /*0690*/  @!P6 IMAD.WIDE.U32 R34, R19, 0x8, R34 ;  /* 0x000000081322e825 */ /* 0x001fe400078e0022 */
[----:B------:R-:W0:Y:S08]  /*06a0*/  @!P2 LDC.64 R18, c[0x0][0x228] ;  /* 0x00008a00ff12ab82 */ /* 0x000e300000000a00 */
[----:B------:R-:W5:Y:S01]  /*06b0*/  @!P1 LDC.64 R30, c[0x0][0x220] ;  /* 0x00008800ff1e9b82 */ /* 0x000f620000000a00 */
[----:B------:R-:W-:Y:S01]  /*06c0*/  CS2R R6, SRZ ;  /* 0x0000000000067805 */ /* 0x000fe2000001ff00 */
[----:B-1----:R-:W-:Y:S01]  /*06d0*/  @!P5 IMAD.WIDE.U32 R8, R29, 0x8, R22 ;  /* 0x000000081d08d825 */ /* 0x002fe200078e0016 */
[----:B------:R-:W-:-:S03]  /*06e0*/  CS2R R22, SRZ ;  /* 0x0000000000167805 */ /* 0x000fc6000001ff00 */
[----:B----4-:R-:W-:Y:S01]  /*06f0*/  @!P5 IMAD.WIDE.U32 R24, R29, 0x8, R24 ;  /* 0x000000081d18d825 */ /* 0x010fe200078e0018 */
[----:B------:R-:W-:Y:S01]  /*0700*/  CS2R R28, SRZ ;  /* 0x00000000001c7805 */ /* 0x000fe2000001ff00 */
[----:B------:R1:W4:Y:S02]  /*0710*/  @!P5 LDG.E.64 R6, desc[UR4][R8.64] ;  /* 0x000000040806d981 */ /* 0x000324000c1e1b00 */
[C---:B------:R-:W-:Y:S02]  /*0720*/  @!P3 IMAD.WIDE.U32 R20, R13.reuse, 0x8, R20 ;  /* 0x000000080d14b825 */ /* 0x040fe400078e0014 */
[----:B------:R1:W4:Y:S02]  /*0730*/  @!P5 LDG.E.64 R22, desc[UR4][R24.64] ;  /* 0x000000041816d981 */ /* 0x000324000c1e1b00 */
[----:B------:R-:W-:Y:S01]  /*0740*/  @!P3 IMAD.WIDE.U32 R32, R13, 0x8, R32 ;  /* 0x000000080d20b825 */ /* 0x000fe200078e0020 */
[----:B------:R-:W-:Y:S01]  /*0750*/  CS2R R12, SRZ ;  /* 0x00000000000c7805 */ /* 0x000fe2000001ff00 */
[----:B------:R1:W4:Y:S02]  /*0760*/  @!P6 LDG.E.64 R28, desc[UR4][R34.64] ;  /* 0x00000004221ce981 */ /* 0x000324000c1e1b00 */
[----:B-1----:R-:W-:-:S03]  /*0770*/  CS2R R8, SRZ ;  /* 0x0000000000087805 */ /* 0x002fc6000001ff00 */
[----:B------:R1:W4:Y:S01]  /*0780*/  @!P3 LDG.E.64 R12, desc[UR4][R20.64] ;  /* 0x00000004140cb981 */ /* 0x000322000c1e1b00 */
[----:B------:R-:W-:Y:S01]  /*0790*/  CS2R R24, SRZ ;  /* 0x0000000000187805 */ /* 0x000fe2000001ff00 */
[C---:B------:R-:W-:Y:S02]  /*07a0*/  @!P2 IMAD.WIDE.U32 R36, R11.reuse, 0x8, R36 ;  /* 0x000000080b24a825 */ /* 0x040fe400078e0024 */
[----:B------:R1:W4:Y:S01]  /*07b0*/  @!P6 LDG.E.64 R8, desc[UR4][R16.64] ;  /* 0x000000041008e981 */ /* 0x000322000c1e1b00 */
[----:B------:R-:W5:Y:S03]  /*07c0*/  @!P1 LDC.64 R34, c[0x0][0x228] ;  /* 0x00008a00ff229b82 */ /* 0x000f660000000a00 */
[----:B------:R-:W4:Y:S01]  /*07d0*/  @!P3 LDG.E.64 R24, desc[UR4][R32.64] ;  /* 0x000000042018b981 */ /* 0x000f22000c1e1b00 */
[----:B-1----:R-:W-:Y:S02]  /*07e0*/  CS2R R20, SRZ ;  /* 0x0000000000147805 */ /* 0x002fe4000001ff00 */
[----:B------:R-:W-:Y:S01]  /*07f0*/  CS2R R16, SRZ ;  /* 0x0000000000107805 */ /* 0x000fe2000001ff00 */
[----:B0-----:R-:W-:Y:S01]  /*0800*/  @!P2 IMAD.WIDE.U32 R18, R11, 0x8, R18 ;  /* 0x000000080b12a825 */ /* 0x001fe200078e0012 */
[----:B------:R-:W-:-:S04]  /*0810*/  CS2R R10, SRZ ;  /* 0x00000000000a7805 */ /* 0x000fc8000001ff00 */
[----:B------:R-:W4:Y:S04]  /*0820*/  @!P2 LDG.E.64 R16, desc[UR4][R36.64] ;  /* 0x000000042410a981 */ /* 0x000f28000c1e1b00 */
[----:B------:R0:W4:Y:S02]  /*0830*/  @!P2 LDG.E.64 R10, desc[UR4][R18.64] ;  /* 0x00000004120aa981 */ /* 0x000124000c1e1b00 */
[----:B0-----:R-:W-:Y:S01]  /*0840*/  CS2R R18, SRZ ;  /* 0x0000000000127805 */ /* 0x001fe2000001ff00 */
[----:B--2---:R-:W-:Y:S02]  /*0850*/  DSETP.GT.AND P4, PT, R14, RZ, PT ;  /* 0x000000ff0e00722a */ /* 0x004fe40003f84000 */
[----:B---3--:R-:W-:-:S10]  /*0860*/  DMUL R26, R26, R14 ;  /* 0x0000000e1a1a7228 */ /* 0x008fd40000000000 */
[----:B------:R-:W-:Y:S01]  /*0870*/  FSEL R27, R15, R27, P4 ;  /* 0x0000001b0f1b7208 */ /* 0x000fe20002000000 */
[----:B------:R-:W-:Y:S02]  /*0880*/  @!P1 IMAD.IADD R15, R0, 0x1, R3 ;  /* 0x00000001000f9824 */ /* 0x000fe400078e0203 */
[----:B------:R-:W-:Y:S01]  /*0890*/  @!P1 VIADD R3, R3, 0x80 ;  /* 0x0000008003039836 */ /* 0x000fe20000000000 */
[----:B------:R-:W-:-:S04]  /*08a0*/  FSEL R26, R14, R26, P4 ;  /* 0x0000001a0e1a7208 */ /* 0x000fc80002000000 */
[----:B------:R-:W-:Y:S01]  /*08b0*/  ISETP.GE.AND P4, PT, R3, R2, PT ;  /* 0x000000020300720c */ /* 0x000fe20003f86270 */
[----:B-----5:R-:W-:-:S05]  /*08c0*/  @!P1 IMAD.WIDE.U32 R30, R15, 0x8, R30 ;  /* 0x000000080f1e9825 */ /* 0x020fca00078e001e */
[----:B------:R0:W2:Y:S07]  /*08d0*/  @!P1 LDG.E.64 R20, desc[UR4][R30.64] ;  /* 0x000000041e149981 */ /* 0x0000ae000c1e1b00 */
[----:B------:R-:W1:Y:S01]  /*08e0*/  @!P4 LDC.64 R32, c[0x0][0x220] ;  /* 0x00008800ff20cb82 */ /* 0x000e620000000a00 */
[----:B------:R-:W-:Y:S02]  /*08f0*/  @!P4 IMAD.IADD R37, R0, 0x1, R3 ;  /* 0x000000010025c824 */ /* 0x000fe400078e0203 */
[----:B------:R-:W-:-:S05]  /*0900*/  @!P4 VIADD R3, R3, 0x80 ;  /* 0x000000800303c836 */ /* 0x000fca0000000000 */
[----:B0-----:R-:W0:Y:S01]  /*0910*/  @!P4 LDC.64 R30, c[0x0][0x228] ;  /* 0x00008a00ff1ecb82 */ /* 0x001e220000000a00 */
[----:B------:R-:W-:Y:S01]  /*0920*/  ISETP.GE.AND P2, PT, R3, R2, PT ;  /* 0x000000020300720c */ /* 0x000fe20003f46270 */
[----:B------:R-:W-:Y:S01]  /*0930*/  @!P1 IMAD.WIDE.U32 R34, R15, 0x8, R34 ;  /* 0x000000080f229825 */ /* 0x000fe200078e0022 */
[----:B------:R-:W-:-:S06]  /*0940*/  CS2R R14, SRZ ;  /* 0x00000000000e7805 */ /* 0x000fcc000001ff00 */
[----:B------:R3:W5:Y:S01]  /*0950*/  @!P1 LDG.E.64 R14, desc[UR4][R34.64] ;  /* 0x00000004220e9981 */ /* 0x000762000c1e1b00 */
[----:B-1----:R-:W-:-:S04]  /*0960*/  @!P4 IMAD.WIDE.U32 R32, R37, 0x8, R32 ;  /* 0x000000082520c825 */ /* 0x002fc800078e0020 */
[----:B---3--:R-:W1:Y:S01]  /*0970*/  @!P2 LDC.64 R34, c[0x0][0x220] ;  /* 0x00008800ff22ab82 */ /* 0x008e620000000a00 */
[----:B0-----:R-:W-:Y:S01]  /*0980*/  @!P4 IMAD.WIDE.U32 R30, R37, 0x8, R30 ;  /* 0x00000008251ec825 */ /* 0x001fe200078e001e */
[----:B------:R-:W-:Y:S01]  /*0990*/  CS2R R36, SRZ ;  /* 0x0000000000247805 */ /* 0x000fe2000001ff00 */
[----:B------:R-:W3:Y:S05]  /*09a0*/  @!P4 LDG.E.64 R18, desc[UR4][R32.64] ;  /* 0x000000042012c981 */ /* 0x000eea000c1e1b00 */
[----:B------:R0:W3:Y:S02]  /*09b0*/  @!P4 LDG.E.64 R36, desc[UR4][R30.64] ;  /* 0x000000041e24c981 */ /* 0x0000e4000c1e1b00 */
[----:B0-----:R-:W0:Y:S01]  /*09c0*/  @!P2 LDC.64 R30, c[0x0][0x228] ;  /* 0x00008a00ff1eab82 */ /* 0x001e220000000a00 */
[----:B------:R-:W-:-:S04]  /*09d0*/  @!P2 IMAD.IADD R3, R0, 0x1, R3 ;  /* 0x000000010003a824 */ /* 0x000fc800078e0203 */
[----:B-1----:R-:W-:Y:S01]  /*09e0*/  @!P2 IMAD.WIDE.U32 R32, R3, 0x8, R34 ;  /* 0x000000080320a825 */ /* 0x002fe200078e0022 */
[----:B------:R-:W-:-:S06]  /*09f0*/  CS2R R34, SRZ ;  /* 0x0000000000227805 */ /* 0x000fcc000001ff00 */
[----:B------:R1:W3:Y:S02]  /*0a00*/  @!P2 LDG.E.64 R34, desc[UR4][R32.64] ;  /* 0x000000042022a981 */ /* 0x0002e4000c1e1b00 */
[----:B-1----:R-:W-:Y:S01]  /*0a10*/  CS2R R32, SRZ ;  /* 0x0000000000207805 */ /* 0x002fe2000001ff00 */
[----:B0-----:R-:W-:-:S05]  /*0a20*/  @!P2 IMAD.WIDE.U32 R30, R3, 0x8, R30 ;  /* 0x00000008031ea825 */ /* 0x001fca00078e001e */
[----:B------:R-:W3:Y:S01]  /*0a30*/  @!P2 LDG.E.64 R32, desc[UR4][R30.64] ;  /* 0x000000041e20a981 */ /* 0x000ee2000c1e1b00 */
[----:B----4-:R-:W-:Y:S02]  /*0a40*/  DMUL R22, R22, R6 ;  /* 0x0000000616167228 */ /* 0x010fe40000000000 */
[----:B------:R-:W-:-:S08]  /*0a50*/  DSETP.GT.AND P1, PT, R6, RZ, PT ;  /* 0x000000ff0600722a */ /* 0x000fd00003f24000 */
[----:B------:R-:W-:Y:S02]  /*0a60*/  FSEL R6, R6, R22, P1 ;  /* 0x0000001606067208 */ /* 0x000fe40000800000 */
[----:B------:R-:W-:Y:S02]  /*0a70*/  FSEL R7, R7, R23, P1 ;  /* 0x0000001707077208 */ /* 0x000fe40000800000 */
[----:B------:R-:W0:Y:S01]  /*0a80*/  @!P0 LDC.64 R22, c[0x0][0x218] ;  /* 0x00008600ff168b82 */ /* 0x000e220000000a00 */
[----:B------:R-:W-:Y:S02]  /*0a90*/  DMUL R28, R28, R8 ;  /* 0x000000081c1c7228 */ /* 0x000fe40000000000 */
[----:B------:R-:W-:Y:S02]  /*0aa0*/  DSETP.GT.AND P1, PT, R8, RZ, PT ;  /* 0x000000ff0800722a */ /* 0x000fe40003f24000 */
[----:B------:R-:W-:-:S06]  /*0ab0*/  DMUL R24, R24, R12 ;  /* 0x0000000c18187228 */ /* 0x000fcc0000000000 */
[----:B------:R-:W-:Y:S01]  /*0ac0*/  FSEL R9, R9, R29, P1 ;  /* 0x0000001d09097208 */ /* 0x000fe20000800000 */
[----:B------:R-:W-:Y:S01]  /*0ad0*/  @!P0 IMAD.IADD R29, R0, 0x1, R5 ;  /* 0x00000001001d8824 */ /* 0x000fe200078e0205 */
[----:B------:R-:W-:Y:S02]  /*0ae0*/  FSEL R8, R8, R28, P1 ;  /* 0x0000001c08087208 */ /* 0x000fe40000800000 */
[----:B------:R-:W-:Y:S01]  /*0af0*/  IADD3 R3, R5, 0x80, RZ ;  /* 0x0000008005037810 */ /* 0x000fe20007ffe0ff */
[----:B------:R-:W-:Y:S02]  /*0b00*/  DSETP.GT.AND P1, PT, R12, RZ, PT ;  /* 0x000000ff0c00722a */ /* 0x000fe40003f24000 */
[----:B------:R-:W-:Y:S01]  /*0b10*/  DSETP.GT.AND P2, PT, R16, RZ, PT ;  /* 0x000000ff1000722a */ /* 0x000fe20003f44000 */
[----:B0-----:R-:W-:Y:S01]  /*0b20*/  @!P0 IMAD.WIDE.U32 R28, R29, 0x8, R22 ;  /* 0x000000081d1c8825 */ /* 0x001fe200078e0016 */
[----:B------:R-:W-:-:S03]  /*0b30*/  DMUL R22, R10, R16 ;  /* 0x000000100a167228 */ /* 0x000fc60000000000 */
[----:B------:R-:W-:Y:S01]  /*0b40*/  @!P0 IMAD.MOV.U32 R5, RZ, RZ, R3 ;  /* 0x000000ffff058224 */ /* 0x000fe200078e0003 */
[----:B------:R-:W-:Y:S02]  /*0b50*/  FSEL R10, R12, R24, P1 ;  /* 0x000000180c0a7208 */ /* 0x000fe40000800000 */
[----:B------:R-:W-:-:S04]  /*0b60*/  FSEL R11, R13, R25, P1 ;  /* 0x000000190d0b7208 */ /* 0x000fc80000800000 */
[----:B------:R-:W-:Y:S02]  /*0b70*/  FSEL R12, R16, R22, P2 ;  /* 0x00000016100c7208 */ /* 0x000fe40001000000 */
[----:B------:R-:W-:Y:S02]  /*0b80*/  FSEL R13, R17, R23, P2 ;  /* 0x00000017110d7208 */ /* 0x000fe40001000000 */
[----:B------:R-:W-:Y:S01]  /*0b90*/  ISETP.GE.AND P2, PT, R5, R2, PT ;  /* 0x000000020500720c */ /* 0x000fe20003f46270 */
[----:B------:R0:W-:Y:S01]  /*0ba0*/  @!P0 STG.E.64 desc[UR4][R28.64], R26 ;  /* 0x0000001a1c008986 */ /* 0x0001e2000c101b04 */
[----:B------:R-:W-:Y:S04]  /*0bb0*/  BSSY B0, `(.L_x_3475) ;  /* 0x0000038000007945 */ /* 0x000fe80003800000 */
[----:B------:R-:W-:Y:S01]  /*0bc0*/  BSSY B1, `(.L_x_3476) ;  /* 0x0000030000017945 */ /* 0x000fe20003800000 */
[----:B--2---:R-:W-:-:S02]  /*0bd0*/  DSETP.GT.AND P3, PT, R20, RZ, PT ;  /* 0x000000ff1400722a */ /* 0x004fc40003f64000 */
[----:B-----5:R-:W-:-:S10]  /*0be0*/  DMUL R14, R14, R20 ;  /* 0x000000140e0e7228 */ /* 0x020fd40000000000 */
[----:B------:R-:W-:Y:S01]  /*0bf0*/  FSEL R14, R20, R14, P3 ;  /* 0x0000000e140e7208 */ /* 0x000fe20001800000 */
[----:B---3--:R-:W-:Y:S02]  /*0c00*/  DSETP.GT.AND P0, PT, R18, RZ, PT ;  /* 0x000000ff1200722a */ /* 0x008fe40003f04000 */
[----:B------:R-:W-:Y:S01]  /*0c10*/  DMUL R36, R36, R18 ;  /* 0x0000001224247228 */ /* 0x000fe20000000000 */
[----:B------:R-:W-:-:S09]  /*0c20*/  FSEL R15, R21, R15, P3 ;  /* 0x0000000f150f7208 */ /* 0x000fd20001800000 */
[----:B------:R-:W-:Y:S02]  /*0c30*/  FSEL R16, R18, R36, P0 ;  /* 0x0000002412107208 */ /* 0x000fe40000000000 */
[----:B------:R-:W-:Y:S01]  /*0c40*/  FSEL R17, R19, R37, P0 ;  /* 0x0000002513117208 */ /* 0x000fe20000000000 */
[----:B------:R-:W-:Y:S02]  /*0c50*/  DSETP.GT.AND P1, PT, R34, RZ, PT ;  /* 0x000000ff2200722a */ /* 0x000fe40003f24000 */
[----:B------:R-:W-:-:S10]  /*0c60*/  DMUL R32, R32, R34 ;  /* 0x0000002220207228 */ /* 0x000fd40000000000 */
[----:B------:R-:W-:Y:S02]  /*0c70*/  FSEL R18, R34, R32, P1 ;  /* 0x0000002022127208 */ /* 0x000fe40000800000 */
[----:B------:R-:W-:Y:S01]  /*0c80*/  FSEL R19, R35, R33, P1 ;  /* 0x0000002123137208 */ /* 0x000fe20000800000 */
[----:B0-----:R-:W-:Y:S06]  /*0c90*/  @P2 BRA `(.L_x_3477) ;  /* 0x0000000000302947 */ /* 0x001fec0003800000 */
[----:B------:R-:W0:Y:S01]  /*0ca0*/  LDC.64 R20, c[0x0][0x218] ;  /* 0x00008600ff147b82 */ /* 0x000e220000000a00 */
[----:B------:R-:W-:Y:S02]  /*0cb0*/  IMAD.IADD R3, R0, 0x1, R5 ;  /* 0x0000000100037824 */ /* 0x000fe400078e0205 */
[----:B------:R-:W-:-:S05]  /*0cc0*/  VIADD R5, R5, 0x80 ;  /* 0x0000008005057836 */ /* 0x000fca0000000000 */
[----:B------:R-:W-:Y:S01]  /*0cd0*/  ISETP.GE.AND P0, PT, R5, R2, PT ;  /* 0x000000020500720c */ /* 0x000fe20003f06270 */
[----:B0-----:R-:W-:-:S05]  /*0ce0*/  IMAD.WIDE.U32 R20, R3, 0x8, R20 ;  /* 0x0000000803147825 */ /* 0x001fca00078e0014 */
[----:B------:R0:W-:Y:S07]  /*0cf0*/  STG.E.64 desc[UR4][R20.64], R6 ;  /* 0x0000000614007986 */ /* 0x0001ee000c101b04 */
[----:B------:R-:W-:Y:S05]  /*0d00*/  @P0 BRA `(.L_x_3478) ;  /* 0x0000000000300947 */ /* 0x000fea0003800000 */
[----:B0-----:R-:W0:Y:S01]  /*0d10*/  LDC.64 R6, c[0x0][0x218] ;  /* 0x00008600ff067b82 */ /* 0x001e220000000a00 */
[----:B------:R-:W-:Y:S02]  /*0d20*/  IMAD.IADD R3, R0, 0x1, R5 ;  /* 0x0000000100037824 */ /* 0x000fe400078e0205 */
[----:B------:R-:W-:Y:S02]  /*0d30*/  VIADD R5, R5, 0x80 ;  /* 0x0000008005057836 */ /* 0x000fe40000000000 */
[----:B0-----:R-:W-:-:S05]  /*0d40*/  IMAD.WIDE.U32 R6, R3, 0x8, R6 ;  /* 0x0000000803067825 */ /* 0x001fca00078e0006 */
[----:B------:R0:W-:Y:S02]  /*0d50*/  STG.E.64 desc[UR4][R6.64], R8 ;  /* 0x0000000806007986 */ /* 0x0001e4000c101b04 */
.L_x_3477:
[----:B------:R-:W-:-:S13]  /*0d60*/  ISETP.GE.AND P0, PT, R5, R2, PT ;  /* 0x000000020500720c */ /* 0x000fda0003f06270 */
[----:B------:R-:W-:Y:S05]  /*0d70*/  @P0 BRA `(.L_x_3479) ;  /* 0x0000000000300947 */ /* 0x000fea0003800000 */
[----:B0-----:R-:W0:Y:S01]  /*0d80*/  LDC.64 R6, c[0x0][0x218] ;  /* 0x00008600ff067b82 */ /* 0x001e220000000a00 */
[----:B------:R-:W-:Y:S02]  /*0d90*/  IMAD.IADD R3, R0, 0x1, R5 ;  /* 0x0000000100037824 */ /* 0x000fe400078e0205 */
[----:B------:R-:W-:Y:S02]  /*0da0*/  VIADD R5, R5, 0x80 ;  /* 0x0000008005057836 */ /* 0x000fe40000000000 */
[----:B0-----:R-:W-:-:S05]  /*0db0*/  IMAD.WIDE.U32 R6, R3, 0x8, R6 ;  /* 0x0000000803067825 */ /* 0x001fca00078e0006 */
[----:B------:R1:W-:Y:S02]  /*0dc0*/  STG.E.64 desc[UR4][R6.64], R10 ;  /* 0x0000000a06007986 */ /* 0x0003e4000c101b04 */
.L_x_3478:
[----:B------:R-:W-:-:S13]  /*0dd0*/  ISETP.GE.AND P0, PT, R5, R2, PT ;  /* 0x000000020500720c */ /* 0x000fda0003f06270 */
[----:B------:R-:W-:Y:S05]  /*0de0*/  @P0 BRA `(.L_x_3480) ;  /* 0x0000000000340947 */ /* 0x000fea0003800000 */
[----:B01----:R-:W0:Y:S01]  /*0df0*/  LDC.64 R6, c[0x0][0x218] ;  /* 0x00008600ff067b82 */ /* 0x003e220000000a00 */
[----:B------:R-:W-:Y:S01]  /*0e00*/  IADD3 R3, R0, R5, RZ ;  /* 0x0000000500037210 */ /* 0x000fe20007ffe0ff */
[----:B------:R-:W-:-:S04]  /*0e10*/  VIADD R5, R5, 0x80 ;  /* 0x0000008005057836 */ /* 0x000fc80000000000 */
[----:B0-----:R-:W-:-:S05]  /*0e20*/  IMAD.WIDE.U32 R6, R3, 0x8, R6 ;  /* 0x0000000803067825 */ /* 0x001fca00078e0006 */
[----:B------:R1:W-:Y:S02]  /*0e30*/  STG.E.64 desc[UR4][R6.64], R12 ;  /* 0x0000000c06007986 */ /* 0x0003e4000c101b04 */
.L_x_3479:
[----:B------:R-:W-:-:S13]  /*0e40*/  ISETP.GE.AND P0, PT, R5, R2, PT ;  /* 0x000000020500720c */ /* 0x000fda0003f06270 */
[----:B------:R-:W-:Y:S05]  /*0e50*/  @P0 BREAK B1 ;  /* 0x0000000000010942 */ /* 0x000fea0003800000 */
[----:B------:R-:W-:Y:S05]  /*0e60*/  @P0 BRA `(.L_x_3481) ;  /* 0x0000000000300947 */ /* 0x000fea0003800000 */
[----:B01----:R-:W0:Y:S01]  /*0e70*/  LDC.64 R6, c[0x0][0x218] ;  /* 0x00008600ff067b82 */ /* 0x003e220000000a00 */
[----:B------:R-:W-:Y:S02]  /*0e80*/  IMAD.IADD R3, R0, 0x1, R5 ;  /* 0x0000000100037824 */ /* 0x000fe400078e0205 */
[----:B------:R-:W-:Y:S02]  /*0e90*/  VIADD R5, R5, 0x80 ;  /* 0x0000008005057836 */ /* 0x000fe40000000000 */
[----:B0-----:R-:W-:-:S05]  /*0ea0*/  IMAD.WIDE.U32 R6, R3, 0x8, R6 ;  /* 0x0000000803067825 */ /* 0x001fca00078e0006 */
[----:B------:R2:W-:Y:S02]  /*0eb0*/  STG.E.64 desc[UR4][R6.64], R14 ;  /* 0x0000000e06007986 */ /* 0x0005e4000c101b04 */
.L_x_3480:
[----:B------:R-:W-:Y:S05]  /*0ec0*/  BSYNC B1 ;  /* 0x0000000000017941 */ /* 0x000fea0003800000 */
.L_x_3476:
[----:B------:R-:W-:-:S13]  /*0ed0*/  ISETP.GE.AND P0, PT, R5, R2, PT ;  /* 0x000000020500720c */ /* 0x000fda0003f06270 */
[----:B012---:R-:W0:Y:S01]  /*0ee0*/  @!P0 LDC.64 R6, c[0x0][0x218] ;  /* 0x00008600ff068b82 */ /* 0x007e220000000a00 */
[----:B------:R-:W-:Y:S02]  /*0ef0*/  @!P0 IMAD.IADD R3, R0, 0x1, R5 ;  /* 0x0000000100038824 */ /* 0x000fe400078e0205 */
[----:B------:R-:W-:Y:S02]  /*0f00*/  @!P0 VIADD R5, R5, 0x80 ;  /* 0x0000008005058836 */ /* 0x000fe40000000000 */
[----:B0-----:R-:W-:-:S05]  /*0f10*/  @!P0 IMAD.WIDE.U32 R6, R3, 0x8, R6 ;  /* 0x0000000803068825 */ /* 0x001fca00078e0006 */
[----:B------:R2:W-:Y:S02]  /*0f20*/  @!P0 STG.E.64 desc[UR4][R6.64], R16 ;  /* 0x0000001006008986 */ /* 0x0005e4000c101b04 */
.L_x_3481:
[----:B------:R-:W-:Y:S05]  /*0f30*/  BSYNC B0 ;  /* 0x0000000000007941 */ /* 0x000fea0003800000 */
.L_x_3475:
[----:B------:R-:W-:Y:S05]  /*0f40*/  WARPSYNC.ALL ;  /* 0x0000000000007948 */ /* 0x000fea0003800000 */
[----:B------:R-:W-:-:S13]  /*0f50*/  ISETP.GE.AND P0, PT, R5, R2, PT ;  /* 0x000000020500720c */ /* 0x000fda0003f06270 */
[----:B------:R-:W-:Y:S05]  /*0f60*/  @P0 EXIT ;  /* 0x000000000000094d */ /* 0x000fea0003800000 */
[----:B------:R-:W3:Y:S01]  /*0f70*/  LDC.64 R2, c[0x0][0x218] ;  /* 0x00008600ff027b82 */ /* 0x000ee20000000a00 */
[----:B------:R-:W-:-:S04]  /*0f80*/  IMAD.IADD R5, R0, 0x1, R5 ;  /* 0x0000000100057824 */ /* 0x000fc800078e0205 */
[----:B---3--:R-:W-:-:S05]  /*0f90*/  IMAD.WIDE.U32 R2, R5, 0x8, R2 ;  /* 0x0000000805027825 */ /* 0x008fca00078e0002 */
[----:B------:R-:W-:Y:S01]  /*0fa0*/  STG.E.64 desc[UR4][R2.64], R18 ;  /* 0x0000001202007986 */ /* 0x000fe2000c101b04 */
[----:B------:R-:W-:Y:S05]  /*0fb0*/  EXIT ;  /* 0x000000000000794d */ /* 0x000fea0003800000 */
.L_x_3482:
        /* <DEDUP_REMOVED lines=12> */
.L_x_3534:


//--------------------- .text._ZN2at6native29vectorized_elementwise_kernelILi4EZZZNS0_12prelu_kernelERNS_14TensorIteratorEENKUlvE_clEvENKUlvE_clEvEUlddE_St5arrayIPcLm3EEEEviT0_T1_ --------------------------
	.section	.text._ZN2at6native29vectorized_elementwise_kernelILi4EZZZNS0_12prelu_kernelERNS_14TensorIteratorEENKUlvE_clEvENKUlvE_clEvEUlddE_St5arrayIPcLm3EEEEviT0_T1_,"ax",@progbits
	.align	128
        .global         _ZN2at6native29vectorized_elementwise_kernelILi4EZZZNS0_12prelu_kernelERNS_14TensorIteratorEENKUlvE_clEvENKUlvE_clEvEUlddE_St5arrayIPcLm3EEEEviT0_T1_
        .type           _ZN2at6native29vectorized_elementwise_kernelILi4EZZZNS0_12prelu_kernelERNS_14TensorIteratorEENKUlvE_clEvENKUlvE_clEvEUlddE_St5arrayIPcLm3EEEEviT0_T1_,@function
        .size           _ZN2at6native29vectorized_elementwise_kernelILi4EZZZNS0_12prelu_kernelERNS_14TensorIteratorEENKUlvE_clEvENKUlvE_clEvEUlddE_St5arrayIPcLm3EEEEviT0_T1_,(.L_x_3535 - _ZN2at6native29vectorized_elementwise_kernelILi4EZZZNS0_12prelu_kernelERNS_14TensorIteratorEENKUlvE_clEvENKUlvE_clEvEUlddE_St5arrayIPcLm3EEEEviT0_T1_)
        .other          _ZN2at6native29vectorized_elementwise_kernelILi4EZZZNS0_12prelu_kernelERNS_14TensorIteratorEENKUlvE_clEvENKUlvE_clEvEUlddE_St5arrayIPcLm3EEEEviT0_T1_,@"STO_CUDA_ENTRY STV_DEFAULT"
_ZN2at6native29vectorized_elementwise_kernelILi4EZZZNS0_12prelu_kernelERNS_14TensorIteratorEENKUlvE_clEvENKUlvE_clEvEUlddE_St5arrayIPcLm3EEEEviT0_T1_:
.text._ZN2at6native29vectorized_elementwise_kernelILi4EZZZNS0_12prelu_kernelERNS_14TensorIteratorEENKUlvE_clEvENKUlvE_clEvEUlddE_St5arrayIPcLm3EEEEviT0_T1_:
        /* <DEDUP_REMOVED lines=71> */
.L_x_3483:
        /* <DEDUP_REMOVED lines=143> */
.L_x_3486:
[----:B------:R-:W-:-:S13]  /*0d60*/  ISETP.GE.AND P0, PT, R5, R2, PT ;  /* 0x000000020500720c */ /* 0x000fda0003f06270 */
[----:B------:R-:W-:Y:S05]  /*0d70*/  @P0 BRA `(.L_x_3488) ;  /* 0x0000000000300947 */ /* 0x000fea0003800000 */
[----:B0-----:R-:W0:Y:S01]  /*0d80*/  LDC.64 R6, c[0x0][0x218] ;  /* 0x00008600ff067b82 */ /* 0x001e220000000a00 */
[----:B------:R-:W-:Y:S02]  /*0d90*/  IMAD.IADD R3, R0, 0x1, R5 ;  /* 0x0000000100037824 */ /* 0x000fe400078e0205 */
[----:B------:R-:W-:Y:S02]  /*0da0*/  VIADD R5, R5, 0x80 ;  /* 0x0000008005057836 */ /* 0x000fe40000000000 */
[----:B0-----:R-:W-:-:S05]  /*0db0*/  IMAD.WIDE.U32 R6, R3, 0x8, R6 ;  /* 0x0000000803067825 */ /* 0x001fca00078e0006 */
[----:B------:R1:W-:Y:S02]  /*0dc0*/  STG.E.64 desc[UR4][R6.64], R10 ;  /* 0x0000000a06007986 */ /* 0x0003e4000c101b04 */
.L_x_3487:
[----:B------:R-:W-:-:S13]  /*0dd0*/  ISETP.GE.AND P0, PT, R5, R2, PT ;  /* 0x000000020500720c */ /* 0x000fda0003f06270 */
[----:B------:R-:W-:Y:S05]  /*0de0*/  @P0 BRA `(.L_x_3489) ;  /* 0x0000000000340947 */ /* 0x000fea0003800000 */
[----:B01----:R-:W0:Y:S01]  /*0df0*/  LDC.64 R6, c[0x0][0x218] ;  /* 0x00008600ff067b82 */ /* 0x003e220000000a00 */
[----:B------:R-:W-:Y:S01]  /*0e00*/  IADD3 R3, R0, R5, RZ ;  /* 0x0000000500037210 */ /* 0x000fe20007ffe0ff */
[----:B------:R-:W-:-:S04]  /*0e10*/  VIADD R5, R5, 0x80 ;  /* 0x0000008005057836 */ /* 0x000fc80000000000 */
[----:B0-----:R-:W-:-:S05]  /*0e20*/  IMAD.WIDE.U32 R6, R3, 0x8, R6 ;  /* 0x0000000803067825 */ /* 0x001fca00078e0006 */
[----:B------:R1:W-:Y:S02]  /*0e30*/  STG.E.64 desc[UR4][R6.64], R12 ;  /* 0x0000000c06007986 */ /* 0x0003e4000c101b04 */
.L_x_3488:
        /* <DEDUP_REMOVED lines=8> */
.L_x_3489:
[----:B------:R-:W-:Y:S05]  /*0ec0*/  BSYNC B1 ;  /* 0x0000000000017941 */ /* 0x000fea0003800000 */
.L_x_3485:
[----:B------:R-:W-:-:S13]  /*0ed0*/  ISETP.GE.AND P0, PT, R5, R2, PT ;  /* 0x000000020500720c */ /* 0x000fda0003f06270 */
[----:B012---:R-:W0:Y:S01]  /*0ee0*/  @!P0 LDC.64 R6, c[0x0][0x218] ;  /* 0x00008600ff068b82 */ /* 0x007e220000000a00 */
[----:B------:R-:W-:Y:S02]  /*0ef0*/  @!P0 IMAD.IADD R3, R0, 0x1, R5 ;  /* 0x0000000100038824 */ /* 0x000fe400078e0205 */
[----:B------:R-:W-:Y:S02]  /*0f00*/  @!P0 VIADD R5, R5, 0x80 ;  /* 0x0000008005058836 */ /* 0x000fe40000000000 */
[----:B0-----:R-:W-:-:S05]  /*0f10*/  @!P0 IMAD.WIDE.U32 R6, R3, 0x8, R6 ;  /* 0x0000000803068825 */ /* 0x001fca00078e0006 */
[----:B------:R2:W-:Y:S02]  /*0f20*/  @!P0 STG.E.64 desc[UR4][R6.64], R16 ;  /* 0x0000001006008986 */ /* 0x0005e4000c101b04 */
.L_x_3490:
[----:B------:R-:W-:Y:S05]  /*0f30*/  BSYNC B0 ;  /* 0x0000000000007941 */ /* 0x000fea0003800000 */
.L_x_3484:
        /* <DEDUP_REMOVED lines=8> */
.L_x_3491:
        /* <DEDUP_REMOVED lines=12> */
.L_x_3535:


//--------------------- .text._ZN2at6native29vectorized_elementwise_kernelILi8EZZZNS0_12prelu_kernelERNS_14TensorIteratorEENKUlvE_clEvENKUlvE_clEvEUlddE_St5arrayIPcLm3EEEEviT0_T1_ --------------------------
	.section	.text._ZN2at6native29vectorized_elementwise_kernelILi8EZZZNS0_12prelu_kernelERNS_14TensorIteratorEENKUlvE_clEvENKUlvE_clEvEUlddE_St5arrayIPcLm3EEEEviT0_T1_,"ax",@progbits
	.align	128
        .global         _ZN2at6native29vectorized_elementwise_kernelILi8EZZZNS0_12prelu_kernelERNS_14TensorIteratorEENKUlvE_clEvENKUlvE_clEvEUlddE_St5arrayIPcLm3EEEEviT0_T1_
        .type           _ZN2at6native29vectorized_elementwise_kernelILi8EZZZNS0_12prelu_kernelERNS_14TensorIteratorEENKUlvE_clEvENKUlvE_clEvEUlddE_St5arrayIPcLm3EEEEviT0_T1_,@function
        .size           _ZN2at6native29vectorized_elementwise_kernelILi8EZZZNS0_12prelu_kernelERNS_14TensorIteratorEENKUlvE_clEvENKUlvE_clEvEUlddE_St5arrayIPcLm3EEEEviT0_T1_,(.L_x_3536 - _ZN2at6native29vectorized_elementwise_kernelILi8EZZZNS0_12prelu_kernelERNS_14TensorIteratorEENKUlvE_clEvENKUlvE_clEvEUlddE_St5arrayIPcLm3EEEEviT0_T1_)
        .other          _ZN2at6native29vectorized_elementwise_kernelILi8EZZZNS0_12prelu_kernelERNS_14TensorIteratorEENKUlvE_clEvENKUlvE_clEvEUlddE_St5arrayIPcLm3EEEEviT0_T1_,@"STO_CUDA_ENTRY STV_DEFAULT"
_ZN2at6native29vectorized_elementwise_kernelILi8EZZZNS0_12prelu_kernelERNS_14TensorIteratorEENKUlvE_clEvENKUlvE_clEvEUlddE_St5arrayIPcLm3EEEEviT0_T1_:
.text._ZN2at6native29vectorized_elementwise_kernelILi8EZZZNS0_12prelu_kernelERNS_14TensorIteratorEENKUlvE_clEvENKUlvE_clEvEUlddE_St5arrayIPcLm3EEEEviT0_T1_:
        /* <DEDUP_REMOVED lines=71> */
.L_x_3492:
        /* <DEDUP_REMOVED lines=143> */
.L_x_3495:
[----:B------:R-:W-:-:S13]  /*0d60*/  ISETP.GE.AND P0, PT, R5, R2, PT ;  /* 0x000000020500720c */ /* 0x000fda0003f06270 */
[----:B------:R-:W-:Y:S05]  /*0d70*/  @P0 BRA `(.L_x_3497) ;  /* 0x0000000000300947 */ /* 0x000fea0003800000 */
[----:B0-----:R-:W0:Y:S01]  /*0d80*/  LDC.64 R6, c[0x0][0x218] ;  /* 0x00008600ff067b82 */ /* 0x001e220000000a00 */
[----:B------:R-:W-:Y:S02]  /*0d90*/  IMAD.IADD R3, R0, 0x1, R5 ;  /* 0x0000000100037824 */ /* 0x000fe400078e0205 */
[----:B------:R-:W-:Y:S02]  /*0da0*/  VIADD R5, R5, 0x80 ;  /* 0x0000008005057836 */ /* 0x000fe40000000000 */
[----:B0-----:R-:W-:-:S05]  /*0db0*/  IMAD.WIDE.U32 R6, R3, 0x8, R6 ;  /* 0x0000000803067825 */ /* 0x001fca00078e0006 */
[----:B------:R1:W-:Y:S02]  /*0dc0*/  STG.E.64 desc[UR4][R6.64], R10 ;  /* 0x0000000a06007986 */ /* 0x0003e4000c101b04 */
.L_x_3496:
[----:B------:R-:W-:-:S13]  /*0dd0*/  ISETP.GE.AND P0, PT, R5, R2, PT ;  /* 0x000000020500720c */ /* 0x000fda0003f06270 */
[----:B------:R-:W-:Y:S05]  /*0de0*/  @P0 BRA `(.L_x_3498) ;  /* 0x0000000000340947 */ /* 0x000fea0003800000 */
[----:B01----:R-:W0:Y:S01]  /*0df0*/  LDC.64 R6, c[0x0][0x218] ;  /* 0x00008600ff067b82 */ /* 0x003e220000000a00 */
[----:B------:R-:W-:Y:S01]  /*0e00*/  IADD3 R3, R0, R5, RZ ;  /* 0x0000000500037210 */ /* 0x000fe20007ffe0ff */
[----:B------:R-:W-:-:S04]  /*0e10*/  VIADD R5, R5, 0x80 ;  /* 0x0000008005057836 */ /* 0x000fc80000000000 */
[----:B0-----:R-:W-:-:S05]  /*0e20*/  IMAD.WIDE.U32 R6, R3, 0x8, R6 ;  /* 0x0000000803067825 */ /* 0x001fca00078e0006 */
[----:B------:R1:W-:Y:S02]  /*0e30*/  STG.E.64 desc[UR4][R6.64], R12 ;  /* 0x0000000c06007986 */ /* 0x0003e4000c101b04 */
.L_x_3497:
        /* <DEDUP_REMOVED lines=8> */
.L_x_3498:
[----:B------:R-:W-:Y:S05]  /*0ec0*/  BSYNC B1 ;  /* 0x0000000000017941 */ /* 0x000fea0003800000 */
.L_x_3494:
[----:B------:R-:W-:-:S13]  /*0ed0*/  ISETP.GE.AND P0, PT, R5, R2, PT ;  /* 0x000000020500720c */ /* 0x000fda0003f06270 */
[----:B012---:R-:W0:Y:S01]  /*0ee0*/  @!P0 LDC.64 R6, c[0x0][0x218] ;  /* 0x00008600ff068b82 */ /* 0x007e220000000a00 */
[----:B------:R-:W-:Y:S02]  /*0ef0*/  @!P0 IMAD.IADD R3, R0, 0x1, R5 ;  /* 0x0000000100038824 */ /* 0x000fe400078e0205 */
[----:B------:R-:W-:Y:S02]  /*0f00*/  @!P0 VIADD R5, R5, 0x80 ;  /* 0x0000008005058836 */ /* 0x000fe40000000000 */
[----:B0-----:R-:W-:-:S05]  /*0f10*/  @!P0 IMAD.WIDE.U32 R6, R3, 0x8, R6 ;  /* 0x0000000803068825 */ /* 0x001fca00078e0006 */
[----:B------:R2:W-:Y:S02]  /*0f20*/  @!P0 STG.E.64 desc[UR4][R6.64], R16 ;  /* 0x0000001006008986 */ /* 0x0005e4000c101b04 */
.L_x_3499:
[----:B------:R-:W-:Y:S05]  /*0f30*/  BSYNC B0 ;  /* 0x0000000000007941 */ /* 0x000fea0003800000 */
.L_x_3493:
        /* <DEDUP_REMOVED lines=8> */
.L_x_3500:
        /* <DEDUP_REMOVED lines=12> */
.L_x_3536:


//--------------------- .nv.global.init           --------------------------
	.section	.nv.global.init,"aw",@progbits
.nv.global.init:
	.type		$str$6,@object
	.size		$str$6,(__unnamed_1 - $str$6)
$str$6:
        /*0000*/ 	.byte	0x66, 0x61, 0x6c, 0x73, 0x65, 0x00
	.type		__unnamed_1,@object
	.size		__unnamed_1,(__unnamed_5 - __unnamed_1)
__unnamed_1:
        /*0006*/ 	.byte	0x66, 0x65, 0x74, 0x63, 0x68, 0x5f, 0x61, 0x6e, 0x64, 0x5f, 0x63, 0x61, 0x73, 0x74, 0x00
	.type		__unnamed_5,@object
	.size		__unnamed_5,(__unnamed_3 - __unnamed_5)
__unnamed_5:
        /*0015*/ 	.byte	0x66, 0x65, 0x74, 0x63, 0x68, 0x5f, 0x61, 0x6e, 0x64, 0x5f, 0x63, 0x61, 0x73, 0x74, 0x00
	.type		__unnamed_3,@object
	.size		__unnamed_3,(__unnamed_7 - __unnamed_3)
__unnamed_3:
        /*0024*/ 	.byte	0x66, 0x65, 0x74, 0x63, 0x68, 0x5f, 0x61, 0x6e, 0x64, 0x5f, 0x63, 0x61, 0x73, 0x74, 0x00
	.type		__unnamed_7,@object
	.size		__unnamed_7,(__unnamed_2 - __unnamed_7)
__unnamed_7:
        /*0033*/ 	.byte	0x66, 0x65, 0x74, 0x63, 0x68, 0x5f, 0x61, 0x6e, 0x64, 0x5f, 0x63, 0x61, 0x73, 0x74, 0x00
	.type		__unnamed_2,@object
	.size		__unnamed_2,(__unnamed_6 - __unnamed_2)
__unnamed_2:
        /*0042*/ 	.byte	0x63, 0x61, 0x73, 0x74, 0x5f, 0x61, 0x6e, 0x64, 0x5f, 0x73, 0x74, 0x6f, 0x72, 0x65, 0x00
	.type		__unnamed_6,@object
	.size		__unnamed_6,(__unnamed_4 - __unnamed_6)
__unnamed_6:
        /*0051*/ 	.byte	0x63, 0x61, 0x73, 0x74, 0x5f, 0x61, 0x6e, 0x64, 0x5f, 0x73, 0x74, 0x6f, 0x72, 0x65, 0x00
	.type		__unnamed_4,@object
	.size		__unnamed_4,(__unnamed_8 - __unnamed_4)
__unnamed_4:
        /*0060*/ 	.byte	0x63, 0x61, 0x73, 0x74, 0x5f, 0x61, 0x6e, 0x64, 0x5f, 0x73, 0x74, 0x6f, 0x72, 0x65, 0x00
	.type		__unnamed_8,@object
	.size		__unnamed_8,($str$7 - __unnamed_8)
__unnamed_8:
        /*006f*/ 	.byte	0x63, 0x61, 0x73, 0x74, 0x5f, 0x61, 0x6e, 0x64, 0x5f, 0x73, 0x74, 0x6f, 0x72, 0x65, 0x00
	.type		$str$7,@object
	.size		$str$7,(.L_37 - $str$7)
$str$7:
        /*007e*/ 	.byte	0x2f, 0x72, 0x6f, 0x6f, 0x74, 0x2f, 0x2e, 0x70, 0x79, 0x65, 0x6e, 0x76, 0x2f, 0x76, 0x65, 0x72
        /*008e*/ 	.byte	0x73, 0x69, 0x6f, 0x6e, 0x73, 0x2f, 0x33, 0x2e, 0x31, 0x33, 0x2e, 0x31, 0x32, 0x2f, 0x6c, 0x69
        /*009e*/ 	.byte	0x62, 0x2f, 0x70, 0x79, 0x74, 0x68, 0x6f, 0x6e, 0x33, 0x2e, 0x31, 0x33, 0x2f, 0x73, 0x69, 0x74
        /*00ae*/ 	.byte	0x65, 0x2d, 0x70, 0x61, 0x63, 0x6b, 0x61, 0x67, 0x65, 0x73, 0x2f, 0x74, 0x6f, 0x72, 0x63, 0x68
        /*00be*/ 	.byte	0x2f, 0x69, 0x6e, 0x63, 0x6c, 0x75, 0x64, 0x65, 0x2f, 0x63, 0x31, 0x30, 0x2f, 0x63, 0x6f, 0x72
        /*00ce*/ 	.byte	0x65, 0x2f, 0x44, 0x79, 0x6e, 0x61, 0x6d, 0x69, 0x63, 0x43, 0x61, 0x73, 0x74, 0x2e, 0x68, 0x00
.L_37:


//--------------------- .nv.shared.reserved.0     --------------------------
	.section	.nv.shared.reserved.0,"aw",@nobits
	.weak		__nv_reservedSMEM_offset_0_alias
	.size		__nv_reservedSMEM_offset_0_alias, 0, 0
	.other		__nv_reservedSMEM_offset_0_alias,@"STO_CUDA_RESERVED_SHARED STV_DEFAULT"
__nv_reservedSMEM_offset_0_alias:
	.zero		0


//--------------------- .nv.global                --------------------------
	.section	.nv.global,"aw",@nobits
.nv.global:
	.type		_ZN55_INTERNAL_416c288b_24_ActivationPreluKernel_cu_bc9ca6684cuda3std3__48in_placeE,@object
	.size		_ZN55_INTERNAL_416c288b_24_ActivationPreluKernel_cu_bc9ca6684cuda3std3__48in_placeE,(_ZN55_INTERNAL_416c288b_24_ActivationPreluKernel_cu_bc9ca6684cuda3std6ranges3__45__cpo8distanceE - _ZN55_INTERNAL_416c288b_24_ActivationPreluKernel_cu_bc9ca6684cuda3std3__48in_placeE)
_ZN55_INTERNAL_416c288b_24_ActivationPreluKernel_cu_bc9ca6684cuda3std3__48in_placeE:
	.zero		1
	.type		_ZN55_INTERNAL_416c288b_24_ActivationPreluKernel_cu_bc9ca6684cuda3std6ranges3__45__cpo8distanceE,@object
	.size		_ZN55_INTERNAL_416c288b_24_ActivationPreluKernel_cu_bc9ca6684cuda3std6ranges3__45__cpo8distanceE,(_ZN55_INTERNAL_416c288b_24_ActivationPreluKernel_cu_bc9ca6684cuda3std3__45__cpo3endE - _ZN55_INTERNAL_416c288b_24_ActivationPreluKernel_cu_bc9ca6684cuda3std6ranges3__45__cpo8distanceE)
_ZN55_INTERNAL_416c288b_24_ActivationPreluKernel_cu_bc9ca6684cuda3std6ranges3__45__cpo8distanceE:
	.zero		1
	.type		_ZN55_INTERNAL_416c288b_24_ActivationPreluKernel_cu_bc9ca6684cuda3std3__45__cpo3endE,@object
	.size		_ZN55_INTERNAL_416c288b_24_ActivationPreluKernel_cu_bc9ca6684cuda3std3__45__cpo3endE,(_ZN55_INTERNAL_416c288b_24_ActivationPreluKernel_cu_bc9ca6684cuda3std6ranges3__45__cpo7advanceE - _ZN55_INTERNAL_416c288b_24_ActivationPreluKernel_cu_bc9ca6684cuda3std3__45__cpo3endE)
_ZN55_INTERNAL_416c288b_24_ActivationPreluKernel_cu_bc9ca6684cuda3std3__45__cpo3endE:
	.zero		1
	.type		_ZN55_INTERNAL_416c288b_24_ActivationPreluKernel_cu_bc9ca6684cuda3std6ranges3__45__cpo7advanceE,@object
	.size		_ZN55_INTERNAL_416c288b_24_ActivationPreluKernel_cu_bc9ca6684cuda3std6ranges3__45__cpo7advanceE,(_ZN55_INTERNAL_416c288b_24_ActivationPreluKernel_cu_bc9ca6684cuda3std3__45__cpo4rendE - _ZN55_INTERNAL_416c288b_24_ActivationPreluKernel_cu_bc9ca6684cuda3std6ranges3__45__cpo7advanceE)
_ZN55_INTERNAL_416c288b_24_ActivationPreluKernel_cu_bc9ca6684cuda3std6ranges3__45__cpo7advanceE:
	.zero		1
	.type		_ZN55_INTERNAL_416c288b_24_ActivationPreluKernel_cu_bc9ca6684cuda3std3__45__cpo4rendE,@object
	.size		_ZN55_INTERNAL_416c288b_24_ActivationPreluKernel_cu_bc9ca6684cuda3std3__45__cpo4rendE,(_ZN55_INTERNAL_416c288b_24_ActivationPreluKernel_cu_bc9ca6684cuda3std6ranges3__45__cpo4dataE - _ZN55_INTERNAL_416c288b_24_ActivationPreluKernel_cu_bc9ca6684cuda3std3__45__cpo4rendE)
_ZN55_INTERNAL_416c288b_24_ActivationPreluKernel_cu_bc9ca6684cuda3std3__45__cpo4rendE:
	.zero		1
	.type		_ZN55_INTERNAL_416c288b_24_ActivationPreluKernel_cu_bc9ca6684cuda3std6ranges3__45__cpo4dataE,@object
	.size		_ZN55_INTERNAL_416c288b_24_ActivationPreluKernel_cu_bc9ca6684cuda3std6ranges3__45__cpo4dataE,(_ZN55_INTERNAL_416c288b_24_ActivationPreluKernel_cu_bc9ca6684cuda3std6ranges3__45__cpo5beginE - _ZN55_INTERNAL_416c288b_24_ActivationPreluKernel_cu_bc9ca6684cuda3std6ranges3__45__cpo4dataE)
_ZN55_INTERNAL_416c288b_24_ActivationPreluKernel_cu_bc9ca6684cuda3std6ranges3__45__cpo4dataE:
	.zero		1
	.type		_ZN55_INTERNAL_416c288b_24_ActivationPreluKernel_cu_bc9ca6684cuda3std6ranges3__45__cpo5beginE,@object
	.size		_ZN55_INTERNAL_416c288b_24_ActivationPreluKernel_cu_bc9ca6684cuda3std6ranges3__45__cpo5beginE,(_ZN55_INTERNAL_416c288b_24_ActivationPreluKernel_cu_bc9ca6684cuda3std3__45__cpo5crendE - _ZN55_INTERNAL_416c288b_24_ActivationPreluKernel_cu_bc9ca6684cuda3std6ranges3__45__cpo5beginE)
_ZN55_INTERNAL_416c288b_24_ActivationPreluKernel_cu_bc9ca6684cuda3std6ranges3__45__cpo5beginE:
	.zero		1
	.type		_ZN55_INTERNAL_416c288b_24_ActivationPreluKernel_cu_bc9ca6684cuda3std3__45__cpo5crendE,@object
	.size		_ZN55_INTERNAL_416c288b_24_ActivationPreluKernel_cu_bc9ca6684cuda3std3__45__cpo5crendE,(_ZN55_INTERNAL_416c288b_24_ActivationPreluKernel_cu_bc9ca6684cuda3std6ranges3__45__cpo4sizeE - _ZN55_INTERNAL_416c288b_24_ActivationPreluKernel_cu_bc9ca6684cuda3std3__45__cpo5crendE)
_ZN55_INTERNAL_416c288b_24_ActivationPreluKernel_cu_bc9ca6684cuda3std3__45__cpo5crendE:
	.zero		1
	.type		_ZN55_INTERNAL_416c288b_24_ActivationPreluKernel_cu_bc9ca6684cuda3std6ranges3__45__cpo4sizeE,@object
	.size		_ZN55_INTERNAL_416c288b_24_ActivationPreluKernel_cu_bc9ca6684cuda3std6ranges3__45__cpo4sizeE,(_ZN55_INTERNAL_416c288b_24_ActivationPreluKernel_cu_bc9ca6684cuda3std3__457_GLOBAL__N__416c288b_24_ActivationPreluKernel_cu_bc9ca6686ignoreE - _ZN55_INTERNAL_416c288b_24_ActivationPreluKernel_cu_bc9ca6684cuda3std6ranges3__45__cpo4sizeE)
_ZN55_INTERNAL_416c288b_24_ActivationPreluKernel_cu_bc9ca6684cuda3std6ranges3__45__cpo4sizeE:
	.zero		1
	.type		_ZN55_INTERNAL_416c288b_24_ActivationPreluKernel_cu_bc9ca6684cuda3std3__457_GLOBAL__N__416c288b_24_ActivationPreluKernel_cu_bc9ca6686ignoreE,@object
	.size		_ZN55_INTERNAL_416c288b_24_ActivationPreluKernel_cu_bc9ca6684cuda3std3__457_GLOBAL__N__416c288b_24_ActivationPreluKernel_cu_bc9ca6686ignoreE,(_ZN55_INTERNAL_416c288b_24_ActivationPreluKernel_cu_bc9ca6684cuda3std6ranges3__45__cpo6cbeginE - _ZN55_INTERNAL_416c288b_24_ActivationPreluKernel_cu_bc9ca6684cuda3std3__457_GLOBAL__N__416c288b_24_ActivationPreluKernel_cu_bc9ca6686ignoreE)
_ZN55_INTERNAL_416c288b_24_ActivationPreluKernel_cu_bc9ca6684cuda3std3__457_GLOBAL__N__416c288b_24_ActivationPreluKernel_cu_bc9ca6686ignoreE:
	.zero		1
	.type		_ZN55_INTERNAL_416c288b_24_ActivationPreluKernel_cu_bc9ca6684cuda3std6ranges3__45__cpo6cbeginE,@object
	.size		_ZN55_INTERNAL_416c288b_24_ActivationPreluKernel_cu_bc9ca6684cuda3std6ranges3__45__cpo6cbeginE,(_ZN55_INTERNAL_416c288b_24_ActivationPreluKernel_cu_bc9ca6684cuda3std3__45__cpo4cendE - _ZN55_INTERNAL_416c288b_24_ActivationPreluKernel_cu_bc9ca6684cuda3std6ranges3__45__cpo6cbeginE)
_ZN55_INTERNAL_416c288b_24_ActivationPreluKernel_cu_bc9ca6684cuda3std6ranges3__45__cpo6cbeginE:
	.zero		1
	.type		_ZN55_INTERNAL_416c288b_24_ActivationPreluKernel_cu_bc9ca6684cuda3std3__45__cpo4cendE,@object
	.size		_ZN55_INTERNAL_416c288b_24_ActivationPreluKernel_cu_bc9ca6684cuda3std3__45__cpo4cendE,(_ZN55_INTERNAL_416c288b_24_ActivationPreluKernel_cu_bc9ca6684cuda3std6ranges3__45__cpo4nextE - _ZN55_INTERNAL_416c288b_24_ActivationPreluKernel_cu_bc9ca6684cuda3std3__45__cpo4cendE)
_ZN55_INTERNAL_416c288b_24_ActivationPreluKernel_cu_bc9ca6684cuda3std3__45__cpo4cendE:
	.zero		1
	.type		_ZN55_INTERNAL_416c288b_24_ActivationPreluKernel_cu_bc9ca6684cuda3std6ranges3__45__cpo4nextE,@object
	.size		_ZN55_INTERNAL_416c288b_24_ActivationPreluKernel_cu_bc9ca6684cuda3std6ranges3__45__cpo4nextE,(_ZN55_INTERNAL_416c288b_24_ActivationPreluKernel_cu_bc9ca6684cuda3std6ranges3__45__cpo4swapE - _ZN55_INTERNAL_416c288b_24_ActivationPreluKernel_cu_bc9ca6684cuda3std6ranges3__45__cpo4nextE)
_ZN55_INTERNAL_416c288b_24_ActivationPreluKernel_cu_bc9ca6684cuda3std6ranges3__45__cpo4nextE:
	.zero		1
	.type		_ZN55_INTERNAL_416c288b_24_ActivationPreluKernel_cu_bc9ca6684cuda3std6ranges3__45__cpo4swapE,@object
	.size		_ZN55_INTERNAL_416c288b_24_ActivationPreluKernel_cu_bc9ca6684cuda3std6ranges3__45__cpo4swapE,(_ZN55_INTERNAL_416c288b_24_ActivationPreluKernel_cu_bc9ca6684cuda3std3__420unreachable_sentinelE - _ZN55_INTERNAL_416c288b_24_ActivationPreluKernel_cu_bc9ca6684cuda3std6ranges3__45__cpo4swapE)
_ZN55_INTERNAL_416c288b_24_ActivationPreluKernel_cu_bc9ca6684cuda3std6ranges3__45__cpo4swapE:
	.zero		1
	.type		_ZN55_INTERNAL_416c288b_24_ActivationPreluKernel_cu_bc9ca6684cuda3std3__420unreachable_sentinelE,@object
	.size		_ZN55_INTERNAL_416c288b_24_ActivationPreluKernel_cu_bc9ca6684cuda3std3__420unreachable_sentinelE,(_ZN55_INTERNAL_416c288b_24_ActivationPreluKernel_cu_bc9ca6686thrust23THRUST_300001_SM_900_NS6system6detail10sequential3seqE - _ZN55_INTERNAL_416c288b_24_ActivationPreluKernel_cu_bc9ca6684cuda3std3__420unreachable_sentinelE)
_ZN55_INTERNAL_416c288b_24_ActivationPreluKernel_cu_bc9ca6684cuda3std3__420unreachable_sentinelE:
	.zero		1
	.type		_ZN55_INTERNAL_416c288b_24_ActivationPreluKernel_cu_bc9ca6686thrust23THRUST_300001_SM_900_NS6system6detail10sequential3seqE,@object
	.size		_ZN55_INTERNAL_416c288b_24_ActivationPreluKernel_cu_bc9ca6686thrust23THRUST_300001_SM_900_NS6system6detail10sequential3seqE,(_ZN55_INTERNAL_416c288b_24_ActivationPreluKernel_cu_bc9ca6684cuda3std3__45__cpo6cbeginE - _ZN55_INTERNAL_416c288b_24_ActivationPreluKernel_cu_bc9ca6686thrust23THRUST_300001_SM_900_NS6system6detail10sequential3seqE)
_ZN55_INTERNAL_416c288b_24_ActivationPreluKernel_cu_bc9ca6686thrust23THRUST_300001_SM_900_NS6system6detail10sequential3seqE:
	.zero		1
	.type		_ZN55_INTERNAL_416c288b_24_ActivationPreluKernel_cu_bc9ca6684cuda3std3__45__cpo6cbeginE,@object
	.size		_ZN55_INTERNAL_416c288b_24_ActivationPreluKernel_cu_bc9ca6684cuda3std3__45__cpo6cbeginE,(_ZN55_INTERNAL_416c288b_24_ActivationPreluKernel_cu_bc9ca6684cuda3std6ranges3__45__cpo9iter_swapE - _ZN55_INTERNAL_416c288b_24_ActivationPreluKernel_cu_bc9ca6684cuda3std3__45__cpo6cbeginE)
_ZN55_INTERNAL_416c288b_24_ActivationPreluKernel_cu_bc9ca6684cuda3std3__45__cpo6cbeginE:
	.zero		1
	.type		_ZN55_INTERNAL_416c288b_24_ActivationPreluKernel_cu_bc9ca6684cuda3std6ranges3__45__cpo9iter_swapE,@object
	.size		_ZN55_INTERNAL_416c288b_24_ActivationPreluKernel_cu_bc9ca6684cuda3std6ranges3__45__cpo9iter_swapE,(_ZN55_INTERNAL_416c288b_24_ActivationPreluKernel_cu_bc9ca6684cuda3std3__45__cpo7crbeginE - _ZN55_INTERNAL_416c288b_24_ActivationPreluKernel_cu_bc9ca6684cuda3std6ranges3__45__cpo9iter_swapE)
_ZN55_INTERNAL_416c288b_24_ActivationPreluKernel_cu_bc9ca6684cuda3std6ranges3__45__cpo9iter_swapE:
	.zero		1
	.type		_ZN55_INTERNAL_416c288b_24_ActivationPreluKernel_cu_bc9ca6684cuda3std3__45__cpo7crbeginE,@object
	.size		_ZN55_INTERNAL_416c288b_24_ActivationPreluKernel_cu_bc9ca6684cuda3std3__45__cpo7crbeginE,(_ZN55_INTERNAL_416c288b_24_ActivationPreluKernel_cu_bc9ca6684cuda3std6ranges3__45__cpo5cdataE - _ZN55_INTERNAL_416c288b_24_ActivationPreluKernel_cu_bc9ca6684cuda3std3__45__cpo7crbeginE)
_ZN55_INTERNAL_416c288b_24_ActivationPreluKernel_cu_bc9ca6684cuda3std3__45__cpo7crbeginE:
	.zero		1
	.type		_ZN55_INTERNAL_416c288b_24_ActivationPreluKernel_cu_bc9ca6684cuda3std6ranges3__45__cpo5cdataE,@object
	.size		_ZN55_INTERNAL_416c288b_24_ActivationPreluKernel_cu_bc9ca6684cuda3std6ranges3__45__cpo5cdataE,(_ZN55_INTERNAL_416c288b_24_ActivationPreluKernel_cu_bc9ca6684cuda3std6ranges3__45__cpo3endE - _ZN55_INTERNAL_416c288b_24_ActivationPreluKernel_cu_bc9ca6684cuda3std6ranges3__45__cpo5cdataE)
_ZN55_INTERNAL_416c288b_24_ActivationPreluKernel_cu_bc9ca6684cuda3std6ranges3__45__cpo5cdataE:
	.zero		1
	.type		_ZN55_INTERNAL_416c288b_24_ActivationPreluKernel_cu_bc9ca6684cuda3std6ranges3__45__cpo3endE,@object
	.size		_ZN55_INTERNAL_416c288b_24_ActivationPreluKernel_cu_bc9ca6684cuda3std6ranges3__45__cpo3endE,(_ZN55_INTERNAL_416c288b_24_ActivationPreluKernel_cu_bc9ca6684cuda3std3__419piecewise_constructE - _ZN55_INTERNAL_416c288b_24_ActivationPreluKernel_cu_bc9ca6684cuda3std6ranges3__45__cpo3endE)
_ZN55_INTERNAL_416c288b_24_ActivationPreluKernel_cu_bc9ca6684cuda3std6ranges3__45__cpo3endE:
	.zero		1
	.type		_ZN55_INTERNAL_416c288b_24_ActivationPreluKernel_cu_bc9ca6684cuda3std3__419piecewise_constructE,@object
	.size		_ZN55_INTERNAL_416c288b_24_ActivationPreluKernel_cu_bc9ca6684cuda3std3__419piecewise_constructE,(_ZN55_INTERNAL_416c288b_24_ActivationPreluKernel_cu_bc9ca6684cuda3std6ranges3__45__cpo5ssizeE - _ZN55_INTERNAL_416c288b_24_ActivationPreluKernel_cu_bc9ca6684cuda3std3__419piecewise_constructE)
_ZN55_INTERNAL_416c288b_24_ActivationPreluKernel_cu_bc9ca6684cuda3std3__419piecewise_constructE:
	.zero		1
	.type		_ZN55_INTERNAL_416c288b_24_ActivationPreluKernel_cu_bc9ca6684cuda3std6ranges3__45__cpo5ssizeE,@object
	.size		_ZN55_INTERNAL_416c288b_24_ActivationPreluKernel_cu_bc9ca6684cuda3std6ranges3__45__cpo5ssizeE,(_ZN55_INTERNAL_416c288b_24_ActivationPreluKernel_cu_bc9ca6684cuda3std3__45__cpo5beginE - _ZN55_INTERNAL_416c288b_24_ActivationPreluKernel_cu_bc9ca6684cuda3std6ranges3__45__cpo5ssizeE)
_ZN55_INTERNAL_416c288b_24_ActivationPreluKernel_cu_bc9ca6684cuda3std6ranges3__45__cpo5ssizeE:
	.zero		1
	.type		_ZN55_INTERNAL_416c288b_24_ActivationPreluKernel_cu_bc9ca6684cuda3std3__45__cpo5beginE,@object
	.size		_ZN55_INTERNAL_416c288b_24_ActivationPreluKernel_cu_bc9ca6684cuda3std3__45__cpo5beginE,(_ZN55_INTERNAL_416c288b_24_ActivationPreluKernel_cu_bc9ca6684cuda3std6ranges3__45__cpo4cendE - _ZN55_INTERNAL_416c288b_24_ActivationPreluKernel_cu_bc9ca6684cuda3std3__45__cpo5beginE)
_ZN55_INTERNAL_416c288b_24_ActivationPreluKernel_cu_bc9ca6684cuda3std3__45__cpo5beginE:
	.zero		1
	.type		_ZN55_INTERNAL_416c288b_24_ActivationPreluKernel_cu_bc9ca6684cuda3std6ranges3__45__cpo4cendE,@object
	.size		_ZN55_INTERNAL_416c288b_24_ActivationPreluKernel_cu_bc9ca6684cuda3std6ranges3__45__cpo4cendE,(_ZN55_INTERNAL_416c288b_24_ActivationPreluKernel_cu_bc9ca6684cuda3std3__45__cpo6rbeginE - _ZN55_INTERNAL_416c288b_24_ActivationPreluKernel_cu_bc9ca6684cuda3std6ranges3__45__cpo4cendE)
_ZN55_INTERNAL_416c288b_24_ActivationPreluKernel_cu_bc9ca6684cuda3std6ranges3__45__cpo4cendE:
	.zero		1
	.type		_ZN55_INTERNAL_416c288b_24_ActivationPreluKernel_cu_bc9ca6684cuda3std3__45__cpo6rbeginE,@object
	.size		_ZN55_INTERNAL_416c288b_24_ActivationPreluKernel_cu_bc9ca6684cuda3std3__45__cpo6rbeginE,(_ZN55_INTERNAL_416c288b_24_ActivationPreluKernel_cu_bc9ca6684cuda3std6ranges3__45__cpo4prevE - _ZN55_INTERNAL_416c288b_24_ActivationPreluKernel_cu_bc9ca6684cuda3std3__45__cpo6rbeginE)
_ZN55_INTERNAL_416c288b_24_ActivationPreluKernel_cu_bc9ca6684cuda3std3__45__cpo6rbeginE:
	.zero		1
	.type		_ZN55_INTERNAL_416c288b_24_ActivationPreluKernel_cu_bc9ca6684cuda3std6ranges3__45__cpo4prevE,@object
	.size		_ZN55_INTERNAL_416c288b_24_ActivationPreluKernel_cu_bc9ca6684cuda3std6ranges3__45__cpo4prevE,(_ZN55_INTERNAL_416c288b_24_ActivationPreluKernel_cu_bc9ca6684cuda3std6ranges3__45__cpo9iter_moveE - _ZN55_INTERNAL_416c288b_24_ActivationPreluKernel_cu_bc9ca6684cuda3std6ranges3__45__cpo4prevE)
_ZN55_INTERNAL_416c288b_24_ActivationPreluKernel_cu_bc9ca6684cuda3std6ranges3__45__cpo4prevE:
	.zero		1
	.type		_ZN55_INTERNAL_416c288b_24_ActivationPreluKernel_cu_bc9ca6684cuda3std6ranges3__45__cpo9iter_moveE,@object
	.size		_ZN55_INTERNAL_416c288b_24_ActivationPreluKernel_cu_bc9ca6684cuda3std6ranges3__45__cpo9iter_moveE,(.L_21 - _ZN55_INTERNAL_416c288b_24_ActivationPreluKernel_cu_bc9ca6684cuda3std6ranges3__45__cpo9iter_moveE)
_ZN55_INTERNAL_416c288b_24_ActivationPreluKernel_cu_bc9ca6684cuda3std6ranges3__45__cpo9iter_moveE:
	.zero		1
.L_21:


//--------------------- .nv.constant0._ZN2at6native57_GLOBAL__N__416c288b_24_ActivationPreluKernel_cu_bc9ca66845unrolled_elementwise_kernel_for_multi_outputsILi2EZZZNS0_21prelu_backward_kernelERNS_14TensorIteratorEENKUlvE_clEvENKUlvE2_clEvEUlN3c104HalfES8_S8_E_St5arrayIPcLm5EE16OffsetCalculatorILi3EjLb0EESD_ILi2EjLb0EEEEviT0_T1_T2_T3_ --------------------------
	.section	.nv.constant0._ZN2at6native57_GLOBAL__N__416c288b_24_ActivationPreluKernel_cu_bc9ca66845unrolled_elementwise_kernel_for_multi_outputsILi2EZZZNS0_21prelu_backward_kernelERNS_14TensorIteratorEENKUlvE_clEvENKUlvE2_clEvEUlN3c104HalfES8_S8_E_St5arrayIPcLm5EE16OffsetCalculatorILi3EjLb0EESD_ILi2EjLb0EEEEviT0_T1_T2_T3_,"a",@progbits
	.sectionflags	@""
	.align	4
.nv.constant0._ZN2at6native57_GLOBAL__N__416c288b_24_ActivationPreluKernel_cu_bc9ca66845unrolled_elementwise_kernel_for_multi_outputsILi2EZZZNS0_21prelu_backward_kernelERNS_14TensorIteratorEENKUlvE_clEvENKUlvE2_clEvEUlN3c104HalfES8_S8_E_St5arrayIPcLm5EE16OffsetCalculatorILi3EjLb0EESD_ILi2EjLb0EEEEviT0_T1_T2_T3_:
	.zero		1684


//--------------------- .nv.constant0._ZN2at6native57_GLOBAL__N__416c288b_24_ActivationPreluKernel_cu_bc9ca66845unrolled_elementwise_kernel_for_multi_outputsILi2EZZZNS0_21prelu_backward_kernelERNS_14TensorIteratorEENKUlvE_clEvENKUlvE2_clEvEUlN3c104HalfES8_S8_E_St5arrayIPcLm5EE23TrivialOffsetCalculatorILi3EjESD_ILi2EjEEEviT0_T1_T2_T3_ --------------------------
	.section	.nv.constant0._ZN2at6native57_GLOBAL__N__416c288b_24_ActivationPreluKernel_cu_bc9ca66845unrolled_elementwise_kernel_for_multi_outputsILi2EZZZNS0_21prelu_backward_kernelERNS_14TensorIteratorEENKUlvE_clEvENKUlvE2_clEvEUlN3c104HalfES8_S8_E_St5arrayIPcLm5EE23TrivialOffsetCalculatorILi3EjESD_ILi2EjEEEviT0_T1_T2_T3_,"a",@progbits
	.sectionflags	@""
	.align	4
.nv.constant0._ZN2at6native57_GLOBAL__N__416c288b_24_ActivationPreluKernel_cu_bc9ca66845unrolled_elementwise_kernel_for_multi_outputsILi2EZZZNS0_21prelu_backward_kernelERNS_14TensorIteratorEENKUlvE_clEvENKUlvE2_clEvEUlN3c104HalfES8_S8_E_St5arrayIPcLm5EE23TrivialOffsetCalculatorILi3EjESD_ILi2EjEEEviT0_T1_T2_T3_:
	.zero		578


//--------------------- .nv.constant0._ZN2at6native57_GLOBAL__N__416c288b_24_ActivationPreluKernel_cu_bc9ca66845unrolled_elementwise_kernel_for_multi_outputsILi2EZZZNS0_21prelu_backward_kernelERNS_14TensorIteratorEENKUlvE_clEvENKUlvE1_clEvEUlN3c108BFloat16ES8_S8_E_St5arrayIPcLm5EE16OffsetCalculatorILi3EjLb0EESD_ILi2EjLb0EEEEviT0_T1_T2_T3_ --------------------------
	.section	.nv.constant0._ZN2at6native57_GLOBAL__N__416c288b_24_ActivationPreluKernel_cu_bc9ca66845unrolled_elementwise_kernel_for_multi_outputsILi2EZZZNS0_21prelu_backward_kernelERNS_14TensorIteratorEENKUlvE_clEvENKUlvE1_clEvEUlN3c108BFloat16ES8_S8_E_St5arrayIPcLm5EE16OffsetCalculatorILi3EjLb0EESD_ILi2EjLb0EEEEviT0_T1_T2_T3_,"a",@progbits
	.sectionflags	@""
	.align	4
.nv.constant0._ZN2at6native57_GLOBAL__N__416c288b_24_ActivationPreluKernel_cu_bc9ca66845unrolled_elementwise_kernel_for_multi_outputsILi2EZZZNS0_21prelu_backward_kernelERNS_14TensorIteratorEENKUlvE_clEvENKUlvE1_clEvEUlN3c108BFloat16ES8_S8_E_St5arrayIPcLm5EE16OffsetCalculatorILi3EjLb0EESD_ILi2EjLb0EEEEviT0_T1_T2_T3_:
	.zero		1684


//--------------------- .nv.constant0._ZN2at6native57_GLOBAL__N__416c288b_24_ActivationPreluKernel_cu_bc9ca66845unrolled_elementwise_kernel_for_multi_outputsILi2EZZZNS0_21prelu_backward_kernelERNS_14TensorIteratorEENKUlvE_clEvENKUlvE1_clEvEUlN3c108BFloat16ES8_S8_E_St5arrayIPcLm5EE23TrivialOffsetCalculatorILi3EjESD_ILi2EjEEEviT0_T1_T2_T3_ --------------------------
	.section	.nv.constant0._ZN2at6native57_GLOBAL__N__416c288b_24_ActivationPreluKernel_cu_bc9ca66845unrolled_elementwise_kernel_for_multi_outputsILi2EZZZNS0_21prelu_backward_kernelERNS_14TensorIteratorEENKUlvE_clEvENKUlvE1_clEvEUlN3c108BFloat16ES8_S8_E_St5arrayIPcLm5EE23TrivialOffsetCalculatorILi3EjESD_ILi2EjEEEviT0_T1_T2_T3_,"a",@progbits
	.sectionflags	@""
	.align	4
.nv.constant0._ZN2at6native57_GLOBAL__N__416c288b_24_ActivationPreluKernel_cu_bc9ca66845unrolled_elementwise_kernel_for_multi_outputsILi2EZZZNS0_21prelu_backward_kernelERNS_14TensorIteratorEENKUlvE_clEvENKUlvE1_clEvEUlN3c108BFloat16ES8_S8_E_St5arrayIPcLm5EE23TrivialOffsetCalculatorILi3EjESD_ILi2EjEEEviT0_T1_T2_T3_:
	.zero		578


//--------------------- .nv.constant0._ZN2at6native57_GLOBAL__N__416c288b_24_ActivationPreluKernel_cu_bc9ca66845unrolled_elementwise_kernel_for_multi_outputsILi2EZZZNS0_21prelu_backward_kernelERNS_14TensorIteratorEENKUlvE_clEvENKUlvE0_clEvEUlfffE_St5arrayIPcLm5EE16OffsetCalculatorILi3EjLb0EESB_ILi2EjLb0EEEEviT0_T1_T2_T3_ --------------------------
	.section	.nv.constant0._ZN2at6native57_GLOBAL__N__416c288b_24_ActivationPreluKernel_cu_bc9ca66845unrolled_elementwise_kernel_for_multi_outputsILi2EZZZNS0_21prelu_backward_kernelERNS_14TensorIteratorEENKUlvE_clEvENKUlvE0_clEvEUlfffE_St5arrayIPcLm5EE16OffsetCalculatorILi3EjLb0EESB_ILi2EjLb0EEEEviT0_T1_T2_T3_,"a",@progbits
	.sectionflags	@""
	.align	4
.nv.constant0._ZN2at6native57_GLOBAL__N__416c288b_24_ActivationPreluKernel_cu_bc9ca66845unrolled_elementwise_kernel_for_multi_outputsILi2EZZZNS0_21prelu_backward_kernelERNS_14TensorIteratorEENKUlvE_clEvENKUlvE0_clEvEUlfffE_St5arrayIPcLm5EE16OffsetCalculatorILi3EjLb0EESB_ILi2EjLb0EEEEviT0_T1_T2_T3_:
	.zero		1684


//--------------------- .nv.constant0._ZN2at6native57_GLOBAL__N__416c288b_24_ActivationPreluKernel_cu_bc9ca66845unrolled_elementwise_kernel_for_multi_outputsILi2EZZZNS0_21prelu_backward_kernelERNS_14TensorIteratorEENKUlvE_clEvENKUlvE0_clEvEUlfffE_St5arrayIPcLm5EE23TrivialOffsetCalculatorILi3EjESB_ILi2EjEEEviT0_T1_T2_T3_ --------------------------
	.section	.nv.constant0._ZN2at6native57_GLOBAL__N__416c288b_24_ActivationPreluKernel_cu_bc9ca66845unrolled_elementwise_kernel_for_multi_outputsILi2EZZZNS0_21prelu_backward_kernelERNS_14TensorIteratorEENKUlvE_clEvENKUlvE0_clEvEUlfffE_St5arrayIPcLm5EE23TrivialOffsetCalculatorILi3EjESB_ILi2EjEEEviT0_T1_T2_T3_,"a",@progbits
	.sectionflags	@""
	.align	4
.nv.constant0._ZN2at6native57_GLOBAL__N__416c288b_24_ActivationPreluKernel_cu_bc9ca66845unrolled_elementwise_kernel_for_multi_outputsILi2EZZZNS0_21prelu_backward_kernelERNS_14TensorIteratorEENKUlvE_clEvENKUlvE0_clEvEUlfffE_St5arrayIPcLm5EE23TrivialOffsetCalculatorILi3EjESB_ILi2EjEEEviT0_T1_T2_T3_:
	.zero		578


//--------------------- .nv.constant0._ZN2at6native57_GLOBAL__N__416c288b_24_ActivationPreluKernel_cu_bc9ca66845unrolled_elementwise_kernel_for_multi_outputsILi2EZZZNS0_21prelu_backward_kernelERNS_14TensorIteratorEENKUlvE_clEvENKUlvE_clEvEUldddE_St5arrayIPcLm5EE16OffsetCalculatorILi3EjLb0EESB_ILi2EjLb0EEEEviT0_T1_T2_T3_ --------------------------
	.section	.nv.constant0._ZN2at6native57_GLOBAL__N__416c288b_24_ActivationPreluKernel_cu_bc9ca66845unrolled_elementwise_kernel_for_multi_outputsILi2EZZZNS0_21prelu_backward_kernelERNS_14TensorIteratorEENKUlvE_clEvENKUlvE_clEvEUldddE_St5arrayIPcLm5EE16OffsetCalculatorILi3EjLb0EESB_ILi2EjLb0EEEEviT0_T1_T2_T3_,"a",@progbits
	.sectionflags	@""
	.align	4
.nv.constant0._ZN2at6native57_GLOBAL__N__416c288b_24_ActivationPreluKernel_cu_bc9ca66845unrolled_elementwise_kernel_for_multi_outputsILi2EZZZNS0_21prelu_backward_kernelERNS_14TensorIteratorEENKUlvE_clEvENKUlvE_clEvEUldddE_St5arrayIPcLm5EE16OffsetCalculatorILi3EjLb0EESB_ILi2EjLb0EEEEviT0_T1_T2_T3_:
	.zero		1684


//--------------------- .nv.constant0._ZN2at6native57_GLOBAL__N__416c288b_24_ActivationPreluKernel_cu_bc9ca66845unrolled_elementwise_kernel_for_multi_outputsILi2EZZZNS0_21prelu_backward_kernelERNS_14TensorIteratorEENKUlvE_clEvENKUlvE_clEvEUldddE_St5arrayIPcLm5EE23TrivialOffsetCalculatorILi3EjESB_ILi2EjEEEviT0_T1_T2_T3_ --------------------------
	.section	.nv.constant0._ZN2at6native57_GLOBAL__N__416c288b_24_ActivationPreluKernel_cu_bc9ca66845unrolled_elementwise_kernel_for_multi_outputsILi2EZZZNS0_21prelu_backward_kernelERNS_14TensorIteratorEENKUlvE_clEvENKUlvE_clEvEUldddE_St5arrayIPcLm5EE23TrivialOffsetCalculatorILi3EjESB_ILi2EjEEEviT0_T1_T2_T3_,"a",@progbits
	.sectionflags	@""
	.align	4
.nv.constant0._ZN2at6native57_GLOBAL__N__416c288b_24_ActivationPreluKernel_cu_bc9ca66845unrolled_elementwise_kernel_for_multi_outputsILi2EZZZNS0_21prelu_backward_kernelERNS_14TensorIteratorEENKUlvE_clEvENKUlvE_clEvEUldddE_St5arrayIPcLm5EE23TrivialOffsetCalculatorILi3EjESB_ILi2EjEEEviT0_T1_T2_T3_:
	.zero		578


//--------------------- .nv.constant0._ZN2at6native18elementwise_kernelILi128ELi4EZNS0_15gpu_kernel_implIZZZNS0_12prelu_kernelERNS_14TensorIteratorEENKUlvE_clEvENKUlvE2_clEvEUlN3c104HalfES8_E_EEvRNS_18TensorIteratorBaseERKT_EUliE_EEviT1_ --------------------------
	.section	.nv.constant0._ZN2at6native18elementwise_kernelILi128ELi4EZNS0_15gpu_kernel_implIZZZNS0_12prelu_kernelERNS_14TensorIteratorEENKUlvE_clEvENKUlvE2_clEvEUlN3c104HalfES8_E_EEvRNS_18TensorIteratorBaseERKT_EUliE_EEviT1_,"a",@progbits
	.sectionflags	@""
	.align	4
.nv.constant0._ZN2at6native18elementwise_kernelILi128ELi4EZNS0_15gpu_kernel_implIZZZNS0_12prelu_kernelERNS_14TensorIteratorEENKUlvE_clEvENKUlvE2_clEvEUlN3c104HalfES8_E_EEvRNS_18TensorIteratorBaseERKT_EUliE_EEviT1_:
	.zero		1184


//--------------------- .nv.constant0._ZN2at6native27unrolled_elementwise_kernelIZZZNS0_12prelu_kernelERNS_14TensorIteratorEENKUlvE_clEvENKUlvE2_clEvEUlN3c104HalfES7_E_St5arrayIPcLm3EELi4E23TrivialOffsetCalculatorILi2EjESC_ILi1EjENS0_6memory12LoadWithCastILi2EEENSF_13StoreWithCastILi1EEEEEviT_T0_T2_T3_T4_T5_ --------------------------
	.section	.nv.constant0._ZN2at6native27unrolled_elementwise_kernelIZZZNS0_12prelu_kernelERNS_14TensorIteratorEENKUlvE_clEvENKUlvE2_clEvEUlN3c104HalfES7_E_St5arrayIPcLm3EELi4E23TrivialOffsetCalculatorILi2EjESC_ILi1EjENS0_6memory12LoadWithCastILi2EEENSF_13StoreWithCastILi1EEEEEviT_T0_T2_T3_T4_T5_,"a",@progbits
	.sectionflags	@""
	.align	4
.nv.constant0._ZN2at6native27unrolled_elementwise_kernelIZZZNS0_12prelu_kernelERNS_14TensorIteratorEENKUlvE_clEvENKUlvE2_clEvEUlN3c104HalfES7_E_St5arrayIPcLm3EELi4E23TrivialOffsetCalculatorILi2EjESC_ILi1EjENS0_6memory12LoadWithCastILi2EEENSF_13StoreWithCastILi1EEEEEviT_T0_T2_T3_T4_T5_:
	.zero		584


//--------------------- .nv.constant0._ZN2at6native18elementwise_kernelILi128ELi4EZNS0_22gpu_kernel_impl_nocastIZZZNS0_12prelu_kernelERNS_14TensorIteratorEENKUlvE_clEvENKUlvE2_clEvEUlN3c104HalfES8_E_EEvRNS_18TensorIteratorBaseERKT_EUliE_EEviT1_ --------------------------
	.section	.nv.constant0._ZN2at6native18elementwise_kernelILi128ELi4EZNS0_22gpu_kernel_impl_nocastIZZZNS0_12prelu_kernelERNS_14TensorIteratorEENKUlvE_clEvENKUlvE2_clEvEUlN3c104HalfES8_E_EEvRNS_18TensorIteratorBaseERKT_EUliE_EEviT1_,"a",@progbits
	.sectionflags	@""
	.align	4
.nv.constant0._ZN2at6native18elementwise_kernelILi128ELi4EZNS0_22gpu_kernel_impl_nocastIZZZNS0_12prelu_kernelERNS_14TensorIteratorEENKUlvE_clEvENKUlvE2_clEvEUlN3c104HalfES8_E_EEvRNS_18TensorIteratorBaseERKT_EUliE_EEviT1_:
	.zero		1184


//--------------------- .nv.constant0._ZN2at6native27unrolled_elementwise_kernelIZZZNS0_12prelu_kernelERNS_14TensorIteratorEENKUlvE_clEvENKUlvE2_clEvEUlN3c104HalfES7_E_St5arrayIPcLm3EELi4E23TrivialOffsetCalculatorILi2EjESC_ILi1EjENS0_6memory15LoadWithoutCastENSF_16StoreWithoutCastEEEviT_T0_T2_T3_T4_T5_ --------------------------
	.section	.nv.constant0._ZN2at6native27unrolled_elementwise_kernelIZZZNS0_12prelu_kernelERNS_14TensorIteratorEENKUlvE_clEvENKUlvE2_clEvEUlN3c104HalfES7_E_St5arrayIPcLm3EELi4E23TrivialOffsetCalculatorILi2EjESC_ILi1EjENS0_6memory15LoadWithoutCastENSF_16StoreWithoutCastEEEviT_T0_T2_T3_T4_T5_,"a",@progbits
	.sectionflags	@""
	.align	4
.nv.constant0._ZN2at6native27unrolled_elementwise_kernelIZZZNS0_12prelu_kernelERNS_14TensorIteratorEENKUlvE_clEvENKUlvE2_clEvEUlN3c104HalfES7_E_St5arrayIPcLm3EELi4E23TrivialOffsetCalculatorILi2EjESC_ILi1EjENS0_6memory15LoadWithoutCastENSF_16StoreWithoutCastEEEviT_T0_T2_T3_T4_T5_:
	.zero		564


//--------------------- .nv.constant0._ZN2at6native29vectorized_elementwise_kernelILi2EZZZNS0_12prelu_kernelERNS_14TensorIteratorEENKUlvE_clEvENKUlvE2_clEvEUlN3c104HalfES7_E_St5arrayIPcLm3EEEEviT0_T1_ --------------------------
	.section	.nv.constant0._ZN2at6native29vectorized_elementwise_kernelILi2EZZZNS0_12prelu_kernelERNS_14TensorIteratorEENKUlvE_clEvENKUlvE2_clEvEUlN3c104HalfES7_E_St5arrayIPcLm3EEEEviT0_T1_,"a",@progbits
	.sectionflags	@""
	.align	4
.nv.constant0._ZN2at6native29vectorized_elementwise_kernelILi2EZZZNS0_12prelu_kernelERNS_14TensorIteratorEENKUlvE_clEvENKUlvE2_clEvEUlN3c104HalfES7_E_St5arrayIPcLm3EEEEviT0_T1_:
	.zero		560


//--------------------- .nv.constant0._ZN2at6native29vectorized_elementwise_kernelILi4EZZZNS0_12prelu_kernelERNS_14TensorIteratorEENKUlvE_clEvENKUlvE2_clEvEUlN3c104HalfES7_E_St5arrayIPcLm3EEEEviT0_T1_ --------------------------
	.section	.nv.constant0._ZN2at6native29vectorized_elementwise_kernelILi4EZZZNS0_12prelu_kernelERNS_14TensorIteratorEENKUlvE_clEvENKUlvE2_clEvEUlN3c104HalfES7_E_St5arrayIPcLm3EEEEviT0_T1_,"a",@progbits
	.sectionflags	@""
	.align	4
.nv.constant0._ZN2at6native29vectorized_elementwise_kernelILi4EZZZNS0_12prelu_kernelERNS_14TensorIteratorEENKUlvE_clEvENKUlvE2_clEvEUlN3c104HalfES7_E_St5arrayIPcLm3EEEEviT0_T1_:
	.zero		560


//--------------------- .nv.constant0._ZN2at6native29vectorized_elementwise_kernelILi8EZZZNS0_12prelu_kernelERNS_14TensorIteratorEENKUlvE_clEvENKUlvE2_clEvEUlN3c104HalfES7_E_St5arrayIPcLm3EEEEviT0_T1_ --------------------------
	.section	.nv.constant0._ZN2at6native29vectorized_elementwise_kernelILi8EZZZNS0_12prelu_kernelERNS_14TensorIteratorEENKUlvE_clEvENKUlvE2_clEvEUlN3c104HalfES7_E_St5arrayIPcLm3EEEEviT0_T1_,"a",@progbits
	.sectionflags	@""
	.align	4
.nv.constant0._ZN2at6native29vectorized_elementwise_kernelILi8EZZZNS0_12prelu_kernelERNS_14TensorIteratorEENKUlvE_clEvENKUlvE2_clEvEUlN3c104HalfES7_E_St5arrayIPcLm3EEEEviT0_T1_:
	.zero		560


//--------------------- .nv.constant0._ZN2at6native18elementwise_kernelILi128ELi4EZNS0_15gpu_kernel_implIZZZNS0_12prelu_kernelERNS_14TensorIteratorEENKUlvE_clEvENKUlvE1_clEvEUlN3c108BFloat16ES8_E_EEvRNS_18TensorIteratorBaseERKT_EUliE_EEviT1_ --------------------------
	.section	.nv.constant0._ZN2at6native18elementwise_kernelILi128ELi4EZNS0_15gpu_kernel_implIZZZNS0_12prelu_kernelERNS_14TensorIteratorEENKUlvE_clEvENKUlvE1_clEvEUlN3c108BFloat16ES8_E_EEvRNS_18TensorIteratorBaseERKT_EUliE_EEviT1_,"a",@progbits
	.sectionflags	@""
	.align	4
.nv.constant0._ZN2at6native18elementwise_kernelILi128ELi4EZNS0_15gpu_kernel_implIZZZNS0_12prelu_kernelERNS_14TensorIteratorEENKUlvE_clEvENKUlvE1_clEvEUlN3c108BFloat16ES8_E_EEvRNS_18TensorIteratorBaseERKT_EUliE_EEviT1_:
	.zero		1184


//--------------------- .nv.constant0._ZN2at6native27unrolled_elementwise_kernelIZZZNS0_12prelu_kernelERNS_14TensorIteratorEENKUlvE_clEvENKUlvE1_clEvEUlN3c108BFloat16ES7_E_St5arrayIPcLm3EELi4E23TrivialOffsetCalculatorILi2EjESC_ILi1EjENS0_6memory12LoadWithCastILi2EEENSF_13StoreWithCastILi1EEEEEviT_T0_T2_T3_T4_T5_ --------------------------
	.section	.nv.constant0._ZN2at6native27unrolled_elementwise_kernelIZZZNS0_12prelu_kernelERNS_14TensorIteratorEENKUlvE_clEvENKUlvE1_clEvEUlN3c108BFloat16ES7_E_St5arrayIPcLm3EELi4E23TrivialOffsetCalculatorILi2EjESC_ILi1EjENS0_6memory12LoadWithCastILi2EEENSF_13StoreWithCastILi1EEEEEviT_T0_T2_T3_T4_T5_,"a",@progbits
	.sectionflags	@""
	.align	4
.nv.constant0._ZN2at6native27unrolled_elementwise_kernelIZZZNS0_12prelu_kernelERNS_14TensorIteratorEENKUlvE_clEvENKUlvE1_clEvEUlN3c108BFloat16ES7_E_St5arrayIPcLm3EELi4E23TrivialOffsetCalculatorILi2EjESC_ILi1EjENS0_6memory12LoadWithCastILi2EEENSF_13StoreWithCastILi1EEEEEviT_T0_T2_T3_T4_T5_:
	.zero		584


//--------------------- .nv.constant0._ZN2at6native18elementwise_kernelILi128ELi4EZNS0_22gpu_kernel_impl_nocastIZZZNS0_12prelu_kernelERNS_14TensorIteratorEENKUlvE_clEvENKUlvE1_clEvEUlN3c108BFloat16ES8_E_EEvRNS_18TensorIteratorBaseERKT_EUliE_EEviT1_ --------------------------
	.section	.nv.constant0._ZN2at6native18elementwise_kernelILi128ELi4EZNS0_22gpu_kernel_impl_nocastIZZZNS0_12prelu_kernelERNS_14TensorIteratorEENKUlvE_clEvENKUlvE1_clEvEUlN3c108BFloat16ES8_E_EEvRNS_18TensorIteratorBaseERKT_EUliE_EEviT1_,"a",@progbits
	.sectionflags	@""
	.align	4
.nv.constant0._ZN2at6native18elementwise_kernelILi128ELi4EZNS0_22gpu_kernel_impl_nocastIZZZNS0_12prelu_kernelERNS_14TensorIteratorEENKUlvE_clEvENKUlvE1_clEvEUlN3c108BFloat16ES8_E_EEvRNS_18TensorIteratorBaseERKT_EUliE_EEviT1_:
	.zero		1184


//--------------------- .nv.constant0._ZN2at6native27unrolled_elementwise_kernelIZZZNS0_12prelu_kernelERNS_14TensorIteratorEENKUlvE_clEvENKUlvE1_clEvEUlN3c108BFloat16ES7_E_St5arrayIPcLm3EELi4E23TrivialOffsetCalculatorILi2EjESC_ILi1EjENS0_6memory15LoadWithoutCastENSF_16StoreWithoutCastEEEviT_T0_T2_T3_T4_T5_ --------------------------
	.section	.nv.constant0._ZN2at6native27unrolled_elementwise_kernelIZZZNS0_12prelu_kernelERNS_14TensorIteratorEENKUlvE_clEvENKUlvE1_clEvEUlN3c108BFloat16ES7_E_St5arrayIPcLm3EELi4E23TrivialOffsetCalculatorILi2EjESC_ILi1EjENS0_6memory15LoadWithoutCastENSF_16StoreWithoutCastEEEviT_T0_T2_T3_T4_T5_,"a",@progbits
	.sectionflags	@""
	.align	4
.nv.constant0._ZN2at6native27unrolled_elementwise_kernelIZZZNS0_12prelu_kernelERNS_14TensorIteratorEENKUlvE_clEvENKUlvE1_clEvEUlN3c108BFloat16ES7_E_St5arrayIPcLm3EELi4E23TrivialOffsetCalculatorILi2EjESC_ILi1EjENS0_6memory15LoadWithoutCastENSF_16StoreWithoutCastEEEviT_T0_T2_T3_T4_T5_:
	.zero		564


//--------------------- .nv.constant0._ZN2at6native29vectorized_elementwise_kernelILi2EZZZNS0_12prelu_kernelERNS_14TensorIteratorEENKUlvE_clEvENKUlvE1_clEvEUlN3c108BFloat16ES7_E_St5arrayIPcLm3EEEEviT0_T1_ --------------------------
	.section	.nv.constant0._ZN2at6native29vectorized_elementwise_kernelILi2EZZZNS0_12prelu_kernelERNS_14TensorIteratorEENKUlvE_clEvENKUlvE1_clEvEUlN3c108BFloat16ES7_E_St5arrayIPcLm3EEEEviT0_T1_,"a",@progbits
	.sectionflags	@""
	.align	4
.nv.constant0._ZN2at6native29vectorized_elementwise_kernelILi2EZZZNS0_12prelu_kernelERNS_14TensorIteratorEENKUlvE_clEvENKUlvE1_clEvEUlN3c108BFloat16ES7_E_St5arrayIPcLm3EEEEviT0_T1_:
	.zero		560


//--------------------- .nv.constant0._ZN2at6native29vectorized_elementwise_kernelILi4EZZZNS0_12prelu_kernelERNS_14TensorIteratorEENKUlvE_clEvENKUlvE1_clEvEUlN3c108BFloat16ES7_E_St5arrayIPcLm3EEEEviT0_T1_ --------------------------
	.section	.nv.constant0._ZN2at6native29vectorized_elementwise_kernelILi4EZZZNS0_12prelu_kernelERNS_14TensorIteratorEENKUlvE_clEvENKUlvE1_clEvEUlN3c108BFloat16ES7_E_St5arrayIPcLm3EEEEviT0_T1_,"a",@progbits
	.sectionflags	@""
	.align	4
.nv.constant0._ZN2at6native29vectorized_elementwise_kernelILi4EZZZNS0_12prelu_kernelERNS_14TensorIteratorEENKUlvE_clEvENKUlvE1_clEvEUlN3c108BFloat16ES7_E_St5arrayIPcLm3EEEEviT0_T1_:
	.zero		560


//--------------------- .nv.constant0._ZN2at6native29vectorized_elementwise_kernelILi8EZZZNS0_12prelu_kernelERNS_14TensorIteratorEENKUlvE_clEvENKUlvE1_clEvEUlN3c108BFloat16ES7_E_St5arrayIPcLm3EEEEviT0_T1_ --------------------------
	.section	.nv.constant0._ZN2at6native29vectorized_elementwise_kernelILi8EZZZNS0_12prelu_kernelERNS_14TensorIteratorEENKUlvE_clEvENKUlvE1_clEvEUlN3c108BFloat16ES7_E_St5arrayIPcLm3EEEEviT0_T1_,"a",@progbits
	.sectionflags	@""
	.align	4
.nv.constant0._ZN2at6native29vectorized_elementwise_kernelILi8EZZZNS0_12prelu_kernelERNS_14TensorIteratorEENKUlvE_clEvENKUlvE1_clEvEUlN3c108BFloat16ES7_E_St5arrayIPcLm3EEEEviT0_T1_:
	.zero		560


//--------------------- .nv.constant0._ZN2at6native18elementwise_kernelILi128ELi4EZNS0_15gpu_kernel_implIZZZNS0_12prelu_kernelERNS_14TensorIteratorEENKUlvE_clEvENKUlvE0_clEvEUlffE_EEvRNS_18TensorIteratorBaseERKT_EUliE_EEviT1_ --------------------------
	.section	.nv.constant0._ZN2at6native18elementwise_kernelILi128ELi4EZNS0_15gpu_kernel_implIZZZNS0_12prelu_kernelERNS_14TensorIteratorEENKUlvE_clEvENKUlvE0_clEvEUlffE_EEvRNS_18TensorIteratorBaseERKT_EUliE_EEviT1_,"a",@progbits
	.sectionflags	@""
	.align	4
.nv.constant0._ZN2at6native18elementwise_kernelILi128ELi4EZNS0_15gpu_kernel_implIZZZNS0_12prelu_kernelERNS_14TensorIteratorEENKUlvE_clEvENKUlvE0_clEvEUlffE_EEvRNS_18TensorIteratorBaseERKT_EUliE_EEviT1_:
	.zero		1184


//--------------------- .nv.constant0._ZN2at6native27unrolled_elementwise_kernelIZZZNS0_12prelu_kernelERNS_14TensorIteratorEENKUlvE_clEvENKUlvE0_clEvEUlffE_St5arrayIPcLm3EELi4E23TrivialOffsetCalculatorILi2EjESA_ILi1EjENS0_6memory12LoadWithCastILi2EEENSD_13StoreWithCastILi1EEEEEviT_T0_T2_T3_T4_T5_ --------------------------
	.section	.nv.constant0._ZN2at6native27unrolled_elementwise_kernelIZZZNS0_12prelu_kernelERNS_14TensorIteratorEENKUlvE_clEvENKUlvE0_clEvEUlffE_St5arrayIPcLm3EELi4E23TrivialOffsetCalculatorILi2EjESA_ILi1EjENS0_6memory12LoadWithCastILi2EEENSD_13StoreWithCastILi1EEEEEviT_T0_T2_T3_T4_T5_,"a",@progbits
	.sectionflags	@""
	.align	4
.nv.constant0._ZN2at6native27unrolled_elementwise_kernelIZZZNS0_12prelu_kernelERNS_14TensorIteratorEENKUlvE_clEvENKUlvE0_clEvEUlffE_St5arrayIPcLm3EELi4E23TrivialOffsetCalculatorILi2EjESA_ILi1EjENS0_6memory12LoadWithCastILi2EEENSD_13StoreWithCastILi1EEEEEviT_T0_T2_T3_T4_T5_:
	.zero		584


//--------------------- .nv.constant0._ZN2at6native18elementwise_kernelILi128ELi2EZNS0_22gpu_kernel_impl_nocastIZZZNS0_12prelu_kernelERNS_14TensorIteratorEENKUlvE_clEvENKUlvE0_clEvEUlffE_EEvRNS_18TensorIteratorBaseERKT_EUliE_EEviT1_ --------------------------
	.section	.nv.constant0._ZN2at6native18elementwise_kernelILi128ELi2EZNS0_22gpu_kernel_impl_nocastIZZZNS0_12prelu_kernelERNS_14TensorIteratorEENKUlvE_clEvENKUlvE0_clEvEUlffE_EEvRNS_18TensorIteratorBaseERKT_EUliE_EEviT1_,"a",@progbits
	.sectionflags	@""
	.align	4
.nv.constant0._ZN2at6native18elementwise_kernelILi128ELi2EZNS0_22gpu_kernel_impl_nocastIZZZNS0_12prelu_kernelERNS_14TensorIteratorEENKUlvE_clEvENKUlvE0_clEvEUlffE_EEvRNS_18TensorIteratorBaseERKT_EUliE_EEviT1_:
	.zero		1184


//--------------------- .nv.constant0._ZN2at6native27unrolled_elementwise_kernelIZZZNS0_12prelu_kernelERNS_14TensorIteratorEENKUlvE_clEvENKUlvE0_clEvEUlffE_St5arrayIPcLm3EELi4E23TrivialOffsetCalculatorILi2EjESA_ILi1EjENS0_6memory15LoadWithoutCastENSD_16StoreWithoutCastEEEviT_T0_T2_T3_T4_T5_ --------------------------
	.section	.nv.constant0._ZN2at6native27unrolled_elementwise_kernelIZZZNS0_12prelu_kernelERNS_14TensorIteratorEENKUlvE_clEvENKUlvE0_clEvEUlffE_St5arrayIPcLm3EELi4E23TrivialOffsetCalculatorILi2EjESA_ILi1EjENS0_6memory15LoadWithoutCastENSD_16StoreWithoutCastEEEviT_T0_T2_T3_T4_T5_,"a",@progbits
	.sectionflags	@""
	.align	4
.nv.constant0._ZN2at6native27unrolled_elementwise_kernelIZZZNS0_12prelu_kernelERNS_14TensorIteratorEENKUlvE_clEvENKUlvE0_clEvEUlffE_St5arrayIPcLm3EELi4E23TrivialOffsetCalculatorILi2EjESA_ILi1EjENS0_6memory15LoadWithoutCastENSD_16StoreWithoutCastEEEviT_T0_T2_T3_T4_T5_:
	.zero		564


//--------------------- .nv.constant0._ZN2at6native29vectorized_elementwise_kernelILi2EZZZNS0_12prelu_kernelERNS_14TensorIteratorEENKUlvE_clEvENKUlvE0_clEvEUlffE_St5arrayIPcLm3EEEEviT0_T1_ --------------------------
	.section	.nv.constant0._ZN2at6native29vectorized_elementwise_kernelILi2EZZZNS0_12prelu_kernelERNS_14TensorIteratorEENKUlvE_clEvENKUlvE0_clEvEUlffE_St5arrayIPcLm3EEEEviT0_T1_,"a",@progbits
	.sectionflags	@""
	.align	4
.nv.constant0._ZN2at6native29vectorized_elementwise_kernelILi2EZZZNS0_12prelu_kernelERNS_14TensorIteratorEENKUlvE_clEvENKUlvE0_clEvEUlffE_St5arrayIPcLm3EEEEviT0_T1_:
	.zero		560


//--------------------- .nv.constant0._ZN2at6native29vectorized_elementwise_kernelILi4EZZZNS0_12prelu_kernelERNS_14TensorIteratorEENKUlvE_clEvENKUlvE0_clEvEUlffE_St5arrayIPcLm3EEEEviT0_T1_ --------------------------
	.section	.nv.constant0._ZN2at6native29vectorized_elementwise_kernelILi4EZZZNS0_12prelu_kernelERNS_14TensorIteratorEENKUlvE_clEvENKUlvE0_clEvEUlffE_St5arrayIPcLm3EEEEviT0_T1_,"a",@progbits
	.sectionflags	@""
	.align	4
.nv.constant0._ZN2at6native29vectorized_elementwise_kernelILi4EZZZNS0_12prelu_kernelERNS_14TensorIteratorEENKUlvE_clEvENKUlvE0_clEvEUlffE_St5arrayIPcLm3EEEEviT0_T1_:
	.zero		560


//--------------------- .nv.constant0._ZN2at6native29vectorized_elementwise_kernelILi8EZZZNS0_12prelu_kernelERNS_14TensorIteratorEENKUlvE_clEvENKUlvE0_clEvEUlffE_St5arrayIPcLm3EEEEviT0_T1_ --------------------------
	.section	.nv.constant0._ZN2at6native29vectorized_elementwise_kernelILi8EZZZNS0_12prelu_kernelERNS_14TensorIteratorEENKUlvE_clEvENKUlvE0_clEvEUlffE_St5arrayIPcLm3EEEEviT0_T1_,"a",@progbits
	.sectionflags	@""
	.align	4
.nv.constant0._ZN2at6native29vectorized_elementwise_kernelILi8EZZZNS0_12prelu_kernelERNS_14TensorIteratorEENKUlvE_clEvENKUlvE0_clEvEUlffE_St5arrayIPcLm3EEEEviT0_T1_:
	.zero		560


//--------------------- .nv.constant0._ZN2at6native18elementwise_kernelILi128ELi4EZNS0_15gpu_kernel_implIZZZNS0_12prelu_kernelERNS_14TensorIteratorEENKUlvE_clEvENKUlvE_clEvEUlddE_EEvRNS_18TensorIteratorBaseERKT_EUliE_EEviT1_ --------------------------
	.section	.nv.constant0._ZN2at6native18elementwise_kernelILi128ELi4EZNS0_15gpu_kernel_implIZZZNS0_12prelu_kernelERNS_14TensorIteratorEENKUlvE_clEvENKUlvE_clEvEUlddE_EEvRNS_18TensorIteratorBaseERKT_EUliE_EEviT1_,"a",@progbits
	.sectionflags	@""
	.align	4
.nv.constant0._ZN2at6native18elementwise_kernelILi128ELi4EZNS0_15gpu_kernel_implIZZZNS0_12prelu_kernelERNS_14TensorIteratorEENKUlvE_clEvENKUlvE_clEvEUlddE_EEvRNS_18TensorIteratorBaseERKT_EUliE_EEviT1_:
	.zero		1184


//--------------------- .nv.constant0._ZN2at6native27unrolled_elementwise_kernelIZZZNS0_12prelu_kernelERNS_14TensorIteratorEENKUlvE_clEvENKUlvE_clEvEUlddE_St5arrayIPcLm3EELi4E23TrivialOffsetCalculatorILi2EjESA_ILi1EjENS0_6memory12LoadWithCastILi2EEENSD_13StoreWithCastILi1EEEEEviT_T0_T2_T3_T4_T5_ --------------------------
	.section	.nv.constant0._ZN2at6native27unrolled_elementwise_kernelIZZZNS0_12prelu_kernelERNS_14TensorIteratorEENKUlvE_clEvENKUlvE_clEvEUlddE_St5arrayIPcLm3EELi4E23TrivialOffsetCalculatorILi2EjESA_ILi1EjENS0_6memory12LoadWithCastILi2EEENSD_13StoreWithCastILi1EEEEEviT_T0_T2_T3_T4_T5_,"a",@progbits
	.sectionflags	@""
	.align	4
.nv.constant0._ZN2at6native27unrolled_elementwise_kernelIZZZNS0_12prelu_kernelERNS_14TensorIteratorEENKUlvE_clEvENKUlvE_clEvEUlddE_St5arrayIPcLm3EELi4E23TrivialOffsetCalculatorILi2EjESA_ILi1EjENS0_6memory12LoadWithCastILi2EEENSD_13StoreWithCastILi1EEEEEviT_T0_T2_T3_T4_T5_:
	.zero		584


//--------------------- .nv.constant0._ZN2at6native18elementwise_kernelILi128ELi2EZNS0_22gpu_kernel_impl_nocastIZZZNS0_12prelu_kernelERNS_14TensorIteratorEENKUlvE_clEvENKUlvE_clEvEUlddE_EEvRNS_18TensorIteratorBaseERKT_EUliE_EEviT1_ --------------------------
	.section	.nv.constant0._ZN2at6native18elementwise_kernelILi128ELi2EZNS0_22gpu_kernel_impl_nocastIZZZNS0_12prelu_kernelERNS_14TensorIteratorEENKUlvE_clEvENKUlvE_clEvEUlddE_EEvRNS_18TensorIteratorBaseERKT_EUliE_EEviT1_,"a",@progbits
	.sectionflags	@""
	.align	4
.nv.constant0._ZN2at6native18elementwise_kernelILi128ELi2EZNS0_22gpu_kernel_impl_nocastIZZZNS0_12prelu_kernelERNS_14TensorIteratorEENKUlvE_clEvENKUlvE_clEvEUlddE_EEvRNS_18TensorIteratorBaseERKT_EUliE_EEviT1_:
	.zero		1184


//--------------------- .nv.constant0._ZN2at6native27unrolled_elementwise_kernelIZZZNS0_12prelu_kernelERNS_14TensorIteratorEENKUlvE_clEvENKUlvE_clEvEUlddE_St5arrayIPcLm3EELi4E23TrivialOffsetCalculatorILi2EjESA_ILi1EjENS0_6memory15LoadWithoutCastENSD_16StoreWithoutCastEEEviT_T0_T2_T3_T4_T5_ --------------------------
	.section	.nv.constant0._ZN2at6native27unrolled_elementwise_kernelIZZZNS0_12prelu_kernelERNS_14TensorIteratorEENKUlvE_clEvENKUlvE_clEvEUlddE_St5arrayIPcLm3EELi4E23TrivialOffsetCalculatorILi2EjESA_ILi1EjENS0_6memory15LoadWithoutCastENSD_16StoreWithoutCastEEEviT_T0_T2_T3_T4_T5_,"a",@progbits
	.sectionflags	@""
	.align	4
.nv.constant0._ZN2at6native27unrolled_elementwise_kernelIZZZNS0_12prelu_kernelERNS_14TensorIteratorEENKUlvE_clEvENKUlvE_clEvEUlddE_St5arrayIPcLm3EELi4E23TrivialOffsetCalculatorILi2EjESA_ILi1EjENS0_6memory15LoadWithoutCastENSD_16StoreWithoutCastEEEviT_T0_T2_T3_T4_T5_:
	.zero		564


//--------------------- .nv.constant0._ZN2at6native29vectorized_elementwise_kernelILi2EZZZNS0_12prelu_kernelERNS_14TensorIteratorEENKUlvE_clEvENKUlvE_clEvEUlddE_St5arrayIPcLm3EEEEviT0_T1_ --------------------------
	.section	.nv.constant0._ZN2at6native29vectorized_elementwise_kernelILi2EZZZNS0_12prelu_kernelERNS_14TensorIteratorEENKUlvE_clEvENKUlvE_clEvEUlddE_St5arrayIPcLm3EEEEviT0_T1_,"a",@progbits
	.sectionflags	@""
	.align	4
.nv.constant0._ZN2at6native29vectorized_elementwise_kernelILi2EZZZNS0_12prelu_kernelERNS_14TensorIteratorEENKUlvE_clEvENKUlvE_clEvEUlddE_St5arrayIPcLm3EEEEviT0_T1_:
	.zero		560


//--------------------- .nv.constant0._ZN2at6native29vectorized_elementwise_kernelILi4EZZZNS0_12prelu_kernelERNS_14TensorIteratorEENKUlvE_clEvENKUlvE_clEvEUlddE_St5arrayIPcLm3EEEEviT0_T1_ --------------------------
	.section	.nv.constant0._ZN2at6native29vectorized_elementwise_kernelILi4EZZZNS0_12prelu_kernelERNS_14TensorIteratorEENKUlvE_clEvENKUlvE_clEvEUlddE_St5arrayIPcLm3EEEEviT0_T1_,"a",@progbits
	.sectionflags	@""
	.align	4
.nv.constant0._ZN2at6native29vectorized_elementwise_kernelILi4EZZZNS0_12prelu_kernelERNS_14TensorIteratorEENKUlvE_clEvENKUlvE_clEvEUlddE_St5arrayIPcLm3EEEEviT0_T1_:
	.zero		560


//--------------------- .nv.constant0._ZN2at6native29vectorized_elementwise_kernelILi8EZZZNS0_12prelu_kernelERNS_14TensorIteratorEENKUlvE_clEvENKUlvE_clEvEUlddE_St5arrayIPcLm3EEEEviT0_T1_ --------------------------
	.section	.nv.constant0._ZN2at6native29vectorized_elementwise_kernelILi8EZZZNS0_12prelu_kernelERNS_14TensorIteratorEENKUlvE_clEvENKUlvE_clEvEUlddE_St5arrayIPcLm3EEEEviT0_T1_,"a",@progbits
	.sectionflags	@""
	.align	4
.nv.constant0._ZN2at6native29vectorized_elementwise_kernelILi8EZZZNS0_12prelu_kernelERNS_14TensorIteratorEENKUlvE_clEvENKUlvE_clEvEUlddE_St5arrayIPcLm3EEEEviT0_T1_:
	.zero		560


//--------------------- SYMBOLS --------------------------

	.type		.nv.reservedSmem.offset0,@object
	.size		.nv.reservedSmem.offset0,0x4
	.type		__assertfail,@function
